//
// Generated by NVIDIA NVVM Compiler
//
// Compiler Build ID: CL-36424714
// Cuda compilation tools, release 13.0, V13.0.88
// Based on NVVM 20.0.0
//

.version 9.0
.target sm_100
.address_size 64

	// .globl	crack_word
.extern .func  (.param .b32 func_retval0) vprintf
(
	.param .b64 vprintf_param_0,
	.param .b64 vprintf_param_1
)
;
.extern .func  (.param .b64 func_retval0) malloc
(
	.param .b64 malloc_param_0
)
;
.extern .func free
(
	.param .b64 free_param_0
)
;
.const .align 4 .b8 k224[256] = {152, 47, 138, 66, 145, 68, 55, 113, 207, 251, 192, 181, 165, 219, 181, 233, 91, 194, 86, 57, 241, 17, 241, 89, 164, 130, 63, 146, 213, 94, 28, 171, 152, 170, 7, 216, 1, 91, 131, 18, 190, 133, 49, 36, 195, 125, 12, 85, 116, 93, 190, 114, 254, 177, 222, 128, 167, 6, 220, 155, 116, 241, 155, 193, 193, 105, 155, 228, 134, 71, 190, 239, 198, 157, 193, 15, 204, 161, 12, 36, 111, 44, 233, 45, 170, 132, 116, 74, 220, 169, 176, 92, 218, 136, 249, 118, 82, 81, 62, 152, 109, 198, 49, 168, 200, 39, 3, 176, 199, 127, 89, 191, 243, 11, 224, 198, 71, 145, 167, 213, 81, 99, 202, 6, 103, 41, 41, 20, 133, 10, 183, 39, 56, 33, 27, 46, 252, 109, 44, 77, 19, 13, 56, 83, 84, 115, 10, 101, 187, 10, 106, 118, 46, 201, 194, 129, 133, 44, 114, 146, 161, 232, 191, 162, 75, 102, 26, 168, 112, 139, 75, 194, 163, 81, 108, 199, 25, 232, 146, 209, 36, 6, 153, 214, 133, 53, 14, 244, 112, 160, 106, 16, 22, 193, 164, 25, 8, 108, 55, 30, 76, 119, 72, 39, 181, 188, 176, 52, 179, 12, 28, 57, 74, 170, 216, 78, 79, 202, 156, 91, 243, 111, 46, 104, 238, 130, 143, 116, 111, 99, 165, 120, 20, 120, 200, 132, 8, 2, 199, 140, 250, 255, 190, 144, 235, 108, 80, 164, 247, 163, 249, 190, 242, 120, 113, 198};
.const .align 4 .b8 k256[256] = {152, 47, 138, 66, 145, 68, 55, 113, 207, 251, 192, 181, 165, 219, 181, 233, 91, 194, 86, 57, 241, 17, 241, 89, 164, 130, 63, 146, 213, 94, 28, 171, 152, 170, 7, 216, 1, 91, 131, 18, 190, 133, 49, 36, 195, 125, 12, 85, 116, 93, 190, 114, 254, 177, 222, 128, 167, 6, 220, 155, 116, 241, 155, 193, 193, 105, 155, 228, 134, 71, 190, 239, 198, 157, 193, 15, 204, 161, 12, 36, 111, 44, 233, 45, 170, 132, 116, 74, 220, 169, 176, 92, 218, 136, 249, 118, 82, 81, 62, 152, 109, 198, 49, 168, 200, 39, 3, 176, 199, 127, 89, 191, 243, 11, 224, 198, 71, 145, 167, 213, 81, 99, 202, 6, 103, 41, 41, 20, 133, 10, 183, 39, 56, 33, 27, 46, 252, 109, 44, 77, 19, 13, 56, 83, 84, 115, 10, 101, 187, 10, 106, 118, 46, 201, 194, 129, 133, 44, 114, 146, 161, 232, 191, 162, 75, 102, 26, 168, 112, 139, 75, 194, 163, 81, 108, 199, 25, 232, 146, 209, 36, 6, 153, 214, 133, 53, 14, 244, 112, 160, 106, 16, 22, 193, 164, 25, 8, 108, 55, 30, 76, 119, 72, 39, 181, 188, 176, 52, 179, 12, 28, 57, 74, 170, 216, 78, 79, 202, 156, 91, 243, 111, 46, 104, 238, 130, 143, 116, 111, 99, 165, 120, 20, 120, 200, 132, 8, 2, 199, 140, 250, 255, 190, 144, 235, 108, 80, 164, 247, 163, 249, 190, 242, 120, 113, 198};
.const .align 8 .b8 k384[640] = {34, 174, 40, 215, 152, 47, 138, 66, 205, 101, 239, 35, 145, 68, 55, 113, 47, 59, 77, 236, 207, 251, 192, 181, 188, 219, 137, 129, 165, 219, 181, 233, 56, 181, 72, 243, 91, 194, 86, 57, 25, 208, 5, 182, 241, 17, 241, 89, 155, 79, 25, 175, 164, 130, 63, 146, 24, 129, 109, 218, 213, 94, 28, 171, 66, 2, 3, 163, 152, 170, 7, 216, 190, 111, 112, 69, 1, 91, 131, 18, 140, 178, 228, 78, 190, 133, 49, 36, 226, 180, 255, 213, 195, 125, 12, 85, 111, 137, 123, 242, 116, 93, 190, 114, 177, 150, 22, 59, 254, 177, 222, 128, 53, 18, 199, 37, 167, 6, 220, 155, 148, 38, 105, 207, 116, 241, 155, 193, 210, 74, 241, 158, 193, 105, 155, 228, 227, 37, 79, 56, 134, 71, 190, 239, 181, 213, 140, 139, 198, 157, 193, 15, 101, 156, 172, 119, 204, 161, 12, 36, 117, 2, 43, 89, 111, 44, 233, 45, 131, 228, 166, 110, 170, 132, 116, 74, 212, 251, 65, 189, 220, 169, 176, 92, 181, 83, 17, 131, 218, 136, 249, 118, 171, 223, 102, 238, 82, 81, 62, 152, 16, 50, 180, 45, 109, 198, 49, 168, 63, 33, 251, 152, 200, 39, 3, 176, 228, 14, 239, 190, 199, 127, 89, 191, 194, 143, 168, 61, 243, 11, 224, 198, 37, 167, 10, 147, 71, 145, 167, 213, 111, 130, 3, 224, 81, 99, 202, 6, 112, 110, 14, 10, 103, 41, 41, 20, 252, 47, 210, 70, 133, 10, 183, 39, 38, 201, 38, 92, 56, 33, 27, 46, 237, 42, 196, 90, 252, 109, 44, 77, 223, 179, 149, 157, 19, 13, 56, 83, 222, 99, 175, 139, 84, 115, 10, 101, 168, 178, 119, 60, 187, 10, 106, 118, 230, 174, 237, 71, 46, 201, 194, 129, 59, 53, 130, 20, 133, 44, 114, 146, 100, 3, 241, 76, 161, 232, 191, 162, 1, 48, 66, 188, 75, 102, 26, 168, 145, 151, 248, 208, 112, 139, 75, 194, 48, 190, 84, 6, 163, 81, 108, 199, 24, 82, 239, 214, 25, 232, 146, 209, 16, 169, 101, 85, 36, 6, 153, 214, 42, 32, 113, 87, 133, 53, 14, 244, 184, 209, 187, 50, 112, 160, 106, 16, 200, 208, 210, 184, 22, 193, 164, 25, 83, 171, 65, 81, 8, 108, 55, 30, 153, 235, 142, 223, 76, 119, 72, 39, 168, 72, 155, 225, 181, 188, 176, 52, 99, 90, 201, 197, 179, 12, 28, 57, 203, 138, 65, 227, 74, 170, 216, 78, 115, 227, 99, 119, 79, 202, 156, 91, 163, 184, 178, 214, 243, 111, 46, 104, 252, 178, 239, 93, 238, 130, 143, 116, 96, 47, 23, 67, 111, 99, 165, 120, 114, 171, 240, 161, 20, 120, 200, 132, 236, 57, 100, 26, 8, 2, 199, 140, 40, 30, 99, 35, 250, 255, 190, 144, 233, 189, 130, 222, 235, 108, 80, 164, 21, 121, 198, 178, 247, 163, 249, 190, 43, 83, 114, 227, 242, 120, 113, 198, 156, 97, 38, 234, 206, 62, 39, 202, 7, 194, 192, 33, 199, 184, 134, 209, 30, 235, 224, 205, 214, 125, 218, 234, 120, 209, 110, 238, 127, 79, 125, 245, 186, 111, 23, 114, 170, 103, 240, 6, 166, 152, 200, 162, 197, 125, 99, 10, 174, 13, 249, 190, 4, 152, 63, 17, 27, 71, 28, 19, 53, 11, 113, 27, 132, 125, 4, 35, 245, 119, 219, 40, 147, 36, 199, 64, 123, 171, 202, 50, 188, 190, 201, 21, 10, 190, 158, 60, 76, 13, 16, 156, 196, 103, 29, 67, 182, 66, 62, 203, 190, 212, 197, 76, 42, 126, 101, 252, 156, 41, 127, 89, 236, 250, 214, 58, 171, 111, 203, 95, 23, 88, 71, 74, 140, 25, 68, 108};
.const .align 8 .b8 k[640] = {34, 174, 40, 215, 152, 47, 138, 66, 205, 101, 239, 35, 145, 68, 55, 113, 47, 59, 77, 236, 207, 251, 192, 181, 188, 219, 137, 129, 165, 219, 181, 233, 56, 181, 72, 243, 91, 194, 86, 57, 25, 208, 5, 182, 241, 17, 241, 89, 155, 79, 25, 175, 164, 130, 63, 146, 24, 129, 109, 218, 213, 94, 28, 171, 66, 2, 3, 163, 152, 170, 7, 216, 190, 111, 112, 69, 1, 91, 131, 18, 140, 178, 228, 78, 190, 133, 49, 36, 226, 180, 255, 213, 195, 125, 12, 85, 111, 137, 123, 242, 116, 93, 190, 114, 177, 150, 22, 59, 254, 177, 222, 128, 53, 18, 199, 37, 167, 6, 220, 155, 148, 38, 105, 207, 116, 241, 155, 193, 210, 74, 241, 158, 193, 105, 155, 228, 227, 37, 79, 56, 134, 71, 190, 239, 181, 213, 140, 139, 198, 157, 193, 15, 101, 156, 172, 119, 204, 161, 12, 36, 117, 2, 43, 89, 111, 44, 233, 45, 131, 228, 166, 110, 170, 132, 116, 74, 212, 251, 65, 189, 220, 169, 176, 92, 181, 83, 17, 131, 218, 136, 249, 118, 171, 223, 102, 238, 82, 81, 62, 152, 16, 50, 180, 45, 109, 198, 49, 168, 63, 33, 251, 152, 200, 39, 3, 176, 228, 14, 239, 190, 199, 127, 89, 191, 194, 143, 168, 61, 243, 11, 224, 198, 37, 167, 10, 147, 71, 145, 167, 213, 111, 130, 3, 224, 81, 99, 202, 6, 112, 110, 14, 10, 103, 41, 41, 20, 252, 47, 210, 70, 133, 10, 183, 39, 38, 201, 38, 92, 56, 33, 27, 46, 237, 42, 196, 90, 252, 109, 44, 77, 223, 179, 149, 157, 19, 13, 56, 83, 222, 99, 175, 139, 84, 115, 10, 101, 168, 178, 119, 60, 187, 10, 106, 118, 230, 174, 237, 71, 46, 201, 194, 129, 59, 53, 130, 20, 133, 44, 114, 146, 100, 3, 241, 76, 161, 232, 191, 162, 1, 48, 66, 188, 75, 102, 26, 168, 145, 151, 248, 208, 112, 139, 75, 194, 48, 190, 84, 6, 163, 81, 108, 199, 24, 82, 239, 214, 25, 232, 146, 209, 16, 169, 101, 85, 36, 6, 153, 214, 42, 32, 113, 87, 133, 53, 14, 244, 184, 209, 187, 50, 112, 160, 106, 16, 200, 208, 210, 184, 22, 193, 164, 25, 83, 171, 65, 81, 8, 108, 55, 30, 153, 235, 142, 223, 76, 119, 72, 39, 168, 72, 155, 225, 181, 188, 176, 52, 99, 90, 201, 197, 179, 12, 28, 57, 203, 138, 65, 227, 74, 170, 216, 78, 115, 227, 99, 119, 79, 202, 156, 91, 163, 184, 178, 214, 243, 111, 46, 104, 252, 178, 239, 93, 238, 130, 143, 116, 96, 47, 23, 67, 111, 99, 165, 120, 114, 171, 240, 161, 20, 120, 200, 132, 236, 57, 100, 26, 8, 2, 199, 140, 40, 30, 99, 35, 250, 255, 190, 144, 233, 189, 130, 222, 235, 108, 80, 164, 21, 121, 198, 178, 247, 163, 249, 190, 43, 83, 114, 227, 242, 120, 113, 198, 156, 97, 38, 234, 206, 62, 39, 202, 7, 194, 192, 33, 199, 184, 134, 209, 30, 235, 224, 205, 214, 125, 218, 234, 120, 209, 110, 238, 127, 79, 125, 245, 186, 111, 23, 114, 170, 103, 240, 6, 166, 152, 200, 162, 197, 125, 99, 10, 174, 13, 249, 190, 4, 152, 63, 17, 27, 71, 28, 19, 53, 11, 113, 27, 132, 125, 4, 35, 245, 119, 219, 40, 147, 36, 199, 64, 123, 171, 202, 50, 188, 190, 201, 21, 10, 190, 158, 60, 76, 13, 16, 156, 196, 103, 29, 67, 182, 66, 62, 203, 190, 212, 197, 76, 42, 126, 101, 252, 156, 41, 127, 89, 236, 250, 214, 58, 171, 111, 203, 95, 23, 88, 71, 74, 140, 25, 68, 108};
.global .align 4 .u32 global_match_count;
.global .align 1 .b8 $str[17] = {48, 49, 50, 51, 52, 53, 54, 55, 56, 57, 97, 98, 99, 100, 101, 102};
.global .align 1 .b8 $str$1[27] = {70, 79, 85, 78, 68, 32, 77, 65, 84, 67, 72, 58, 32, 39, 37, 115, 39, 32, 45, 62, 32, 39, 37, 115, 39, 10};
.global .align 1 .b8 $str$2[17] = {100, 111, 110, 116, 32, 119, 111, 114, 107, 58, 32, 39, 37, 115, 39, 10};

.visible .entry crack_word(
	.param .u64 .ptr .align 1 crack_word_param_0,
	.param .u64 .ptr .align 1 crack_word_param_1,
	.param .u64 .ptr .align 1 crack_word_param_2,
	.param .u64 .ptr .align 1 crack_word_param_3,
	.param .u64 .ptr .align 1 crack_word_param_4,
	.param .u32 crack_word_param_5,
	.param .u32 crack_word_param_6,
	.param .u8 crack_word_param_7,
	.param .u8 crack_word_param_8,
	.param .u64 .ptr .align 1 crack_word_param_9
)
{
	.local .align 16 .b8 	__local_depot0[1008];
	.reg .b64 	%SP;
	.reg .b64 	%SPL;
	.reg .pred 	%p<184>;
	.reg .b16 	%rs<1485>;
	.reg .b32 	%r<9713>;
	.reg .b64 	%rd<4634>;

	mov.u64 	%SPL, __local_depot0;
	cvta.local.u64 	%SP, %SPL;
	ld.param.u64 	%rd376, [crack_word_param_1];
	ld.param.u64 	%rd377, [crack_word_param_2];
	ld.param.u32 	%r278, [crack_word_param_6];
	add.u64 	%rd1, %SPL, 0;
	add.u64 	%rd2, %SPL, 0;
	add.u64 	%rd3, %SPL, 0;
	add.u64 	%rd4, %SPL, 640;
	add.u64 	%rd5, %SPL, 0;
	add.u64 	%rd6, %SPL, 0;
	add.u64 	%rd7, %SPL, 0;
	add.u64 	%rd8, %SPL, 640;
	add.u64 	%rd9, %SPL, 0;
	add.u64 	%rd10, %SPL, 0;
	add.u64 	%rd11, %SPL, 0;
	add.u64 	%rd12, %SPL, 640;
	add.u64 	%rd13, %SPL, 0;
	add.u64 	%rd14, %SPL, 0;
	add.u64 	%rd15, %SPL, 0;
	add.u64 	%rd16, %SPL, 640;
	add.u64 	%rd17, %SPL, 0;
	add.u64 	%rd18, %SPL, 0;
	mov.u32 	%r279, %ctaid.x;
	mov.u32 	%r280, %ntid.x;
	mov.u32 	%r281, %tid.x;
	mad.lo.s32 	%r1, %r279, %r280, %r281;
	setp.ge.s32 	%p1, %r1, %r278;
	@%p1 bra 	$L__BB0_274;
	ld.param.u32 	%r9607, [crack_word_param_5];
	cvta.to.global.u64 	%rd399, %rd376;
	cvta.to.global.u64 	%rd400, %rd377;
	mul.wide.s32 	%rd401, %r1, 4;
	add.s64 	%rd402, %rd399, %rd401;
	ld.global.u32 	%r2, [%rd402];
	add.s64 	%rd403, %rd400, %rd401;
	ld.global.u32 	%r3, [%rd403];
	cvt.s64.s32 	%rd404, %r9607;
	{ // callseq 0, 0
	.param .b64 param0;
	st.param.b64 	[param0], %rd404;
	.param .b64 retval0;
	call.uni (retval0), 
	malloc, 
	(
	param0
	);
	ld.param.b64 	%rd405, [retval0];
	} // callseq 0
	setp.lt.s32 	%p2, %r9607, 1;
	@%p2 bra 	$L__BB0_273;
	mov.b32 	%r9709, 1;
	mov.b32 	%r9609, 0;
	cvt.s64.s32 	%rd407, %r2;
	cvt.s64.s32 	%rd21, %r3;
	add.u64 	%rd408, %SP, 848;
	mov.u32 	%r9612, %r9609;
$L__BB0_3:
	ld.param.u64 	%rd4502, [crack_word_param_4];
	ld.param.u64 	%rd4498, [crack_word_param_0];
	cvta.to.global.u64 	%rd406, %rd4498;
	add.s64 	%rd20, %rd406, %rd407;
	cvta.to.local.u64 	%rd22, %rd408;
	cvt.u64.u32 	%rd409, %r9609;
	cvta.to.global.u64 	%rd410, %rd4502;
	add.s64 	%rd411, %rd410, %rd409;
	ld.global.u8 	%rs5, [%rd411];
	setp.gt.s16 	%p3, %rs5, 2;
	@%p3 bra 	$L__BB0_32;
	setp.eq.s16 	%p7, %rs5, 0;
	@%p7 bra 	$L__BB0_60;
	setp.eq.s16 	%p8, %rs5, 1;
	@%p8 bra 	$L__BB0_91;
	setp.eq.s16 	%p9, %rs5, 2;
	@%p9 bra 	$L__BB0_7;
	bra.uni 	$L__BB0_256;
$L__BB0_7:
	setp.eq.s32 	%p100, %r9709, 56;
	mov.b32 	%r9709, 56;
	@%p100 bra 	$L__BB0_256;
	cvt.u32.u64 	%r2721, %rd21;
	setp.eq.s32 	%p101, %r2721, 0;
	mov.b32 	%r9619, 0;
	st.local.u32 	[%rd16+64], %r9619;
	mov.b64 	%rd4027, 0;
	st.local.u64 	[%rd16+72], %rd4027;
	mov.b32 	%r2722, 914150663;
	mov.b32 	%r2723, -1056596264;
	st.local.v2.u32 	[%rd16+80], {%r2723, %r2722};
	mov.b32 	%r2724, -150054599;
	mov.b32 	%r2725, 812702999;
	st.local.v2.u32 	[%rd16+88], {%r2725, %r2724};
	mov.b32 	%r2726, 1750603025;
	mov.b32 	%r2727, -4191439;
	st.local.v2.u32 	[%rd16+96], {%r2727, %r2726};
	mov.b32 	%r2728, -1090891868;
	mov.b32 	%r2729, 1694076839;
	st.local.v2.u32 	[%rd16+104], {%r2729, %r2728};
	@%p101 bra 	$L__BB0_17;
	mov.b64 	%rd4516, 0;
	mov.b32 	%r9619, 0;
$L__BB0_10:
	add.s64 	%rd4029, %rd20, %rd4516;
	ld.global.u8 	%rs795, [%rd4029];
	cvt.u64.u32 	%rd4030, %r9619;
	add.s64 	%rd4031, %rd16, %rd4030;
	st.local.u8 	[%rd4031], %rs795;
	ld.local.u32 	%r2731, [%rd16+64];
	add.s32 	%r9619, %r2731, 1;
	st.local.u32 	[%rd16+64], %r9619;
	setp.ne.s32 	%p102, %r9619, 64;
	@%p102 bra 	$L__BB0_16;
	ld.local.v2.b32 	{%r2733, %r2734}, [%rd16];
	bfe.u32 	%r2735, %r2734, 16, 8;
	cvt.u16.u32 	%rs796, %r2735;
	bfe.u32 	%r2736, %r2734, 8, 8;
	bfe.u32 	%r2737, %r2734, 0, 8;
	bfe.u32 	%r2738, %r2733, 16, 8;
	cvt.u16.u32 	%rs797, %r2738;
	bfe.u32 	%r2739, %r2733, 8, 8;
	bfe.u32 	%r2740, %r2733, 0, 8;
	shl.b32 	%r2741, %r2740, 24;
	shl.b32 	%r2742, %r2739, 16;
	and.b32  	%r2743, %r2742, 16711680;
	or.b32  	%r2744, %r2743, %r2741;
	and.b16  	%rs798, %rs797, 255;
	mul.wide.u16 	%r2745, %rs798, 256;
	or.b32  	%r2746, %r2744, %r2745;
	bfe.u32 	%r2747, %r2733, 24, 8;
	or.b32  	%r9622, %r2746, %r2747;
	shl.b32 	%r2748, %r2737, 24;
	shl.b32 	%r2749, %r2736, 16;
	and.b32  	%r2750, %r2749, 16711680;
	or.b32  	%r2751, %r2750, %r2748;
	and.b16  	%rs799, %rs796, 255;
	mul.wide.u16 	%r2752, %rs799, 256;
	or.b32  	%r2753, %r2751, %r2752;
	bfe.u32 	%r2754, %r2734, 24, 8;
	or.b32  	%r2755, %r2753, %r2754;
	ld.local.v2.b32 	{%r2756, %r2757}, [%rd16+8];
	bfe.u32 	%r2758, %r2757, 16, 8;
	cvt.u16.u32 	%rs800, %r2758;
	bfe.u32 	%r2759, %r2757, 8, 8;
	bfe.u32 	%r2760, %r2757, 0, 8;
	bfe.u32 	%r2761, %r2756, 16, 8;
	cvt.u16.u32 	%rs801, %r2761;
	bfe.u32 	%r2762, %r2756, 8, 8;
	bfe.u32 	%r2763, %r2756, 0, 8;
	shl.b32 	%r2764, %r2763, 24;
	shl.b32 	%r2765, %r2762, 16;
	and.b32  	%r2766, %r2765, 16711680;
	or.b32  	%r2767, %r2766, %r2764;
	and.b16  	%rs802, %rs801, 255;
	mul.wide.u16 	%r2768, %rs802, 256;
	or.b32  	%r2769, %r2767, %r2768;
	bfe.u32 	%r2770, %r2756, 24, 8;
	or.b32  	%r2771, %r2769, %r2770;
	shl.b32 	%r2772, %r2760, 24;
	shl.b32 	%r2773, %r2759, 16;
	and.b32  	%r2774, %r2773, 16711680;
	or.b32  	%r2775, %r2774, %r2772;
	and.b16  	%rs803, %rs800, 255;
	mul.wide.u16 	%r2776, %rs803, 256;
	or.b32  	%r2777, %r2775, %r2776;
	bfe.u32 	%r2778, %r2757, 24, 8;
	or.b32  	%r2779, %r2777, %r2778;
	st.local.v4.u32 	[%rd15], {%r9622, %r2755, %r2771, %r2779};
	ld.local.v2.b32 	{%r2780, %r2781}, [%rd16+16];
	bfe.u32 	%r2782, %r2781, 16, 8;
	cvt.u16.u32 	%rs804, %r2782;
	bfe.u32 	%r2783, %r2781, 8, 8;
	bfe.u32 	%r2784, %r2781, 0, 8;
	bfe.u32 	%r2785, %r2780, 16, 8;
	cvt.u16.u32 	%rs805, %r2785;
	bfe.u32 	%r2786, %r2780, 8, 8;
	bfe.u32 	%r2787, %r2780, 0, 8;
	shl.b32 	%r2788, %r2787, 24;
	shl.b32 	%r2789, %r2786, 16;
	and.b32  	%r2790, %r2789, 16711680;
	or.b32  	%r2791, %r2790, %r2788;
	and.b16  	%rs806, %rs805, 255;
	mul.wide.u16 	%r2792, %rs806, 256;
	or.b32  	%r2793, %r2791, %r2792;
	bfe.u32 	%r2794, %r2780, 24, 8;
	or.b32  	%r2795, %r2793, %r2794;
	shl.b32 	%r2796, %r2784, 24;
	shl.b32 	%r2797, %r2783, 16;
	and.b32  	%r2798, %r2797, 16711680;
	or.b32  	%r2799, %r2798, %r2796;
	and.b16  	%rs807, %rs804, 255;
	mul.wide.u16 	%r2800, %rs807, 256;
	or.b32  	%r2801, %r2799, %r2800;
	bfe.u32 	%r2802, %r2781, 24, 8;
	or.b32  	%r2803, %r2801, %r2802;
	ld.local.v2.b32 	{%r2804, %r2805}, [%rd16+24];
	bfe.u32 	%r2806, %r2805, 16, 8;
	cvt.u16.u32 	%rs808, %r2806;
	bfe.u32 	%r2807, %r2805, 8, 8;
	bfe.u32 	%r2808, %r2805, 0, 8;
	bfe.u32 	%r2809, %r2804, 16, 8;
	cvt.u16.u32 	%rs809, %r2809;
	bfe.u32 	%r2810, %r2804, 8, 8;
	bfe.u32 	%r2811, %r2804, 0, 8;
	shl.b32 	%r2812, %r2811, 24;
	shl.b32 	%r2813, %r2810, 16;
	and.b32  	%r2814, %r2813, 16711680;
	or.b32  	%r2815, %r2814, %r2812;
	and.b16  	%rs810, %rs809, 255;
	mul.wide.u16 	%r2816, %rs810, 256;
	or.b32  	%r2817, %r2815, %r2816;
	bfe.u32 	%r2818, %r2804, 24, 8;
	or.b32  	%r2819, %r2817, %r2818;
	shl.b32 	%r2820, %r2808, 24;
	shl.b32 	%r2821, %r2807, 16;
	and.b32  	%r2822, %r2821, 16711680;
	or.b32  	%r2823, %r2822, %r2820;
	and.b16  	%rs811, %rs808, 255;
	mul.wide.u16 	%r2824, %rs811, 256;
	or.b32  	%r2825, %r2823, %r2824;
	bfe.u32 	%r2826, %r2805, 24, 8;
	or.b32  	%r2827, %r2825, %r2826;
	st.local.v4.u32 	[%rd15+16], {%r2795, %r2803, %r2819, %r2827};
	ld.local.v2.b32 	{%r2828, %r2829}, [%rd16+32];
	bfe.u32 	%r2830, %r2829, 16, 8;
	cvt.u16.u32 	%rs812, %r2830;
	bfe.u32 	%r2831, %r2829, 8, 8;
	bfe.u32 	%r2832, %r2829, 0, 8;
	bfe.u32 	%r2833, %r2828, 16, 8;
	cvt.u16.u32 	%rs813, %r2833;
	bfe.u32 	%r2834, %r2828, 8, 8;
	bfe.u32 	%r2835, %r2828, 0, 8;
	shl.b32 	%r2836, %r2835, 24;
	shl.b32 	%r2837, %r2834, 16;
	and.b32  	%r2838, %r2837, 16711680;
	or.b32  	%r2839, %r2838, %r2836;
	and.b16  	%rs814, %rs813, 255;
	mul.wide.u16 	%r2840, %rs814, 256;
	or.b32  	%r2841, %r2839, %r2840;
	bfe.u32 	%r2842, %r2828, 24, 8;
	or.b32  	%r2843, %r2841, %r2842;
	shl.b32 	%r2844, %r2832, 24;
	shl.b32 	%r2845, %r2831, 16;
	and.b32  	%r2846, %r2845, 16711680;
	or.b32  	%r2847, %r2846, %r2844;
	and.b16  	%rs815, %rs812, 255;
	mul.wide.u16 	%r2848, %rs815, 256;
	or.b32  	%r2849, %r2847, %r2848;
	bfe.u32 	%r2850, %r2829, 24, 8;
	or.b32  	%r2851, %r2849, %r2850;
	ld.local.v2.b32 	{%r2852, %r2853}, [%rd16+40];
	bfe.u32 	%r2854, %r2853, 16, 8;
	cvt.u16.u32 	%rs816, %r2854;
	bfe.u32 	%r2855, %r2853, 8, 8;
	bfe.u32 	%r2856, %r2853, 0, 8;
	bfe.u32 	%r2857, %r2852, 16, 8;
	cvt.u16.u32 	%rs817, %r2857;
	bfe.u32 	%r2858, %r2852, 8, 8;
	bfe.u32 	%r2859, %r2852, 0, 8;
	shl.b32 	%r2860, %r2859, 24;
	shl.b32 	%r2861, %r2858, 16;
	and.b32  	%r2862, %r2861, 16711680;
	or.b32  	%r2863, %r2862, %r2860;
	and.b16  	%rs818, %rs817, 255;
	mul.wide.u16 	%r2864, %rs818, 256;
	or.b32  	%r2865, %r2863, %r2864;
	bfe.u32 	%r2866, %r2852, 24, 8;
	or.b32  	%r2867, %r2865, %r2866;
	shl.b32 	%r2868, %r2856, 24;
	shl.b32 	%r2869, %r2855, 16;
	and.b32  	%r2870, %r2869, 16711680;
	or.b32  	%r2871, %r2870, %r2868;
	and.b16  	%rs819, %rs816, 255;
	mul.wide.u16 	%r2872, %rs819, 256;
	or.b32  	%r2873, %r2871, %r2872;
	bfe.u32 	%r2874, %r2853, 24, 8;
	or.b32  	%r2875, %r2873, %r2874;
	st.local.v4.u32 	[%rd15+32], {%r2843, %r2851, %r2867, %r2875};
	ld.local.v2.b32 	{%r2876, %r2877}, [%rd16+48];
	bfe.u32 	%r2878, %r2877, 16, 8;
	cvt.u16.u32 	%rs820, %r2878;
	bfe.u32 	%r2879, %r2877, 8, 8;
	bfe.u32 	%r2880, %r2877, 0, 8;
	bfe.u32 	%r2881, %r2876, 16, 8;
	cvt.u16.u32 	%rs821, %r2881;
	bfe.u32 	%r2882, %r2876, 8, 8;
	bfe.u32 	%r2883, %r2876, 0, 8;
	shl.b32 	%r2884, %r2883, 24;
	shl.b32 	%r2885, %r2882, 16;
	and.b32  	%r2886, %r2885, 16711680;
	or.b32  	%r2887, %r2886, %r2884;
	and.b16  	%rs822, %rs821, 255;
	mul.wide.u16 	%r2888, %rs822, 256;
	or.b32  	%r2889, %r2887, %r2888;
	bfe.u32 	%r2890, %r2876, 24, 8;
	or.b32  	%r9620, %r2889, %r2890;
	shl.b32 	%r2891, %r2880, 24;
	shl.b32 	%r2892, %r2879, 16;
	and.b32  	%r2893, %r2892, 16711680;
	or.b32  	%r2894, %r2893, %r2891;
	and.b16  	%rs823, %rs820, 255;
	mul.wide.u16 	%r2895, %rs823, 256;
	or.b32  	%r2896, %r2894, %r2895;
	bfe.u32 	%r2897, %r2877, 24, 8;
	or.b32  	%r2898, %r2896, %r2897;
	ld.local.v2.b32 	{%r2899, %r2900}, [%rd16+56];
	bfe.u32 	%r2901, %r2900, 16, 8;
	cvt.u16.u32 	%rs824, %r2901;
	bfe.u32 	%r2902, %r2900, 8, 8;
	bfe.u32 	%r2903, %r2900, 0, 8;
	bfe.u32 	%r2904, %r2899, 16, 8;
	cvt.u16.u32 	%rs825, %r2904;
	bfe.u32 	%r2905, %r2899, 8, 8;
	bfe.u32 	%r2906, %r2899, 0, 8;
	shl.b32 	%r2907, %r2906, 24;
	shl.b32 	%r2908, %r2905, 16;
	and.b32  	%r2909, %r2908, 16711680;
	or.b32  	%r2910, %r2909, %r2907;
	and.b16  	%rs826, %rs825, 255;
	mul.wide.u16 	%r2911, %rs826, 256;
	or.b32  	%r2912, %r2910, %r2911;
	bfe.u32 	%r2913, %r2899, 24, 8;
	or.b32  	%r9623, %r2912, %r2913;
	shl.b32 	%r2914, %r2903, 24;
	shl.b32 	%r2915, %r2902, 16;
	and.b32  	%r2916, %r2915, 16711680;
	or.b32  	%r2917, %r2916, %r2914;
	and.b16  	%rs827, %rs824, 255;
	mul.wide.u16 	%r2918, %rs827, 256;
	or.b32  	%r2919, %r2917, %r2918;
	bfe.u32 	%r2920, %r2900, 24, 8;
	or.b32  	%r9621, %r2919, %r2920;
	st.local.v4.u32 	[%rd15+48], {%r9620, %r2898, %r9623, %r9621};
	mov.b32 	%r9624, 16;
$L__BB0_12:
	shf.l.wrap.b32 	%r2921, %r9623, %r9623, 15;
	shf.l.wrap.b32 	%r2922, %r9623, %r9623, 13;
	xor.b32  	%r2923, %r2921, %r2922;
	shr.u32 	%r2924, %r9623, 10;
	xor.b32  	%r2925, %r2923, %r2924;
	add.s32 	%r2926, %r9624, -7;
	mul.wide.u32 	%rd4032, %r2926, 4;
	add.s64 	%rd4033, %rd15, %rd4032;
	ld.local.u32 	%r2927, [%rd4033];
	add.s32 	%r2928, %r2925, %r2927;
	add.s32 	%r2929, %r9624, -15;
	mul.wide.u32 	%rd4034, %r2929, 4;
	add.s64 	%rd4035, %rd15, %rd4034;
	ld.local.u32 	%r2930, [%rd4035];
	shf.l.wrap.b32 	%r2931, %r2930, %r2930, 25;
	shf.l.wrap.b32 	%r2932, %r2930, %r2930, 14;
	xor.b32  	%r2933, %r2931, %r2932;
	shr.u32 	%r2934, %r2930, 3;
	xor.b32  	%r2935, %r2933, %r2934;
	add.s32 	%r2936, %r2928, %r9622;
	add.s32 	%r27, %r2936, %r2935;
	mul.wide.u32 	%rd4036, %r9624, 4;
	add.s64 	%rd4037, %rd15, %rd4036;
	shf.l.wrap.b32 	%r2937, %r9621, %r9621, 15;
	shf.l.wrap.b32 	%r2938, %r9621, %r9621, 13;
	xor.b32  	%r2939, %r2937, %r2938;
	shr.u32 	%r2940, %r9621, 10;
	xor.b32  	%r2941, %r2939, %r2940;
	add.s32 	%r2942, %r9624, -6;
	mul.wide.u32 	%rd4038, %r2942, 4;
	add.s64 	%rd4039, %rd15, %rd4038;
	ld.local.v2.u32 	{%r2943, %r2944}, [%rd4039];
	add.s32 	%r2945, %r2941, %r2943;
	add.s32 	%r2946, %r9624, -14;
	mul.wide.u32 	%rd4040, %r2946, 4;
	add.s64 	%rd4041, %rd15, %rd4040;
	ld.local.v2.u32 	{%r2947, %r2948}, [%rd4041];
	shf.l.wrap.b32 	%r2949, %r2947, %r2947, 25;
	shf.l.wrap.b32 	%r2950, %r2947, %r2947, 14;
	xor.b32  	%r2951, %r2949, %r2950;
	shr.u32 	%r2952, %r2947, 3;
	xor.b32  	%r2953, %r2951, %r2952;
	add.s32 	%r2954, %r2945, %r2930;
	add.s32 	%r2955, %r2954, %r2953;
	shf.l.wrap.b32 	%r2956, %r27, %r27, 15;
	shf.l.wrap.b32 	%r2957, %r27, %r27, 13;
	xor.b32  	%r2958, %r2956, %r2957;
	shr.u32 	%r2959, %r27, 10;
	xor.b32  	%r2960, %r2958, %r2959;
	add.s32 	%r2961, %r2960, %r2944;
	shf.l.wrap.b32 	%r2962, %r2948, %r2948, 25;
	shf.l.wrap.b32 	%r2963, %r2948, %r2948, 14;
	xor.b32  	%r2964, %r2962, %r2963;
	shr.u32 	%r2965, %r2948, 3;
	xor.b32  	%r2966, %r2964, %r2965;
	add.s32 	%r2967, %r2961, %r2947;
	add.s32 	%r9623, %r2967, %r2966;
	shf.l.wrap.b32 	%r2968, %r2955, %r2955, 15;
	shf.l.wrap.b32 	%r2969, %r2955, %r2955, 13;
	xor.b32  	%r2970, %r2968, %r2969;
	shr.u32 	%r2971, %r2955, 10;
	xor.b32  	%r2972, %r2970, %r2971;
	add.s32 	%r2973, %r2972, %r9620;
	add.s32 	%r2974, %r9624, -12;
	mul.wide.u32 	%rd4042, %r2974, 4;
	add.s64 	%rd4043, %rd15, %rd4042;
	ld.local.u32 	%r9622, [%rd4043];
	shf.l.wrap.b32 	%r2975, %r9622, %r9622, 25;
	shf.l.wrap.b32 	%r2976, %r9622, %r9622, 14;
	xor.b32  	%r2977, %r2975, %r2976;
	shr.u32 	%r2978, %r9622, 3;
	xor.b32  	%r2979, %r2977, %r2978;
	add.s32 	%r2980, %r2973, %r2948;
	add.s32 	%r9621, %r2980, %r2979;
	st.local.v4.u32 	[%rd4037], {%r27, %r2955, %r9623, %r9621};
	add.s32 	%r9624, %r9624, 4;
	setp.ne.s32 	%p103, %r9624, 64;
	mov.u32 	%r9620, %r27;
	@%p103 bra 	$L__BB0_12;
	ld.local.v2.u32 	{%r32, %r33}, [%rd16+80];
	ld.local.v2.u32 	{%r34, %r35}, [%rd16+88];
	ld.local.v2.u32 	{%r36, %r37}, [%rd16+96];
	ld.local.v2.u32 	{%r38, %r39}, [%rd16+104];
	mov.b32 	%r9625, 0;
	mov.u32 	%r9626, %r32;
	mov.u32 	%r9627, %r33;
	mov.u32 	%r9628, %r34;
	mov.u32 	%r9629, %r35;
	mov.u32 	%r9630, %r36;
	mov.u32 	%r9631, %r37;
	mov.u32 	%r9632, %r38;
	mov.u32 	%r9633, %r39;
$L__BB0_14:
	shf.l.wrap.b32 	%r2982, %r9630, %r9630, 26;
	shf.l.wrap.b32 	%r2983, %r9630, %r9630, 21;
	xor.b32  	%r2984, %r2982, %r2983;
	shf.l.wrap.b32 	%r2985, %r9630, %r9630, 7;
	xor.b32  	%r2986, %r2984, %r2985;
	and.b32  	%r2987, %r9630, %r9631;
	not.b32 	%r2988, %r9630;
	and.b32  	%r2989, %r9632, %r2988;
	or.b32  	%r2990, %r2987, %r2989;
	mul.wide.u32 	%rd4044, %r9625, 4;
	mov.u64 	%rd4045, k224;
	add.s64 	%rd4046, %rd4045, %rd4044;
	ld.const.u32 	%r2991, [%rd4046];
	add.s64 	%rd4047, %rd15, %rd4044;
	ld.local.v4.u32 	{%r2992, %r2993, %r2994, %r2995}, [%rd4047];
	add.s32 	%r2996, %r2990, %r9633;
	add.s32 	%r2997, %r2996, %r2986;
	add.s32 	%r2998, %r2997, %r2991;
	add.s32 	%r2999, %r2998, %r2992;
	shf.l.wrap.b32 	%r3000, %r9626, %r9626, 30;
	shf.l.wrap.b32 	%r3001, %r9626, %r9626, 19;
	xor.b32  	%r3002, %r3000, %r3001;
	shf.l.wrap.b32 	%r3003, %r9626, %r9626, 10;
	xor.b32  	%r3004, %r3002, %r3003;
	xor.b32  	%r3005, %r9627, %r9628;
	and.b32  	%r3006, %r9626, %r3005;
	and.b32  	%r3007, %r9627, %r9628;
	xor.b32  	%r3008, %r3006, %r3007;
	add.s32 	%r3009, %r3004, %r3008;
	add.s32 	%r9633, %r2999, %r9629;
	add.s32 	%r9629, %r3009, %r2999;
	shf.l.wrap.b32 	%r3010, %r9633, %r9633, 26;
	shf.l.wrap.b32 	%r3011, %r9633, %r9633, 21;
	xor.b32  	%r3012, %r3010, %r3011;
	shf.l.wrap.b32 	%r3013, %r9633, %r9633, 7;
	xor.b32  	%r3014, %r3012, %r3013;
	and.b32  	%r3015, %r9633, %r9630;
	not.b32 	%r3016, %r9633;
	and.b32  	%r3017, %r9631, %r3016;
	or.b32  	%r3018, %r3015, %r3017;
	ld.const.u32 	%r3019, [%rd4046+4];
	add.s32 	%r3020, %r3018, %r9632;
	add.s32 	%r3021, %r3020, %r3014;
	add.s32 	%r3022, %r3021, %r3019;
	add.s32 	%r3023, %r3022, %r2993;
	shf.l.wrap.b32 	%r3024, %r9629, %r9629, 30;
	shf.l.wrap.b32 	%r3025, %r9629, %r9629, 19;
	xor.b32  	%r3026, %r3024, %r3025;
	shf.l.wrap.b32 	%r3027, %r9629, %r9629, 10;
	xor.b32  	%r3028, %r3026, %r3027;
	xor.b32  	%r3029, %r9626, %r9627;
	and.b32  	%r3030, %r9629, %r3029;
	and.b32  	%r3031, %r9626, %r9627;
	xor.b32  	%r3032, %r3030, %r3031;
	add.s32 	%r3033, %r3028, %r3032;
	add.s32 	%r9632, %r3023, %r9628;
	add.s32 	%r9628, %r3033, %r3023;
	shf.l.wrap.b32 	%r3034, %r9632, %r9632, 26;
	shf.l.wrap.b32 	%r3035, %r9632, %r9632, 21;
	xor.b32  	%r3036, %r3034, %r3035;
	shf.l.wrap.b32 	%r3037, %r9632, %r9632, 7;
	xor.b32  	%r3038, %r3036, %r3037;
	and.b32  	%r3039, %r9632, %r9633;
	not.b32 	%r3040, %r9632;
	and.b32  	%r3041, %r9630, %r3040;
	or.b32  	%r3042, %r3039, %r3041;
	ld.const.u32 	%r3043, [%rd4046+8];
	add.s32 	%r3044, %r3042, %r9631;
	add.s32 	%r3045, %r3044, %r3038;
	add.s32 	%r3046, %r3045, %r3043;
	add.s32 	%r3047, %r3046, %r2994;
	shf.l.wrap.b32 	%r3048, %r9628, %r9628, 30;
	shf.l.wrap.b32 	%r3049, %r9628, %r9628, 19;
	xor.b32  	%r3050, %r3048, %r3049;
	shf.l.wrap.b32 	%r3051, %r9628, %r9628, 10;
	xor.b32  	%r3052, %r3050, %r3051;
	xor.b32  	%r3053, %r9629, %r9626;
	and.b32  	%r3054, %r9628, %r3053;
	and.b32  	%r3055, %r9629, %r9626;
	xor.b32  	%r3056, %r3054, %r3055;
	add.s32 	%r3057, %r3052, %r3056;
	add.s32 	%r9631, %r3047, %r9627;
	add.s32 	%r9627, %r3057, %r3047;
	shf.l.wrap.b32 	%r3058, %r9631, %r9631, 26;
	shf.l.wrap.b32 	%r3059, %r9631, %r9631, 21;
	xor.b32  	%r3060, %r3058, %r3059;
	shf.l.wrap.b32 	%r3061, %r9631, %r9631, 7;
	xor.b32  	%r3062, %r3060, %r3061;
	and.b32  	%r3063, %r9631, %r9632;
	not.b32 	%r3064, %r9631;
	and.b32  	%r3065, %r9633, %r3064;
	or.b32  	%r3066, %r3063, %r3065;
	ld.const.u32 	%r3067, [%rd4046+12];
	add.s32 	%r3068, %r3066, %r9630;
	add.s32 	%r3069, %r3068, %r3062;
	add.s32 	%r3070, %r3069, %r3067;
	add.s32 	%r3071, %r3070, %r2995;
	shf.l.wrap.b32 	%r3072, %r9627, %r9627, 30;
	shf.l.wrap.b32 	%r3073, %r9627, %r9627, 19;
	xor.b32  	%r3074, %r3072, %r3073;
	shf.l.wrap.b32 	%r3075, %r9627, %r9627, 10;
	xor.b32  	%r3076, %r3074, %r3075;
	xor.b32  	%r3077, %r9628, %r9629;
	and.b32  	%r3078, %r9627, %r3077;
	and.b32  	%r3079, %r9628, %r9629;
	xor.b32  	%r3080, %r3078, %r3079;
	add.s32 	%r3081, %r3076, %r3080;
	add.s32 	%r9630, %r3071, %r9626;
	add.s32 	%r9626, %r3081, %r3071;
	add.s32 	%r9625, %r9625, 4;
	setp.ne.s32 	%p104, %r9625, 64;
	@%p104 bra 	$L__BB0_14;
	add.s32 	%r3083, %r32, %r9626;
	add.s32 	%r3084, %r33, %r9627;
	st.local.v2.u32 	[%rd16+80], {%r3083, %r3084};
	add.s32 	%r3085, %r34, %r9628;
	add.s32 	%r3086, %r35, %r9629;
	st.local.v2.u32 	[%rd16+88], {%r3085, %r3086};
	add.s32 	%r3087, %r36, %r9630;
	add.s32 	%r3088, %r37, %r9631;
	st.local.v2.u32 	[%rd16+96], {%r3087, %r3088};
	add.s32 	%r3089, %r38, %r9632;
	add.s32 	%r3090, %r39, %r9633;
	st.local.v2.u32 	[%rd16+104], {%r3089, %r3090};
	ld.local.u64 	%rd4048, [%rd16+72];
	add.s64 	%rd4049, %rd4048, 512;
	st.local.u64 	[%rd16+72], %rd4049;
	mov.b32 	%r9619, 0;
	st.local.u32 	[%rd16+64], %r9619;
$L__BB0_16:
	add.s64 	%rd4516, %rd4516, 1;
	setp.ne.s64 	%p105, %rd4516, %rd21;
	@%p105 bra 	$L__BB0_10;
$L__BB0_17:
	cvt.u64.u32 	%rd4519, %r9619;
	setp.gt.u32 	%p106, %r9619, 55;
	@%p106 bra 	$L__BB0_122;
	cvt.u32.u64 	%r3457, %rd4519;
	add.s64 	%rd4066, %rd16, %rd4519;
	mov.b16 	%rs868, 128;
	st.local.u8 	[%rd4066], %rs868;
	setp.eq.s32 	%p116, %r3457, 55;
	@%p116 bra 	$L__BB0_135;
	max.u64 	%rd4067, %rd4519, 54;
	sub.s64 	%rd4068, %rd4067, %rd4519;
	add.s64 	%rd64, %rd4068, 1;
	and.b64  	%rd65, %rd64, 15;
	setp.lt.u64 	%p117, %rd4068, 15;
	@%p117 bra 	$L__BB0_22;
	and.b64  	%rd66, %rd64, -16;
	mov.b64 	%rd4518, 0;
$L__BB0_21:
	.pragma "nounroll";
	add.s64 	%rd4070, %rd16, %rd4519;
	mov.b16 	%rs869, 0;
	st.local.u8 	[%rd4070+1], %rs869;
	st.local.u8 	[%rd4070+2], %rs869;
	st.local.u8 	[%rd4070+3], %rs869;
	st.local.u8 	[%rd4070+4], %rs869;
	st.local.u8 	[%rd4070+5], %rs869;
	st.local.u8 	[%rd4070+6], %rs869;
	st.local.u8 	[%rd4070+7], %rs869;
	st.local.u8 	[%rd4070+8], %rs869;
	st.local.u8 	[%rd4070+9], %rs869;
	st.local.u8 	[%rd4070+10], %rs869;
	st.local.u8 	[%rd4070+11], %rs869;
	st.local.u8 	[%rd4070+12], %rs869;
	st.local.u8 	[%rd4070+13], %rs869;
	st.local.u8 	[%rd4070+14], %rs869;
	st.local.u8 	[%rd4070+15], %rs869;
	add.s64 	%rd4519, %rd4519, 16;
	st.local.u8 	[%rd4070+16], %rs869;
	add.s64 	%rd4518, %rd4518, 16;
	setp.eq.s64 	%p118, %rd4518, %rd66;
	@%p118 bra 	$L__BB0_22;
	bra.uni 	$L__BB0_21;
$L__BB0_22:
	setp.eq.s64 	%p119, %rd65, 0;
	@%p119 bra 	$L__BB0_135;
	and.b64  	%rd73, %rd64, 7;
	setp.lt.u64 	%p120, %rd65, 8;
	@%p120 bra 	$L__BB0_25;
	add.s64 	%rd4071, %rd16, %rd4519;
	mov.b16 	%rs870, 0;
	st.local.u8 	[%rd4071+1], %rs870;
	st.local.u8 	[%rd4071+2], %rs870;
	st.local.u8 	[%rd4071+3], %rs870;
	st.local.u8 	[%rd4071+4], %rs870;
	st.local.u8 	[%rd4071+5], %rs870;
	st.local.u8 	[%rd4071+6], %rs870;
	st.local.u8 	[%rd4071+7], %rs870;
	add.s64 	%rd4519, %rd4519, 8;
	st.local.u8 	[%rd4071+8], %rs870;
$L__BB0_25:
	setp.eq.s64 	%p121, %rd73, 0;
	@%p121 bra 	$L__BB0_135;
	and.b64  	%rd76, %rd64, 3;
	setp.lt.u64 	%p122, %rd73, 4;
	@%p122 bra 	$L__BB0_28;
	add.s64 	%rd4072, %rd16, %rd4519;
	mov.b16 	%rs871, 0;
	st.local.u8 	[%rd4072+1], %rs871;
	st.local.u8 	[%rd4072+2], %rs871;
	st.local.u8 	[%rd4072+3], %rs871;
	add.s64 	%rd4519, %rd4519, 4;
	st.local.u8 	[%rd4072+4], %rs871;
$L__BB0_28:
	setp.eq.s64 	%p123, %rd76, 0;
	@%p123 bra 	$L__BB0_135;
	add.s64 	%rd79, %rd16, %rd4519;
	mov.b16 	%rs872, 0;
	st.local.u8 	[%rd79+1], %rs872;
	setp.eq.s64 	%p124, %rd76, 1;
	@%p124 bra 	$L__BB0_135;
	mov.b16 	%rs873, 0;
	st.local.u8 	[%rd79+2], %rs873;
	setp.eq.s64 	%p125, %rd76, 2;
	@%p125 bra 	$L__BB0_135;
	mov.b16 	%rs874, 0;
	st.local.u8 	[%rd79+3], %rs874;
	bra.uni 	$L__BB0_135;
$L__BB0_32:
	setp.eq.s16 	%p4, %rs5, 3;
	@%p4 bra 	$L__BB0_140;
	setp.eq.s16 	%p5, %rs5, 4;
	@%p5 bra 	$L__BB0_183;
	setp.eq.s16 	%p6, %rs5, 5;
	@%p6 bra 	$L__BB0_35;
	bra.uni 	$L__BB0_256;
$L__BB0_35:
	setp.eq.s32 	%p10, %r9709, 128;
	mov.b32 	%r9709, 128;
	@%p10 bra 	$L__BB0_256;
	cvt.u32.u64 	%r286, %rd21;
	setp.eq.s32 	%p11, %r286, 0;
	mov.b64 	%rd4581, 0;
	st.local.u64 	[%rd4+128], %rd4581;
	st.local.u64 	[%rd4+136], %rd4581;
	mov.b64 	%rd413, 7640891576956012808;
	st.local.u64 	[%rd4+144], %rd413;
	mov.b64 	%rd414, -4942790177534073029;
	st.local.u64 	[%rd4+152], %rd414;
	mov.b64 	%rd415, 4354685564936845355;
	st.local.u64 	[%rd4+160], %rd415;
	mov.b64 	%rd416, -6534734903238641935;
	st.local.u64 	[%rd4+168], %rd416;
	mov.b64 	%rd417, 5840696475078001361;
	st.local.u64 	[%rd4+176], %rd417;
	mov.b64 	%rd418, -7276294671716946913;
	st.local.u64 	[%rd4+184], %rd418;
	mov.b64 	%rd419, 2270897969802886507;
	st.local.u64 	[%rd4+192], %rd419;
	mov.b64 	%rd420, 6620516959819538809;
	st.local.u64 	[%rd4+200], %rd420;
	@%p11 bra 	$L__BB0_45;
	mov.b64 	%rd4581, 0;
	mov.u64 	%rd4582, %rd4581;
$L__BB0_38:
	add.s64 	%rd422, %rd20, %rd4582;
	ld.global.u8 	%rs6, [%rd422];
	add.s64 	%rd423, %rd4, %rd4581;
	st.local.u8 	[%rd423], %rs6;
	ld.local.u64 	%rd424, [%rd4+128];
	add.s64 	%rd4581, %rd424, 1;
	st.local.u64 	[%rd4+128], %rd4581;
	setp.ne.s64 	%p12, %rd4581, 128;
	@%p12 bra 	$L__BB0_44;
	ld.local.v2.b32 	{%r287, %r288}, [%rd4];
	bfe.u32 	%r289, %r288, 24, 8;
	bfe.u32 	%r290, %r287, 24, 8;
	bfe.u32 	%r291, %r287, 16, 8;
	bfe.u32 	%r292, %r287, 8, 8;
	bfe.u32 	%r293, %r287, 0, 8;
	cvt.u64.u32 	%rd426, %r293;
	shl.b64 	%rd427, %rd426, 56;
	cvt.u64.u32 	%rd428, %r292;
	shl.b64 	%rd429, %rd428, 48;
	and.b64  	%rd430, %rd429, 71776119061217280;
	or.b64  	%rd431, %rd430, %rd427;
	cvt.u64.u32 	%rd432, %r291;
	shl.b64 	%rd433, %rd432, 40;
	and.b64  	%rd434, %rd433, 280375465082880;
	or.b64  	%rd435, %rd431, %rd434;
	cvt.u64.u32 	%rd436, %r290;
	shl.b64 	%rd437, %rd436, 32;
	and.b64  	%rd438, %rd437, 1095216660480;
	or.b64  	%rd439, %rd435, %rd438;
	bfe.u32 	%r294, %r288, 0, 8;
	mul.wide.u32 	%rd440, %r294, 16777216;
	or.b64  	%rd441, %rd439, %rd440;
	bfe.u32 	%r295, %r288, 8, 8;
	mul.wide.u32 	%rd442, %r295, 65536;
	or.b64  	%rd443, %rd441, %rd442;
	bfe.u32 	%r296, %r288, 16, 8;
	mul.wide.u32 	%rd444, %r296, 256;
	or.b64  	%rd445, %rd443, %rd444;
	cvt.u64.u32 	%rd446, %r289;
	and.b64  	%rd447, %rd446, 255;
	or.b64  	%rd4585, %rd445, %rd447;
	ld.local.v2.b32 	{%r297, %r298}, [%rd4+8];
	bfe.u32 	%r299, %r298, 24, 8;
	bfe.u32 	%r300, %r297, 24, 8;
	bfe.u32 	%r301, %r297, 16, 8;
	bfe.u32 	%r302, %r297, 8, 8;
	bfe.u32 	%r303, %r297, 0, 8;
	cvt.u64.u32 	%rd448, %r303;
	shl.b64 	%rd449, %rd448, 56;
	cvt.u64.u32 	%rd450, %r302;
	shl.b64 	%rd451, %rd450, 48;
	and.b64  	%rd452, %rd451, 71776119061217280;
	or.b64  	%rd453, %rd452, %rd449;
	cvt.u64.u32 	%rd454, %r301;
	shl.b64 	%rd455, %rd454, 40;
	and.b64  	%rd456, %rd455, 280375465082880;
	or.b64  	%rd457, %rd453, %rd456;
	cvt.u64.u32 	%rd458, %r300;
	shl.b64 	%rd459, %rd458, 32;
	and.b64  	%rd460, %rd459, 1095216660480;
	or.b64  	%rd461, %rd457, %rd460;
	bfe.u32 	%r304, %r298, 0, 8;
	mul.wide.u32 	%rd462, %r304, 16777216;
	or.b64  	%rd463, %rd461, %rd462;
	bfe.u32 	%r305, %r298, 8, 8;
	mul.wide.u32 	%rd464, %r305, 65536;
	or.b64  	%rd465, %rd463, %rd464;
	bfe.u32 	%r306, %r298, 16, 8;
	mul.wide.u32 	%rd466, %r306, 256;
	or.b64  	%rd467, %rd465, %rd466;
	cvt.u64.u32 	%rd468, %r299;
	and.b64  	%rd469, %rd468, 255;
	or.b64  	%rd470, %rd467, %rd469;
	st.local.v2.u64 	[%rd3], {%rd4585, %rd470};
	ld.local.v2.b32 	{%r307, %r308}, [%rd4+16];
	bfe.u32 	%r309, %r308, 24, 8;
	bfe.u32 	%r310, %r307, 24, 8;
	bfe.u32 	%r311, %r307, 16, 8;
	bfe.u32 	%r312, %r307, 8, 8;
	bfe.u32 	%r313, %r307, 0, 8;
	cvt.u64.u32 	%rd471, %r313;
	shl.b64 	%rd472, %rd471, 56;
	cvt.u64.u32 	%rd473, %r312;
	shl.b64 	%rd474, %rd473, 48;
	and.b64  	%rd475, %rd474, 71776119061217280;
	or.b64  	%rd476, %rd475, %rd472;
	cvt.u64.u32 	%rd477, %r311;
	shl.b64 	%rd478, %rd477, 40;
	and.b64  	%rd479, %rd478, 280375465082880;
	or.b64  	%rd480, %rd476, %rd479;
	cvt.u64.u32 	%rd481, %r310;
	shl.b64 	%rd482, %rd481, 32;
	and.b64  	%rd483, %rd482, 1095216660480;
	or.b64  	%rd484, %rd480, %rd483;
	bfe.u32 	%r314, %r308, 0, 8;
	mul.wide.u32 	%rd485, %r314, 16777216;
	or.b64  	%rd486, %rd484, %rd485;
	bfe.u32 	%r315, %r308, 8, 8;
	mul.wide.u32 	%rd487, %r315, 65536;
	or.b64  	%rd488, %rd486, %rd487;
	bfe.u32 	%r316, %r308, 16, 8;
	mul.wide.u32 	%rd489, %r316, 256;
	or.b64  	%rd490, %rd488, %rd489;
	cvt.u64.u32 	%rd491, %r309;
	and.b64  	%rd492, %rd491, 255;
	or.b64  	%rd493, %rd490, %rd492;
	ld.local.v2.b32 	{%r317, %r318}, [%rd4+24];
	bfe.u32 	%r319, %r318, 24, 8;
	bfe.u32 	%r320, %r317, 24, 8;
	bfe.u32 	%r321, %r317, 16, 8;
	bfe.u32 	%r322, %r317, 8, 8;
	bfe.u32 	%r323, %r317, 0, 8;
	cvt.u64.u32 	%rd494, %r323;
	shl.b64 	%rd495, %rd494, 56;
	cvt.u64.u32 	%rd496, %r322;
	shl.b64 	%rd497, %rd496, 48;
	and.b64  	%rd498, %rd497, 71776119061217280;
	or.b64  	%rd499, %rd498, %rd495;
	cvt.u64.u32 	%rd500, %r321;
	shl.b64 	%rd501, %rd500, 40;
	and.b64  	%rd502, %rd501, 280375465082880;
	or.b64  	%rd503, %rd499, %rd502;
	cvt.u64.u32 	%rd504, %r320;
	shl.b64 	%rd505, %rd504, 32;
	and.b64  	%rd506, %rd505, 1095216660480;
	or.b64  	%rd507, %rd503, %rd506;
	bfe.u32 	%r324, %r318, 0, 8;
	mul.wide.u32 	%rd508, %r324, 16777216;
	or.b64  	%rd509, %rd507, %rd508;
	bfe.u32 	%r325, %r318, 8, 8;
	mul.wide.u32 	%rd510, %r325, 65536;
	or.b64  	%rd511, %rd509, %rd510;
	bfe.u32 	%r326, %r318, 16, 8;
	mul.wide.u32 	%rd512, %r326, 256;
	or.b64  	%rd513, %rd511, %rd512;
	cvt.u64.u32 	%rd514, %r319;
	and.b64  	%rd515, %rd514, 255;
	or.b64  	%rd516, %rd513, %rd515;
	st.local.v2.u64 	[%rd3+16], {%rd493, %rd516};
	ld.local.v2.b32 	{%r327, %r328}, [%rd4+32];
	bfe.u32 	%r329, %r328, 24, 8;
	bfe.u32 	%r330, %r327, 24, 8;
	bfe.u32 	%r331, %r327, 16, 8;
	bfe.u32 	%r332, %r327, 8, 8;
	bfe.u32 	%r333, %r327, 0, 8;
	cvt.u64.u32 	%rd517, %r333;
	shl.b64 	%rd518, %rd517, 56;
	cvt.u64.u32 	%rd519, %r332;
	shl.b64 	%rd520, %rd519, 48;
	and.b64  	%rd521, %rd520, 71776119061217280;
	or.b64  	%rd522, %rd521, %rd518;
	cvt.u64.u32 	%rd523, %r331;
	shl.b64 	%rd524, %rd523, 40;
	and.b64  	%rd525, %rd524, 280375465082880;
	or.b64  	%rd526, %rd522, %rd525;
	cvt.u64.u32 	%rd527, %r330;
	shl.b64 	%rd528, %rd527, 32;
	and.b64  	%rd529, %rd528, 1095216660480;
	or.b64  	%rd530, %rd526, %rd529;
	bfe.u32 	%r334, %r328, 0, 8;
	mul.wide.u32 	%rd531, %r334, 16777216;
	or.b64  	%rd532, %rd530, %rd531;
	bfe.u32 	%r335, %r328, 8, 8;
	mul.wide.u32 	%rd533, %r335, 65536;
	or.b64  	%rd534, %rd532, %rd533;
	bfe.u32 	%r336, %r328, 16, 8;
	mul.wide.u32 	%rd535, %r336, 256;
	or.b64  	%rd536, %rd534, %rd535;
	cvt.u64.u32 	%rd537, %r329;
	and.b64  	%rd538, %rd537, 255;
	or.b64  	%rd539, %rd536, %rd538;
	ld.local.v2.b32 	{%r337, %r338}, [%rd4+40];
	bfe.u32 	%r339, %r338, 24, 8;
	bfe.u32 	%r340, %r337, 24, 8;
	bfe.u32 	%r341, %r337, 16, 8;
	bfe.u32 	%r342, %r337, 8, 8;
	bfe.u32 	%r343, %r337, 0, 8;
	cvt.u64.u32 	%rd540, %r343;
	shl.b64 	%rd541, %rd540, 56;
	cvt.u64.u32 	%rd542, %r342;
	shl.b64 	%rd543, %rd542, 48;
	and.b64  	%rd544, %rd543, 71776119061217280;
	or.b64  	%rd545, %rd544, %rd541;
	cvt.u64.u32 	%rd546, %r341;
	shl.b64 	%rd547, %rd546, 40;
	and.b64  	%rd548, %rd547, 280375465082880;
	or.b64  	%rd549, %rd545, %rd548;
	cvt.u64.u32 	%rd550, %r340;
	shl.b64 	%rd551, %rd550, 32;
	and.b64  	%rd552, %rd551, 1095216660480;
	or.b64  	%rd553, %rd549, %rd552;
	bfe.u32 	%r344, %r338, 0, 8;
	mul.wide.u32 	%rd554, %r344, 16777216;
	or.b64  	%rd555, %rd553, %rd554;
	bfe.u32 	%r345, %r338, 8, 8;
	mul.wide.u32 	%rd556, %r345, 65536;
	or.b64  	%rd557, %rd555, %rd556;
	bfe.u32 	%r346, %r338, 16, 8;
	mul.wide.u32 	%rd558, %r346, 256;
	or.b64  	%rd559, %rd557, %rd558;
	cvt.u64.u32 	%rd560, %r339;
	and.b64  	%rd561, %rd560, 255;
	or.b64  	%rd562, %rd559, %rd561;
	st.local.v2.u64 	[%rd3+32], {%rd539, %rd562};
	ld.local.v2.b32 	{%r347, %r348}, [%rd4+48];
	bfe.u32 	%r349, %r348, 24, 8;
	bfe.u32 	%r350, %r347, 24, 8;
	bfe.u32 	%r351, %r347, 16, 8;
	bfe.u32 	%r352, %r347, 8, 8;
	bfe.u32 	%r353, %r347, 0, 8;
	cvt.u64.u32 	%rd563, %r353;
	shl.b64 	%rd564, %rd563, 56;
	cvt.u64.u32 	%rd565, %r352;
	shl.b64 	%rd566, %rd565, 48;
	and.b64  	%rd567, %rd566, 71776119061217280;
	or.b64  	%rd568, %rd567, %rd564;
	cvt.u64.u32 	%rd569, %r351;
	shl.b64 	%rd570, %rd569, 40;
	and.b64  	%rd571, %rd570, 280375465082880;
	or.b64  	%rd572, %rd568, %rd571;
	cvt.u64.u32 	%rd573, %r350;
	shl.b64 	%rd574, %rd573, 32;
	and.b64  	%rd575, %rd574, 1095216660480;
	or.b64  	%rd576, %rd572, %rd575;
	bfe.u32 	%r354, %r348, 0, 8;
	mul.wide.u32 	%rd577, %r354, 16777216;
	or.b64  	%rd578, %rd576, %rd577;
	bfe.u32 	%r355, %r348, 8, 8;
	mul.wide.u32 	%rd579, %r355, 65536;
	or.b64  	%rd580, %rd578, %rd579;
	bfe.u32 	%r356, %r348, 16, 8;
	mul.wide.u32 	%rd581, %r356, 256;
	or.b64  	%rd582, %rd580, %rd581;
	cvt.u64.u32 	%rd583, %r349;
	and.b64  	%rd584, %rd583, 255;
	or.b64  	%rd585, %rd582, %rd584;
	ld.local.v2.b32 	{%r357, %r358}, [%rd4+56];
	bfe.u32 	%r359, %r358, 24, 8;
	bfe.u32 	%r360, %r357, 24, 8;
	bfe.u32 	%r361, %r357, 16, 8;
	bfe.u32 	%r362, %r357, 8, 8;
	bfe.u32 	%r363, %r357, 0, 8;
	cvt.u64.u32 	%rd586, %r363;
	shl.b64 	%rd587, %rd586, 56;
	cvt.u64.u32 	%rd588, %r362;
	shl.b64 	%rd589, %rd588, 48;
	and.b64  	%rd590, %rd589, 71776119061217280;
	or.b64  	%rd591, %rd590, %rd587;
	cvt.u64.u32 	%rd592, %r361;
	shl.b64 	%rd593, %rd592, 40;
	and.b64  	%rd594, %rd593, 280375465082880;
	or.b64  	%rd595, %rd591, %rd594;
	cvt.u64.u32 	%rd596, %r360;
	shl.b64 	%rd597, %rd596, 32;
	and.b64  	%rd598, %rd597, 1095216660480;
	or.b64  	%rd599, %rd595, %rd598;
	bfe.u32 	%r364, %r358, 0, 8;
	mul.wide.u32 	%rd600, %r364, 16777216;
	or.b64  	%rd601, %rd599, %rd600;
	bfe.u32 	%r365, %r358, 8, 8;
	mul.wide.u32 	%rd602, %r365, 65536;
	or.b64  	%rd603, %rd601, %rd602;
	bfe.u32 	%r366, %r358, 16, 8;
	mul.wide.u32 	%rd604, %r366, 256;
	or.b64  	%rd605, %rd603, %rd604;
	cvt.u64.u32 	%rd606, %r359;
	and.b64  	%rd607, %rd606, 255;
	or.b64  	%rd608, %rd605, %rd607;
	st.local.v2.u64 	[%rd3+48], {%rd585, %rd608};
	ld.local.v2.b32 	{%r367, %r368}, [%rd4+64];
	bfe.u32 	%r369, %r368, 24, 8;
	bfe.u32 	%r370, %r367, 24, 8;
	bfe.u32 	%r371, %r367, 16, 8;
	bfe.u32 	%r372, %r367, 8, 8;
	bfe.u32 	%r373, %r367, 0, 8;
	cvt.u64.u32 	%rd609, %r373;
	shl.b64 	%rd610, %rd609, 56;
	cvt.u64.u32 	%rd611, %r372;
	shl.b64 	%rd612, %rd611, 48;
	and.b64  	%rd613, %rd612, 71776119061217280;
	or.b64  	%rd614, %rd613, %rd610;
	cvt.u64.u32 	%rd615, %r371;
	shl.b64 	%rd616, %rd615, 40;
	and.b64  	%rd617, %rd616, 280375465082880;
	or.b64  	%rd618, %rd614, %rd617;
	cvt.u64.u32 	%rd619, %r370;
	shl.b64 	%rd620, %rd619, 32;
	and.b64  	%rd621, %rd620, 1095216660480;
	or.b64  	%rd622, %rd618, %rd621;
	bfe.u32 	%r374, %r368, 0, 8;
	mul.wide.u32 	%rd623, %r374, 16777216;
	or.b64  	%rd624, %rd622, %rd623;
	bfe.u32 	%r375, %r368, 8, 8;
	mul.wide.u32 	%rd625, %r375, 65536;
	or.b64  	%rd626, %rd624, %rd625;
	bfe.u32 	%r376, %r368, 16, 8;
	mul.wide.u32 	%rd627, %r376, 256;
	or.b64  	%rd628, %rd626, %rd627;
	cvt.u64.u32 	%rd629, %r369;
	and.b64  	%rd630, %rd629, 255;
	or.b64  	%rd631, %rd628, %rd630;
	ld.local.v2.b32 	{%r377, %r378}, [%rd4+72];
	bfe.u32 	%r379, %r378, 24, 8;
	bfe.u32 	%r380, %r377, 24, 8;
	bfe.u32 	%r381, %r377, 16, 8;
	bfe.u32 	%r382, %r377, 8, 8;
	bfe.u32 	%r383, %r377, 0, 8;
	cvt.u64.u32 	%rd632, %r383;
	shl.b64 	%rd633, %rd632, 56;
	cvt.u64.u32 	%rd634, %r382;
	shl.b64 	%rd635, %rd634, 48;
	and.b64  	%rd636, %rd635, 71776119061217280;
	or.b64  	%rd637, %rd636, %rd633;
	cvt.u64.u32 	%rd638, %r381;
	shl.b64 	%rd639, %rd638, 40;
	and.b64  	%rd640, %rd639, 280375465082880;
	or.b64  	%rd641, %rd637, %rd640;
	cvt.u64.u32 	%rd642, %r380;
	shl.b64 	%rd643, %rd642, 32;
	and.b64  	%rd644, %rd643, 1095216660480;
	or.b64  	%rd645, %rd641, %rd644;
	bfe.u32 	%r384, %r378, 0, 8;
	mul.wide.u32 	%rd646, %r384, 16777216;
	or.b64  	%rd647, %rd645, %rd646;
	bfe.u32 	%r385, %r378, 8, 8;
	mul.wide.u32 	%rd648, %r385, 65536;
	or.b64  	%rd649, %rd647, %rd648;
	bfe.u32 	%r386, %r378, 16, 8;
	mul.wide.u32 	%rd650, %r386, 256;
	or.b64  	%rd651, %rd649, %rd650;
	cvt.u64.u32 	%rd652, %r379;
	and.b64  	%rd653, %rd652, 255;
	or.b64  	%rd654, %rd651, %rd653;
	st.local.v2.u64 	[%rd3+64], {%rd631, %rd654};
	ld.local.v2.b32 	{%r387, %r388}, [%rd4+80];
	bfe.u32 	%r389, %r388, 24, 8;
	bfe.u32 	%r390, %r387, 24, 8;
	bfe.u32 	%r391, %r387, 16, 8;
	bfe.u32 	%r392, %r387, 8, 8;
	bfe.u32 	%r393, %r387, 0, 8;
	cvt.u64.u32 	%rd655, %r393;
	shl.b64 	%rd656, %rd655, 56;
	cvt.u64.u32 	%rd657, %r392;
	shl.b64 	%rd658, %rd657, 48;
	and.b64  	%rd659, %rd658, 71776119061217280;
	or.b64  	%rd660, %rd659, %rd656;
	cvt.u64.u32 	%rd661, %r391;
	shl.b64 	%rd662, %rd661, 40;
	and.b64  	%rd663, %rd662, 280375465082880;
	or.b64  	%rd664, %rd660, %rd663;
	cvt.u64.u32 	%rd665, %r390;
	shl.b64 	%rd666, %rd665, 32;
	and.b64  	%rd667, %rd666, 1095216660480;
	or.b64  	%rd668, %rd664, %rd667;
	bfe.u32 	%r394, %r388, 0, 8;
	mul.wide.u32 	%rd669, %r394, 16777216;
	or.b64  	%rd670, %rd668, %rd669;
	bfe.u32 	%r395, %r388, 8, 8;
	mul.wide.u32 	%rd671, %r395, 65536;
	or.b64  	%rd672, %rd670, %rd671;
	bfe.u32 	%r396, %r388, 16, 8;
	mul.wide.u32 	%rd673, %r396, 256;
	or.b64  	%rd674, %rd672, %rd673;
	cvt.u64.u32 	%rd675, %r389;
	and.b64  	%rd676, %rd675, 255;
	or.b64  	%rd677, %rd674, %rd676;
	ld.local.v2.b32 	{%r397, %r398}, [%rd4+88];
	bfe.u32 	%r399, %r398, 24, 8;
	bfe.u32 	%r400, %r397, 24, 8;
	bfe.u32 	%r401, %r397, 16, 8;
	bfe.u32 	%r402, %r397, 8, 8;
	bfe.u32 	%r403, %r397, 0, 8;
	cvt.u64.u32 	%rd678, %r403;
	shl.b64 	%rd679, %rd678, 56;
	cvt.u64.u32 	%rd680, %r402;
	shl.b64 	%rd681, %rd680, 48;
	and.b64  	%rd682, %rd681, 71776119061217280;
	or.b64  	%rd683, %rd682, %rd679;
	cvt.u64.u32 	%rd684, %r401;
	shl.b64 	%rd685, %rd684, 40;
	and.b64  	%rd686, %rd685, 280375465082880;
	or.b64  	%rd687, %rd683, %rd686;
	cvt.u64.u32 	%rd688, %r400;
	shl.b64 	%rd689, %rd688, 32;
	and.b64  	%rd690, %rd689, 1095216660480;
	or.b64  	%rd691, %rd687, %rd690;
	bfe.u32 	%r404, %r398, 0, 8;
	mul.wide.u32 	%rd692, %r404, 16777216;
	or.b64  	%rd693, %rd691, %rd692;
	bfe.u32 	%r405, %r398, 8, 8;
	mul.wide.u32 	%rd694, %r405, 65536;
	or.b64  	%rd695, %rd693, %rd694;
	bfe.u32 	%r406, %r398, 16, 8;
	mul.wide.u32 	%rd696, %r406, 256;
	or.b64  	%rd697, %rd695, %rd696;
	cvt.u64.u32 	%rd698, %r399;
	and.b64  	%rd699, %rd698, 255;
	or.b64  	%rd700, %rd697, %rd699;
	st.local.v2.u64 	[%rd3+80], {%rd677, %rd700};
	ld.local.v2.b32 	{%r407, %r408}, [%rd4+96];
	bfe.u32 	%r409, %r408, 24, 8;
	bfe.u32 	%r410, %r407, 24, 8;
	bfe.u32 	%r411, %r407, 16, 8;
	bfe.u32 	%r412, %r407, 8, 8;
	bfe.u32 	%r413, %r407, 0, 8;
	cvt.u64.u32 	%rd701, %r413;
	shl.b64 	%rd702, %rd701, 56;
	cvt.u64.u32 	%rd703, %r412;
	shl.b64 	%rd704, %rd703, 48;
	and.b64  	%rd705, %rd704, 71776119061217280;
	or.b64  	%rd706, %rd705, %rd702;
	cvt.u64.u32 	%rd707, %r411;
	shl.b64 	%rd708, %rd707, 40;
	and.b64  	%rd709, %rd708, 280375465082880;
	or.b64  	%rd710, %rd706, %rd709;
	cvt.u64.u32 	%rd711, %r410;
	shl.b64 	%rd712, %rd711, 32;
	and.b64  	%rd713, %rd712, 1095216660480;
	or.b64  	%rd714, %rd710, %rd713;
	bfe.u32 	%r414, %r408, 0, 8;
	mul.wide.u32 	%rd715, %r414, 16777216;
	or.b64  	%rd716, %rd714, %rd715;
	bfe.u32 	%r415, %r408, 8, 8;
	mul.wide.u32 	%rd717, %r415, 65536;
	or.b64  	%rd718, %rd716, %rd717;
	bfe.u32 	%r416, %r408, 16, 8;
	mul.wide.u32 	%rd719, %r416, 256;
	or.b64  	%rd720, %rd718, %rd719;
	cvt.u64.u32 	%rd721, %r409;
	and.b64  	%rd722, %rd721, 255;
	or.b64  	%rd723, %rd720, %rd722;
	ld.local.v2.b32 	{%r417, %r418}, [%rd4+104];
	bfe.u32 	%r419, %r418, 24, 8;
	bfe.u32 	%r420, %r417, 24, 8;
	bfe.u32 	%r421, %r417, 16, 8;
	bfe.u32 	%r422, %r417, 8, 8;
	bfe.u32 	%r423, %r417, 0, 8;
	cvt.u64.u32 	%rd724, %r423;
	shl.b64 	%rd725, %rd724, 56;
	cvt.u64.u32 	%rd726, %r422;
	shl.b64 	%rd727, %rd726, 48;
	and.b64  	%rd728, %rd727, 71776119061217280;
	or.b64  	%rd729, %rd728, %rd725;
	cvt.u64.u32 	%rd730, %r421;
	shl.b64 	%rd731, %rd730, 40;
	and.b64  	%rd732, %rd731, 280375465082880;
	or.b64  	%rd733, %rd729, %rd732;
	cvt.u64.u32 	%rd734, %r420;
	shl.b64 	%rd735, %rd734, 32;
	and.b64  	%rd736, %rd735, 1095216660480;
	or.b64  	%rd737, %rd733, %rd736;
	bfe.u32 	%r424, %r418, 0, 8;
	mul.wide.u32 	%rd738, %r424, 16777216;
	or.b64  	%rd739, %rd737, %rd738;
	bfe.u32 	%r425, %r418, 8, 8;
	mul.wide.u32 	%rd740, %r425, 65536;
	or.b64  	%rd741, %rd739, %rd740;
	bfe.u32 	%r426, %r418, 16, 8;
	mul.wide.u32 	%rd742, %r426, 256;
	or.b64  	%rd743, %rd741, %rd742;
	cvt.u64.u32 	%rd744, %r419;
	and.b64  	%rd745, %rd744, 255;
	or.b64  	%rd746, %rd743, %rd745;
	st.local.v2.u64 	[%rd3+96], {%rd723, %rd746};
	ld.local.v2.b32 	{%r427, %r428}, [%rd4+112];
	bfe.u32 	%r429, %r428, 24, 8;
	bfe.u32 	%r430, %r427, 24, 8;
	bfe.u32 	%r431, %r427, 16, 8;
	bfe.u32 	%r432, %r427, 8, 8;
	bfe.u32 	%r433, %r427, 0, 8;
	cvt.u64.u32 	%rd747, %r433;
	shl.b64 	%rd748, %rd747, 56;
	cvt.u64.u32 	%rd749, %r432;
	shl.b64 	%rd750, %rd749, 48;
	and.b64  	%rd751, %rd750, 71776119061217280;
	or.b64  	%rd752, %rd751, %rd748;
	cvt.u64.u32 	%rd753, %r431;
	shl.b64 	%rd754, %rd753, 40;
	and.b64  	%rd755, %rd754, 280375465082880;
	or.b64  	%rd756, %rd752, %rd755;
	cvt.u64.u32 	%rd757, %r430;
	shl.b64 	%rd758, %rd757, 32;
	and.b64  	%rd759, %rd758, 1095216660480;
	or.b64  	%rd760, %rd756, %rd759;
	bfe.u32 	%r434, %r428, 0, 8;
	mul.wide.u32 	%rd761, %r434, 16777216;
	or.b64  	%rd762, %rd760, %rd761;
	bfe.u32 	%r435, %r428, 8, 8;
	mul.wide.u32 	%rd763, %r435, 65536;
	or.b64  	%rd764, %rd762, %rd763;
	bfe.u32 	%r436, %r428, 16, 8;
	mul.wide.u32 	%rd765, %r436, 256;
	or.b64  	%rd766, %rd764, %rd765;
	cvt.u64.u32 	%rd767, %r429;
	and.b64  	%rd768, %rd767, 255;
	or.b64  	%rd4586, %rd766, %rd768;
	ld.local.v2.b32 	{%r437, %r438}, [%rd4+120];
	bfe.u32 	%r439, %r438, 24, 8;
	bfe.u32 	%r440, %r437, 24, 8;
	bfe.u32 	%r441, %r437, 16, 8;
	bfe.u32 	%r442, %r437, 8, 8;
	bfe.u32 	%r443, %r437, 0, 8;
	cvt.u64.u32 	%rd769, %r443;
	shl.b64 	%rd770, %rd769, 56;
	cvt.u64.u32 	%rd771, %r442;
	shl.b64 	%rd772, %rd771, 48;
	and.b64  	%rd773, %rd772, 71776119061217280;
	or.b64  	%rd774, %rd773, %rd770;
	cvt.u64.u32 	%rd775, %r441;
	shl.b64 	%rd776, %rd775, 40;
	and.b64  	%rd777, %rd776, 280375465082880;
	or.b64  	%rd778, %rd774, %rd777;
	cvt.u64.u32 	%rd779, %r440;
	shl.b64 	%rd780, %rd779, 32;
	and.b64  	%rd781, %rd780, 1095216660480;
	or.b64  	%rd782, %rd778, %rd781;
	bfe.u32 	%r444, %r438, 0, 8;
	mul.wide.u32 	%rd783, %r444, 16777216;
	or.b64  	%rd784, %rd782, %rd783;
	bfe.u32 	%r445, %r438, 8, 8;
	mul.wide.u32 	%rd785, %r445, 65536;
	or.b64  	%rd786, %rd784, %rd785;
	bfe.u32 	%r446, %r438, 16, 8;
	mul.wide.u32 	%rd787, %r446, 256;
	or.b64  	%rd788, %rd786, %rd787;
	cvt.u64.u32 	%rd789, %r439;
	and.b64  	%rd790, %rd789, 255;
	or.b64  	%rd4584, %rd788, %rd790;
	st.local.v2.u64 	[%rd3+112], {%rd4586, %rd4584};
	mov.b64 	%rd4583, 0;
$L__BB0_40:
	mov.b64 	{%r447, %r448}, %rd4586;
	shf.l.wrap.b32 	%r449, %r448, %r447, 13;
	shf.l.wrap.b32 	%r450, %r447, %r448, 13;
	mov.b64 	%rd791, {%r450, %r449};
	shf.l.wrap.b32 	%r451, %r447, %r448, 3;
	shf.l.wrap.b32 	%r452, %r448, %r447, 3;
	mov.b64 	%rd792, {%r452, %r451};
	xor.b64  	%rd793, %rd791, %rd792;
	shr.u64 	%rd794, %rd4586, 6;
	xor.b64  	%rd795, %rd793, %rd794;
	add.s64 	%rd796, %rd3, %rd4583;
	ld.local.u64 	%rd797, [%rd796+72];
	add.s64 	%rd798, %rd795, %rd797;
	ld.local.u64 	%rd799, [%rd796+8];
	mov.b64 	{%r453, %r454}, %rd799;
	shf.l.wrap.b32 	%r455, %r454, %r453, 31;
	shf.l.wrap.b32 	%r456, %r453, %r454, 31;
	mov.b64 	%rd800, {%r456, %r455};
	shf.l.wrap.b32 	%r457, %r454, %r453, 24;
	shf.l.wrap.b32 	%r458, %r453, %r454, 24;
	mov.b64 	%rd801, {%r458, %r457};
	xor.b64  	%rd802, %rd800, %rd801;
	shr.u64 	%rd803, %rd799, 7;
	xor.b64  	%rd804, %rd802, %rd803;
	add.s64 	%rd805, %rd798, %rd4585;
	add.s64 	%rd4586, %rd805, %rd804;
	mov.b64 	{%r459, %r460}, %rd4584;
	shf.l.wrap.b32 	%r461, %r460, %r459, 13;
	shf.l.wrap.b32 	%r462, %r459, %r460, 13;
	mov.b64 	%rd806, {%r462, %r461};
	shf.l.wrap.b32 	%r463, %r459, %r460, 3;
	shf.l.wrap.b32 	%r464, %r460, %r459, 3;
	mov.b64 	%rd807, {%r464, %r463};
	xor.b64  	%rd808, %rd806, %rd807;
	shr.u64 	%rd809, %rd4584, 6;
	xor.b64  	%rd810, %rd808, %rd809;
	ld.local.u64 	%rd811, [%rd796+80];
	add.s64 	%rd812, %rd810, %rd811;
	ld.local.u64 	%rd4585, [%rd796+16];
	mov.b64 	{%r465, %r466}, %rd4585;
	shf.l.wrap.b32 	%r467, %r466, %r465, 31;
	shf.l.wrap.b32 	%r468, %r465, %r466, 31;
	mov.b64 	%rd813, {%r468, %r467};
	shf.l.wrap.b32 	%r469, %r466, %r465, 24;
	shf.l.wrap.b32 	%r470, %r465, %r466, 24;
	mov.b64 	%rd814, {%r470, %r469};
	xor.b64  	%rd815, %rd813, %rd814;
	shr.u64 	%rd816, %rd4585, 7;
	xor.b64  	%rd817, %rd815, %rd816;
	add.s64 	%rd818, %rd812, %rd799;
	add.s64 	%rd4584, %rd818, %rd817;
	st.local.v2.u64 	[%rd796+128], {%rd4586, %rd4584};
	add.s64 	%rd4583, %rd4583, 16;
	setp.ne.s64 	%p13, %rd4583, 512;
	@%p13 bra 	$L__BB0_40;
	ld.local.u64 	%rd248, [%rd4+144];
	ld.local.u64 	%rd249, [%rd4+152];
	ld.local.u64 	%rd250, [%rd4+160];
	ld.local.u64 	%rd251, [%rd4+168];
	ld.local.u64 	%rd252, [%rd4+176];
	ld.local.u64 	%rd253, [%rd4+184];
	ld.local.u64 	%rd254, [%rd4+192];
	ld.local.u64 	%rd255, [%rd4+200];
	mov.b64 	%rd4587, 0;
	mov.u64 	%rd4588, %rd248;
	mov.u64 	%rd4589, %rd249;
	mov.u64 	%rd4590, %rd250;
	mov.u64 	%rd4591, %rd251;
	mov.u64 	%rd4592, %rd252;
	mov.u64 	%rd4593, %rd253;
	mov.u64 	%rd4594, %rd254;
	mov.u64 	%rd4595, %rd255;
$L__BB0_42:
	mov.u64 	%rd262, %rd4593;
	mov.u64 	%rd261, %rd4592;
	mov.u64 	%rd258, %rd4589;
	mov.u64 	%rd257, %rd4588;
	mov.b64 	{%r471, %r472}, %rd261;
	shf.l.wrap.b32 	%r473, %r472, %r471, 18;
	shf.l.wrap.b32 	%r474, %r471, %r472, 18;
	mov.b64 	%rd820, {%r474, %r473};
	shf.l.wrap.b32 	%r475, %r472, %r471, 14;
	shf.l.wrap.b32 	%r476, %r471, %r472, 14;
	mov.b64 	%rd821, {%r476, %r475};
	xor.b64  	%rd822, %rd820, %rd821;
	shf.l.wrap.b32 	%r477, %r471, %r472, 23;
	shf.l.wrap.b32 	%r478, %r472, %r471, 23;
	mov.b64 	%rd823, {%r478, %r477};
	xor.b64  	%rd824, %rd822, %rd823;
	and.b64  	%rd825, %rd261, %rd262;
	not.b64 	%rd826, %rd261;
	and.b64  	%rd827, %rd4594, %rd826;
	or.b64  	%rd828, %rd825, %rd827;
	shl.b64 	%rd829, %rd4587, 3;
	mov.u64 	%rd830, k;
	add.s64 	%rd831, %rd830, %rd829;
	ld.const.u64 	%rd832, [%rd831];
	add.s64 	%rd833, %rd3, %rd829;
	ld.local.v2.u64 	{%rd834, %rd835}, [%rd833];
	add.s64 	%rd836, %rd828, %rd4595;
	add.s64 	%rd837, %rd836, %rd824;
	add.s64 	%rd838, %rd837, %rd832;
	add.s64 	%rd839, %rd838, %rd834;
	mov.b64 	{%r479, %r480}, %rd257;
	shf.l.wrap.b32 	%r481, %r480, %r479, 4;
	shf.l.wrap.b32 	%r482, %r479, %r480, 4;
	mov.b64 	%rd840, {%r482, %r481};
	shf.l.wrap.b32 	%r483, %r479, %r480, 30;
	shf.l.wrap.b32 	%r484, %r480, %r479, 30;
	mov.b64 	%rd841, {%r484, %r483};
	xor.b64  	%rd842, %rd840, %rd841;
	shf.l.wrap.b32 	%r485, %r479, %r480, 25;
	shf.l.wrap.b32 	%r486, %r480, %r479, 25;
	mov.b64 	%rd843, {%r486, %r485};
	xor.b64  	%rd844, %rd842, %rd843;
	xor.b64  	%rd845, %rd258, %rd4590;
	and.b64  	%rd846, %rd257, %rd845;
	and.b64  	%rd847, %rd258, %rd4590;
	xor.b64  	%rd848, %rd846, %rd847;
	add.s64 	%rd849, %rd844, %rd848;
	add.s64 	%rd4593, %rd839, %rd4591;
	add.s64 	%rd4589, %rd849, %rd839;
	mov.b64 	{%r487, %r488}, %rd4593;
	shf.l.wrap.b32 	%r489, %r488, %r487, 18;
	shf.l.wrap.b32 	%r490, %r487, %r488, 18;
	mov.b64 	%rd850, {%r490, %r489};
	shf.l.wrap.b32 	%r491, %r488, %r487, 14;
	shf.l.wrap.b32 	%r492, %r487, %r488, 14;
	mov.b64 	%rd851, {%r492, %r491};
	xor.b64  	%rd852, %rd850, %rd851;
	shf.l.wrap.b32 	%r493, %r487, %r488, 23;
	shf.l.wrap.b32 	%r494, %r488, %r487, 23;
	mov.b64 	%rd853, {%r494, %r493};
	xor.b64  	%rd854, %rd852, %rd853;
	and.b64  	%rd855, %rd4593, %rd261;
	not.b64 	%rd856, %rd4593;
	and.b64  	%rd857, %rd262, %rd856;
	or.b64  	%rd858, %rd855, %rd857;
	ld.const.u64 	%rd859, [%rd831+8];
	add.s64 	%rd860, %rd858, %rd4594;
	add.s64 	%rd861, %rd860, %rd854;
	add.s64 	%rd862, %rd861, %rd859;
	add.s64 	%rd863, %rd862, %rd835;
	mov.b64 	{%r495, %r496}, %rd4589;
	shf.l.wrap.b32 	%r497, %r496, %r495, 4;
	shf.l.wrap.b32 	%r498, %r495, %r496, 4;
	mov.b64 	%rd864, {%r498, %r497};
	shf.l.wrap.b32 	%r499, %r495, %r496, 30;
	shf.l.wrap.b32 	%r500, %r496, %r495, 30;
	mov.b64 	%rd865, {%r500, %r499};
	xor.b64  	%rd866, %rd864, %rd865;
	shf.l.wrap.b32 	%r501, %r495, %r496, 25;
	shf.l.wrap.b32 	%r502, %r496, %r495, 25;
	mov.b64 	%rd867, {%r502, %r501};
	xor.b64  	%rd868, %rd866, %rd867;
	xor.b64  	%rd869, %rd257, %rd258;
	and.b64  	%rd870, %rd4589, %rd869;
	and.b64  	%rd871, %rd257, %rd258;
	xor.b64  	%rd872, %rd870, %rd871;
	add.s64 	%rd873, %rd868, %rd872;
	add.s64 	%rd4592, %rd863, %rd4590;
	add.s64 	%rd4588, %rd873, %rd863;
	add.s64 	%rd4587, %rd4587, 2;
	setp.ne.s64 	%p14, %rd4587, 80;
	mov.u64 	%rd4590, %rd257;
	mov.u64 	%rd4591, %rd258;
	mov.u64 	%rd4594, %rd261;
	mov.u64 	%rd4595, %rd262;
	@%p14 bra 	$L__BB0_42;
	add.s64 	%rd875, %rd248, %rd4588;
	st.local.u64 	[%rd4+144], %rd875;
	add.s64 	%rd876, %rd249, %rd4589;
	st.local.u64 	[%rd4+152], %rd876;
	add.s64 	%rd877, %rd250, %rd257;
	st.local.u64 	[%rd4+160], %rd877;
	add.s64 	%rd878, %rd251, %rd258;
	st.local.u64 	[%rd4+168], %rd878;
	add.s64 	%rd879, %rd252, %rd4592;
	st.local.u64 	[%rd4+176], %rd879;
	add.s64 	%rd880, %rd253, %rd4593;
	st.local.u64 	[%rd4+184], %rd880;
	add.s64 	%rd881, %rd254, %rd261;
	st.local.u64 	[%rd4+192], %rd881;
	add.s64 	%rd882, %rd255, %rd262;
	st.local.u64 	[%rd4+200], %rd882;
	ld.local.u64 	%rd883, [%rd4+136];
	add.s64 	%rd884, %rd883, 1024;
	st.local.u64 	[%rd4+136], %rd884;
	mov.b64 	%rd4581, 0;
	st.local.u64 	[%rd4+128], %rd4581;
$L__BB0_44:
	add.s64 	%rd4582, %rd4582, 1;
	setp.ne.s64 	%p15, %rd4582, %rd21;
	@%p15 bra 	$L__BB0_38;
$L__BB0_45:
	setp.gt.u64 	%p16, %rd4581, 111;
	@%p16 bra 	$L__BB0_232;
	add.s64 	%rd1349, %rd4, %rd4581;
	mov.b16 	%rs14, 128;
	st.local.u8 	[%rd1349], %rs14;
	setp.eq.s64 	%p29, %rd4581, 111;
	@%p29 bra 	$L__BB0_251;
	sub.s64 	%rd273, 111, %rd4581;
	and.b64  	%rd274, %rd273, 15;
	setp.gt.u64 	%p30, %rd4581, 95;
	@%p30 bra 	$L__BB0_50;
	and.b64  	%rd275, %rd273, 112;
	mov.b64 	%rd4599, 0;
$L__BB0_49:
	.pragma "nounroll";
	add.s64 	%rd1351, %rd4, %rd4581;
	mov.b16 	%rs15, 0;
	st.local.u8 	[%rd1351+1], %rs15;
	st.local.u8 	[%rd1351+2], %rs15;
	st.local.u8 	[%rd1351+3], %rs15;
	st.local.u8 	[%rd1351+4], %rs15;
	st.local.u8 	[%rd1351+5], %rs15;
	st.local.u8 	[%rd1351+6], %rs15;
	st.local.u8 	[%rd1351+7], %rs15;
	st.local.u8 	[%rd1351+8], %rs15;
	st.local.u8 	[%rd1351+9], %rs15;
	st.local.u8 	[%rd1351+10], %rs15;
	st.local.u8 	[%rd1351+11], %rs15;
	st.local.u8 	[%rd1351+12], %rs15;
	st.local.u8 	[%rd1351+13], %rs15;
	st.local.u8 	[%rd1351+14], %rs15;
	st.local.u8 	[%rd1351+15], %rs15;
	add.s64 	%rd4581, %rd4581, 16;
	st.local.u8 	[%rd1351+16], %rs15;
	add.s64 	%rd4599, %rd4599, 16;
	setp.eq.s64 	%p31, %rd4599, %rd275;
	@%p31 bra 	$L__BB0_50;
	bra.uni 	$L__BB0_49;
$L__BB0_50:
	setp.eq.s64 	%p32, %rd274, 0;
	@%p32 bra 	$L__BB0_251;
	and.b64  	%rd330, %rd273, 7;
	setp.lt.u64 	%p33, %rd274, 8;
	@%p33 bra 	$L__BB0_53;
	add.s64 	%rd1352, %rd4, %rd4581;
	mov.b16 	%rs16, 0;
	st.local.u8 	[%rd1352+1], %rs16;
	st.local.u8 	[%rd1352+2], %rs16;
	st.local.u8 	[%rd1352+3], %rs16;
	st.local.u8 	[%rd1352+4], %rs16;
	st.local.u8 	[%rd1352+5], %rs16;
	st.local.u8 	[%rd1352+6], %rs16;
	st.local.u8 	[%rd1352+7], %rs16;
	add.s64 	%rd4581, %rd4581, 8;
	st.local.u8 	[%rd1352+8], %rs16;
$L__BB0_53:
	setp.eq.s64 	%p34, %rd330, 0;
	@%p34 bra 	$L__BB0_251;
	and.b64  	%rd333, %rd273, 3;
	setp.lt.u64 	%p35, %rd330, 4;
	@%p35 bra 	$L__BB0_56;
	add.s64 	%rd1353, %rd4, %rd4581;
	mov.b16 	%rs17, 0;
	st.local.u8 	[%rd1353+1], %rs17;
	st.local.u8 	[%rd1353+2], %rs17;
	st.local.u8 	[%rd1353+3], %rs17;
	add.s64 	%rd4581, %rd4581, 4;
	st.local.u8 	[%rd1353+4], %rs17;
$L__BB0_56:
	setp.eq.s64 	%p36, %rd333, 0;
	@%p36 bra 	$L__BB0_251;
	add.s64 	%rd336, %rd4, %rd4581;
	mov.b16 	%rs18, 0;
	st.local.u8 	[%rd336+1], %rs18;
	setp.eq.s64 	%p37, %rd333, 1;
	@%p37 bra 	$L__BB0_251;
	mov.b16 	%rs19, 0;
	st.local.u8 	[%rd336+2], %rs19;
	setp.eq.s64 	%p38, %rd333, 2;
	@%p38 bra 	$L__BB0_251;
	mov.b16 	%rs20, 0;
	st.local.u8 	[%rd336+3], %rs20;
	bra.uni 	$L__BB0_251;
$L__BB0_60:
	setp.eq.s32 	%p150, %r9709, 32;
	mov.b32 	%r9709, 32;
	@%p150 bra 	$L__BB0_256;
	cvt.u32.u64 	%r7457, %rd21;
	setp.eq.s32 	%p151, %r7457, 0;
	mov.b32 	%r9613, 0;
	st.local.u32 	[%rd18+64], %r9613;
	mov.b64 	%rd4363, 0;
	st.local.u64 	[%rd18+72], %rd4363;
	mov.b32 	%r7458, -271733879;
	mov.b32 	%r7459, 1732584193;
	st.local.v2.u32 	[%rd18+80], {%r7459, %r7458};
	mov.b32 	%r7460, 271733878;
	mov.b32 	%r7461, -1732584194;
	st.local.v2.u32 	[%rd18+88], {%r7461, %r7460};
	@%p151 bra 	$L__BB0_66;
	mov.b64 	%rd4504, 0;
	mov.b32 	%r9613, 0;
$L__BB0_63:
	add.s64 	%rd4365, %rd20, %rd4504;
	ld.global.u8 	%rs1313, [%rd4365];
	cvt.u64.u32 	%rd4366, %r9613;
	add.s64 	%rd4367, %rd18, %rd4366;
	st.local.u8 	[%rd4367], %rs1313;
	ld.local.u32 	%r7463, [%rd18+64];
	add.s32 	%r9613, %r7463, 1;
	st.local.u32 	[%rd18+64], %r9613;
	setp.ne.s32 	%p152, %r9613, 64;
	@%p152 bra 	$L__BB0_65;
	ld.local.v2.b32 	{%r7465, %r7466}, [%rd18];
	bfe.u32 	%r7467, %r7466, 24, 8;
	bfe.u32 	%r7468, %r7466, 16, 8;
	bfe.u32 	%r7469, %r7466, 8, 8;
	cvt.u16.u32 	%rs1314, %r7469;
	bfe.u32 	%r7470, %r7465, 24, 8;
	bfe.u32 	%r7471, %r7465, 16, 8;
	ld.local.u16 	%r7472, [%rd18];
	shl.b32 	%r7473, %r7471, 16;
	and.b32  	%r7474, %r7473, 16711680;
	or.b32  	%r7475, %r7472, %r7474;
	shl.b32 	%r7476, %r7470, 24;
	or.b32  	%r7477, %r7475, %r7476;
	bfe.u32 	%r7478, %r7466, 0, 8;
	and.b16  	%rs1315, %rs1314, 255;
	mul.wide.u16 	%r7479, %rs1315, 256;
	or.b32  	%r7480, %r7479, %r7478;
	shl.b32 	%r7481, %r7468, 16;
	and.b32  	%r7482, %r7481, 16711680;
	or.b32  	%r7483, %r7480, %r7482;
	shl.b32 	%r7484, %r7467, 24;
	or.b32  	%r7485, %r7483, %r7484;
	ld.local.v2.b32 	{%r7486, %r7487}, [%rd18+8];
	bfe.u32 	%r7488, %r7487, 24, 8;
	bfe.u32 	%r7489, %r7487, 16, 8;
	bfe.u32 	%r7490, %r7487, 8, 8;
	cvt.u16.u32 	%rs1316, %r7490;
	bfe.u32 	%r7491, %r7486, 24, 8;
	bfe.u32 	%r7492, %r7486, 16, 8;
	ld.local.u16 	%r7493, [%rd18+8];
	shl.b32 	%r7494, %r7492, 16;
	and.b32  	%r7495, %r7494, 16711680;
	or.b32  	%r7496, %r7493, %r7495;
	shl.b32 	%r7497, %r7491, 24;
	or.b32  	%r7498, %r7496, %r7497;
	bfe.u32 	%r7499, %r7487, 0, 8;
	and.b16  	%rs1317, %rs1316, 255;
	mul.wide.u16 	%r7500, %rs1317, 256;
	or.b32  	%r7501, %r7500, %r7499;
	shl.b32 	%r7502, %r7489, 16;
	and.b32  	%r7503, %r7502, 16711680;
	or.b32  	%r7504, %r7501, %r7503;
	shl.b32 	%r7505, %r7488, 24;
	or.b32  	%r7506, %r7504, %r7505;
	ld.local.v2.b32 	{%r7507, %r7508}, [%rd18+16];
	bfe.u32 	%r7509, %r7508, 24, 8;
	bfe.u32 	%r7510, %r7508, 16, 8;
	bfe.u32 	%r7511, %r7508, 8, 8;
	cvt.u16.u32 	%rs1318, %r7511;
	bfe.u32 	%r7512, %r7507, 24, 8;
	bfe.u32 	%r7513, %r7507, 16, 8;
	ld.local.u16 	%r7514, [%rd18+16];
	shl.b32 	%r7515, %r7513, 16;
	and.b32  	%r7516, %r7515, 16711680;
	or.b32  	%r7517, %r7514, %r7516;
	shl.b32 	%r7518, %r7512, 24;
	or.b32  	%r7519, %r7517, %r7518;
	bfe.u32 	%r7520, %r7508, 0, 8;
	and.b16  	%rs1319, %rs1318, 255;
	mul.wide.u16 	%r7521, %rs1319, 256;
	or.b32  	%r7522, %r7521, %r7520;
	shl.b32 	%r7523, %r7510, 16;
	and.b32  	%r7524, %r7523, 16711680;
	or.b32  	%r7525, %r7522, %r7524;
	shl.b32 	%r7526, %r7509, 24;
	or.b32  	%r7527, %r7525, %r7526;
	ld.local.v2.b32 	{%r7528, %r7529}, [%rd18+24];
	bfe.u32 	%r7530, %r7529, 24, 8;
	bfe.u32 	%r7531, %r7529, 16, 8;
	bfe.u32 	%r7532, %r7529, 8, 8;
	cvt.u16.u32 	%rs1320, %r7532;
	bfe.u32 	%r7533, %r7528, 24, 8;
	bfe.u32 	%r7534, %r7528, 16, 8;
	ld.local.u16 	%r7535, [%rd18+24];
	shl.b32 	%r7536, %r7534, 16;
	and.b32  	%r7537, %r7536, 16711680;
	or.b32  	%r7538, %r7535, %r7537;
	shl.b32 	%r7539, %r7533, 24;
	or.b32  	%r7540, %r7538, %r7539;
	bfe.u32 	%r7541, %r7529, 0, 8;
	and.b16  	%rs1321, %rs1320, 255;
	mul.wide.u16 	%r7542, %rs1321, 256;
	or.b32  	%r7543, %r7542, %r7541;
	shl.b32 	%r7544, %r7531, 16;
	and.b32  	%r7545, %r7544, 16711680;
	or.b32  	%r7546, %r7543, %r7545;
	shl.b32 	%r7547, %r7530, 24;
	or.b32  	%r7548, %r7546, %r7547;
	ld.local.v2.b32 	{%r7549, %r7550}, [%rd18+32];
	bfe.u32 	%r7551, %r7550, 24, 8;
	bfe.u32 	%r7552, %r7550, 16, 8;
	bfe.u32 	%r7553, %r7550, 8, 8;
	cvt.u16.u32 	%rs1322, %r7553;
	bfe.u32 	%r7554, %r7549, 24, 8;
	bfe.u32 	%r7555, %r7549, 16, 8;
	ld.local.u16 	%r7556, [%rd18+32];
	shl.b32 	%r7557, %r7555, 16;
	and.b32  	%r7558, %r7557, 16711680;
	or.b32  	%r7559, %r7556, %r7558;
	shl.b32 	%r7560, %r7554, 24;
	or.b32  	%r7561, %r7559, %r7560;
	bfe.u32 	%r7562, %r7550, 0, 8;
	and.b16  	%rs1323, %rs1322, 255;
	mul.wide.u16 	%r7563, %rs1323, 256;
	or.b32  	%r7564, %r7563, %r7562;
	shl.b32 	%r7565, %r7552, 16;
	and.b32  	%r7566, %r7565, 16711680;
	or.b32  	%r7567, %r7564, %r7566;
	shl.b32 	%r7568, %r7551, 24;
	or.b32  	%r7569, %r7567, %r7568;
	ld.local.v2.b32 	{%r7570, %r7571}, [%rd18+40];
	bfe.u32 	%r7572, %r7571, 24, 8;
	bfe.u32 	%r7573, %r7571, 16, 8;
	bfe.u32 	%r7574, %r7571, 8, 8;
	cvt.u16.u32 	%rs1324, %r7574;
	bfe.u32 	%r7575, %r7570, 24, 8;
	bfe.u32 	%r7576, %r7570, 16, 8;
	ld.local.u16 	%r7577, [%rd18+40];
	shl.b32 	%r7578, %r7576, 16;
	and.b32  	%r7579, %r7578, 16711680;
	or.b32  	%r7580, %r7577, %r7579;
	shl.b32 	%r7581, %r7575, 24;
	or.b32  	%r7582, %r7580, %r7581;
	bfe.u32 	%r7583, %r7571, 0, 8;
	and.b16  	%rs1325, %rs1324, 255;
	mul.wide.u16 	%r7584, %rs1325, 256;
	or.b32  	%r7585, %r7584, %r7583;
	shl.b32 	%r7586, %r7573, 16;
	and.b32  	%r7587, %r7586, 16711680;
	or.b32  	%r7588, %r7585, %r7587;
	shl.b32 	%r7589, %r7572, 24;
	or.b32  	%r7590, %r7588, %r7589;
	ld.local.v2.b32 	{%r7591, %r7592}, [%rd18+48];
	bfe.u32 	%r7593, %r7592, 24, 8;
	bfe.u32 	%r7594, %r7592, 16, 8;
	bfe.u32 	%r7595, %r7592, 8, 8;
	cvt.u16.u32 	%rs1326, %r7595;
	bfe.u32 	%r7596, %r7591, 24, 8;
	bfe.u32 	%r7597, %r7591, 16, 8;
	ld.local.u16 	%r7598, [%rd18+48];
	shl.b32 	%r7599, %r7597, 16;
	and.b32  	%r7600, %r7599, 16711680;
	or.b32  	%r7601, %r7598, %r7600;
	shl.b32 	%r7602, %r7596, 24;
	or.b32  	%r7603, %r7601, %r7602;
	bfe.u32 	%r7604, %r7592, 0, 8;
	and.b16  	%rs1327, %rs1326, 255;
	mul.wide.u16 	%r7605, %rs1327, 256;
	or.b32  	%r7606, %r7605, %r7604;
	shl.b32 	%r7607, %r7594, 16;
	and.b32  	%r7608, %r7607, 16711680;
	or.b32  	%r7609, %r7606, %r7608;
	shl.b32 	%r7610, %r7593, 24;
	or.b32  	%r7611, %r7609, %r7610;
	ld.local.v2.b32 	{%r7612, %r7613}, [%rd18+56];
	bfe.u32 	%r7614, %r7613, 24, 8;
	bfe.u32 	%r7615, %r7613, 16, 8;
	bfe.u32 	%r7616, %r7613, 8, 8;
	cvt.u16.u32 	%rs1328, %r7616;
	bfe.u32 	%r7617, %r7612, 24, 8;
	bfe.u32 	%r7618, %r7612, 16, 8;
	ld.local.u16 	%r7619, [%rd18+56];
	shl.b32 	%r7620, %r7618, 16;
	and.b32  	%r7621, %r7620, 16711680;
	or.b32  	%r7622, %r7619, %r7621;
	shl.b32 	%r7623, %r7617, 24;
	or.b32  	%r7624, %r7622, %r7623;
	bfe.u32 	%r7625, %r7613, 0, 8;
	and.b16  	%rs1329, %rs1328, 255;
	mul.wide.u16 	%r7626, %rs1329, 256;
	or.b32  	%r7627, %r7626, %r7625;
	shl.b32 	%r7628, %r7615, 16;
	and.b32  	%r7629, %r7628, 16711680;
	or.b32  	%r7630, %r7627, %r7629;
	shl.b32 	%r7631, %r7614, 24;
	or.b32  	%r7632, %r7630, %r7631;
	ld.local.v2.u32 	{%r7633, %r7634}, [%rd18+80];
	ld.local.v2.u32 	{%r7635, %r7636}, [%rd18+88];
	and.b32  	%r7637, %r7635, %r7634;
	not.b32 	%r7638, %r7634;
	and.b32  	%r7639, %r7636, %r7638;
	or.b32  	%r7640, %r7639, %r7637;
	add.s32 	%r7641, %r7633, %r7477;
	add.s32 	%r7642, %r7641, %r7640;
	add.s32 	%r7643, %r7642, -680876936;
	shf.l.wrap.b32 	%r7644, %r7643, %r7643, 7;
	add.s32 	%r7645, %r7644, %r7634;
	and.b32  	%r7646, %r7645, %r7634;
	not.b32 	%r7647, %r7645;
	and.b32  	%r7648, %r7635, %r7647;
	or.b32  	%r7649, %r7646, %r7648;
	add.s32 	%r7650, %r7636, %r7485;
	add.s32 	%r7651, %r7650, %r7649;
	add.s32 	%r7652, %r7651, -389564586;
	shf.l.wrap.b32 	%r7653, %r7652, %r7652, 12;
	add.s32 	%r7654, %r7653, %r7645;
	and.b32  	%r7655, %r7654, %r7645;
	not.b32 	%r7656, %r7654;
	and.b32  	%r7657, %r7634, %r7656;
	or.b32  	%r7658, %r7655, %r7657;
	add.s32 	%r7659, %r7635, %r7498;
	add.s32 	%r7660, %r7659, %r7658;
	add.s32 	%r7661, %r7660, 606105819;
	shf.l.wrap.b32 	%r7662, %r7661, %r7661, 17;
	add.s32 	%r7663, %r7662, %r7654;
	and.b32  	%r7664, %r7663, %r7654;
	not.b32 	%r7665, %r7663;
	and.b32  	%r7666, %r7645, %r7665;
	or.b32  	%r7667, %r7664, %r7666;
	add.s32 	%r7668, %r7634, %r7506;
	add.s32 	%r7669, %r7668, %r7667;
	add.s32 	%r7670, %r7669, -1044525330;
	shf.l.wrap.b32 	%r7671, %r7670, %r7670, 22;
	add.s32 	%r7672, %r7671, %r7663;
	and.b32  	%r7673, %r7672, %r7663;
	not.b32 	%r7674, %r7672;
	and.b32  	%r7675, %r7654, %r7674;
	or.b32  	%r7676, %r7673, %r7675;
	add.s32 	%r7677, %r7519, %r7645;
	add.s32 	%r7678, %r7677, %r7676;
	add.s32 	%r7679, %r7678, -176418897;
	shf.l.wrap.b32 	%r7680, %r7679, %r7679, 7;
	add.s32 	%r7681, %r7680, %r7672;
	and.b32  	%r7682, %r7681, %r7672;
	not.b32 	%r7683, %r7681;
	and.b32  	%r7684, %r7663, %r7683;
	or.b32  	%r7685, %r7682, %r7684;
	add.s32 	%r7686, %r7527, %r7654;
	add.s32 	%r7687, %r7686, %r7685;
	add.s32 	%r7688, %r7687, 1200080426;
	shf.l.wrap.b32 	%r7689, %r7688, %r7688, 12;
	add.s32 	%r7690, %r7689, %r7681;
	and.b32  	%r7691, %r7690, %r7681;
	not.b32 	%r7692, %r7690;
	and.b32  	%r7693, %r7672, %r7692;
	or.b32  	%r7694, %r7691, %r7693;
	add.s32 	%r7695, %r7540, %r7663;
	add.s32 	%r7696, %r7695, %r7694;
	add.s32 	%r7697, %r7696, -1473231341;
	shf.l.wrap.b32 	%r7698, %r7697, %r7697, 17;
	add.s32 	%r7699, %r7698, %r7690;
	and.b32  	%r7700, %r7699, %r7690;
	not.b32 	%r7701, %r7699;
	and.b32  	%r7702, %r7681, %r7701;
	or.b32  	%r7703, %r7700, %r7702;
	add.s32 	%r7704, %r7548, %r7672;
	add.s32 	%r7705, %r7704, %r7703;
	add.s32 	%r7706, %r7705, -45705983;
	shf.l.wrap.b32 	%r7707, %r7706, %r7706, 22;
	add.s32 	%r7708, %r7707, %r7699;
	and.b32  	%r7709, %r7708, %r7699;
	not.b32 	%r7710, %r7708;
	and.b32  	%r7711, %r7690, %r7710;
	or.b32  	%r7712, %r7709, %r7711;
	add.s32 	%r7713, %r7561, %r7681;
	add.s32 	%r7714, %r7713, %r7712;
	add.s32 	%r7715, %r7714, 1770035416;
	shf.l.wrap.b32 	%r7716, %r7715, %r7715, 7;
	add.s32 	%r7717, %r7716, %r7708;
	and.b32  	%r7718, %r7717, %r7708;
	not.b32 	%r7719, %r7717;
	and.b32  	%r7720, %r7699, %r7719;
	or.b32  	%r7721, %r7718, %r7720;
	add.s32 	%r7722, %r7569, %r7690;
	add.s32 	%r7723, %r7722, %r7721;
	add.s32 	%r7724, %r7723, -1958414417;
	shf.l.wrap.b32 	%r7725, %r7724, %r7724, 12;
	add.s32 	%r7726, %r7725, %r7717;
	and.b32  	%r7727, %r7726, %r7717;
	not.b32 	%r7728, %r7726;
	and.b32  	%r7729, %r7708, %r7728;
	or.b32  	%r7730, %r7727, %r7729;
	add.s32 	%r7731, %r7582, %r7699;
	add.s32 	%r7732, %r7731, %r7730;
	add.s32 	%r7733, %r7732, -42063;
	shf.l.wrap.b32 	%r7734, %r7733, %r7733, 17;
	add.s32 	%r7735, %r7734, %r7726;
	and.b32  	%r7736, %r7735, %r7726;
	not.b32 	%r7737, %r7735;
	and.b32  	%r7738, %r7717, %r7737;
	or.b32  	%r7739, %r7736, %r7738;
	add.s32 	%r7740, %r7590, %r7708;
	add.s32 	%r7741, %r7740, %r7739;
	add.s32 	%r7742, %r7741, -1990404162;
	shf.l.wrap.b32 	%r7743, %r7742, %r7742, 22;
	add.s32 	%r7744, %r7743, %r7735;
	and.b32  	%r7745, %r7744, %r7735;
	not.b32 	%r7746, %r7744;
	and.b32  	%r7747, %r7726, %r7746;
	or.b32  	%r7748, %r7745, %r7747;
	add.s32 	%r7749, %r7603, %r7717;
	add.s32 	%r7750, %r7749, %r7748;
	add.s32 	%r7751, %r7750, 1804603682;
	shf.l.wrap.b32 	%r7752, %r7751, %r7751, 7;
	add.s32 	%r7753, %r7752, %r7744;
	and.b32  	%r7754, %r7753, %r7744;
	not.b32 	%r7755, %r7753;
	and.b32  	%r7756, %r7735, %r7755;
	or.b32  	%r7757, %r7754, %r7756;
	add.s32 	%r7758, %r7611, %r7726;
	add.s32 	%r7759, %r7758, %r7757;
	add.s32 	%r7760, %r7759, -40341101;
	shf.l.wrap.b32 	%r7761, %r7760, %r7760, 12;
	add.s32 	%r7762, %r7761, %r7753;
	and.b32  	%r7763, %r7762, %r7753;
	not.b32 	%r7764, %r7762;
	and.b32  	%r7765, %r7744, %r7764;
	or.b32  	%r7766, %r7763, %r7765;
	add.s32 	%r7767, %r7624, %r7735;
	add.s32 	%r7768, %r7767, %r7766;
	add.s32 	%r7769, %r7768, -1502002290;
	shf.l.wrap.b32 	%r7770, %r7769, %r7769, 17;
	add.s32 	%r7771, %r7770, %r7762;
	and.b32  	%r7772, %r7771, %r7762;
	not.b32 	%r7773, %r7771;
	and.b32  	%r7774, %r7753, %r7773;
	or.b32  	%r7775, %r7772, %r7774;
	add.s32 	%r7776, %r7632, %r7744;
	add.s32 	%r7777, %r7776, %r7775;
	add.s32 	%r7778, %r7777, 1236535329;
	shf.l.wrap.b32 	%r7779, %r7778, %r7778, 22;
	add.s32 	%r7780, %r7779, %r7771;
	and.b32  	%r7781, %r7780, %r7762;
	and.b32  	%r7782, %r7771, %r7764;
	or.b32  	%r7783, %r7781, %r7782;
	add.s32 	%r7784, %r7485, %r7753;
	add.s32 	%r7785, %r7784, %r7783;
	add.s32 	%r7786, %r7785, -165796510;
	shf.l.wrap.b32 	%r7787, %r7786, %r7786, 5;
	add.s32 	%r7788, %r7787, %r7780;
	and.b32  	%r7789, %r7788, %r7771;
	and.b32  	%r7790, %r7780, %r7773;
	or.b32  	%r7791, %r7789, %r7790;
	add.s32 	%r7792, %r7540, %r7762;
	add.s32 	%r7793, %r7792, %r7791;
	add.s32 	%r7794, %r7793, -1069501632;
	shf.l.wrap.b32 	%r7795, %r7794, %r7794, 9;
	add.s32 	%r7796, %r7795, %r7788;
	and.b32  	%r7797, %r7796, %r7780;
	not.b32 	%r7798, %r7780;
	and.b32  	%r7799, %r7788, %r7798;
	or.b32  	%r7800, %r7797, %r7799;
	add.s32 	%r7801, %r7590, %r7771;
	add.s32 	%r7802, %r7801, %r7800;
	add.s32 	%r7803, %r7802, 643717713;
	shf.l.wrap.b32 	%r7804, %r7803, %r7803, 14;
	add.s32 	%r7805, %r7804, %r7796;
	and.b32  	%r7806, %r7805, %r7788;
	not.b32 	%r7807, %r7788;
	and.b32  	%r7808, %r7796, %r7807;
	or.b32  	%r7809, %r7806, %r7808;
	add.s32 	%r7810, %r7477, %r7780;
	add.s32 	%r7811, %r7810, %r7809;
	add.s32 	%r7812, %r7811, -373897302;
	shf.l.wrap.b32 	%r7813, %r7812, %r7812, 20;
	add.s32 	%r7814, %r7813, %r7805;
	and.b32  	%r7815, %r7814, %r7796;
	not.b32 	%r7816, %r7796;
	and.b32  	%r7817, %r7805, %r7816;
	or.b32  	%r7818, %r7815, %r7817;
	add.s32 	%r7819, %r7527, %r7788;
	add.s32 	%r7820, %r7819, %r7818;
	add.s32 	%r7821, %r7820, -701558691;
	shf.l.wrap.b32 	%r7822, %r7821, %r7821, 5;
	add.s32 	%r7823, %r7822, %r7814;
	and.b32  	%r7824, %r7823, %r7805;
	not.b32 	%r7825, %r7805;
	and.b32  	%r7826, %r7814, %r7825;
	or.b32  	%r7827, %r7824, %r7826;
	add.s32 	%r7828, %r7582, %r7796;
	add.s32 	%r7829, %r7828, %r7827;
	add.s32 	%r7830, %r7829, 38016083;
	shf.l.wrap.b32 	%r7831, %r7830, %r7830, 9;
	add.s32 	%r7832, %r7831, %r7823;
	and.b32  	%r7833, %r7832, %r7814;
	not.b32 	%r7834, %r7814;
	and.b32  	%r7835, %r7823, %r7834;
	or.b32  	%r7836, %r7833, %r7835;
	add.s32 	%r7837, %r7632, %r7805;
	add.s32 	%r7838, %r7837, %r7836;
	add.s32 	%r7839, %r7838, -660478335;
	shf.l.wrap.b32 	%r7840, %r7839, %r7839, 14;
	add.s32 	%r7841, %r7840, %r7832;
	and.b32  	%r7842, %r7841, %r7823;
	not.b32 	%r7843, %r7823;
	and.b32  	%r7844, %r7832, %r7843;
	or.b32  	%r7845, %r7842, %r7844;
	add.s32 	%r7846, %r7519, %r7814;
	add.s32 	%r7847, %r7846, %r7845;
	add.s32 	%r7848, %r7847, -405537848;
	shf.l.wrap.b32 	%r7849, %r7848, %r7848, 20;
	add.s32 	%r7850, %r7849, %r7841;
	and.b32  	%r7851, %r7850, %r7832;
	not.b32 	%r7852, %r7832;
	and.b32  	%r7853, %r7841, %r7852;
	or.b32  	%r7854, %r7851, %r7853;
	add.s32 	%r7855, %r7569, %r7823;
	add.s32 	%r7856, %r7855, %r7854;
	add.s32 	%r7857, %r7856, 568446438;
	shf.l.wrap.b32 	%r7858, %r7857, %r7857, 5;
	add.s32 	%r7859, %r7858, %r7850;
	and.b32  	%r7860, %r7859, %r7841;
	not.b32 	%r7861, %r7841;
	and.b32  	%r7862, %r7850, %r7861;
	or.b32  	%r7863, %r7860, %r7862;
	add.s32 	%r7864, %r7624, %r7832;
	add.s32 	%r7865, %r7864, %r7863;
	add.s32 	%r7866, %r7865, -1019803690;
	shf.l.wrap.b32 	%r7867, %r7866, %r7866, 9;
	add.s32 	%r7868, %r7867, %r7859;
	and.b32  	%r7869, %r7868, %r7850;
	not.b32 	%r7870, %r7850;
	and.b32  	%r7871, %r7859, %r7870;
	or.b32  	%r7872, %r7869, %r7871;
	add.s32 	%r7873, %r7506, %r7841;
	add.s32 	%r7874, %r7873, %r7872;
	add.s32 	%r7875, %r7874, -187363961;
	shf.l.wrap.b32 	%r7876, %r7875, %r7875, 14;
	add.s32 	%r7877, %r7876, %r7868;
	and.b32  	%r7878, %r7877, %r7859;
	not.b32 	%r7879, %r7859;
	and.b32  	%r7880, %r7868, %r7879;
	or.b32  	%r7881, %r7878, %r7880;
	add.s32 	%r7882, %r7561, %r7850;
	add.s32 	%r7883, %r7882, %r7881;
	add.s32 	%r7884, %r7883, 1163531501;
	shf.l.wrap.b32 	%r7885, %r7884, %r7884, 20;
	add.s32 	%r7886, %r7885, %r7877;
	and.b32  	%r7887, %r7886, %r7868;
	not.b32 	%r7888, %r7868;
	and.b32  	%r7889, %r7877, %r7888;
	or.b32  	%r7890, %r7887, %r7889;
	add.s32 	%r7891, %r7611, %r7859;
	add.s32 	%r7892, %r7891, %r7890;
	add.s32 	%r7893, %r7892, -1444681467;
	shf.l.wrap.b32 	%r7894, %r7893, %r7893, 5;
	add.s32 	%r7895, %r7894, %r7886;
	and.b32  	%r7896, %r7895, %r7877;
	not.b32 	%r7897, %r7877;
	and.b32  	%r7898, %r7886, %r7897;
	or.b32  	%r7899, %r7896, %r7898;
	add.s32 	%r7900, %r7498, %r7868;
	add.s32 	%r7901, %r7900, %r7899;
	add.s32 	%r7902, %r7901, -51403784;
	shf.l.wrap.b32 	%r7903, %r7902, %r7902, 9;
	add.s32 	%r7904, %r7903, %r7895;
	and.b32  	%r7905, %r7904, %r7886;
	not.b32 	%r7906, %r7886;
	and.b32  	%r7907, %r7895, %r7906;
	or.b32  	%r7908, %r7905, %r7907;
	add.s32 	%r7909, %r7548, %r7877;
	add.s32 	%r7910, %r7909, %r7908;
	add.s32 	%r7911, %r7910, 1735328473;
	shf.l.wrap.b32 	%r7912, %r7911, %r7911, 14;
	add.s32 	%r7913, %r7912, %r7904;
	and.b32  	%r7914, %r7913, %r7895;
	not.b32 	%r7915, %r7895;
	and.b32  	%r7916, %r7904, %r7915;
	or.b32  	%r7917, %r7914, %r7916;
	add.s32 	%r7918, %r7603, %r7886;
	add.s32 	%r7919, %r7918, %r7917;
	add.s32 	%r7920, %r7919, -1926607734;
	shf.l.wrap.b32 	%r7921, %r7920, %r7920, 20;
	add.s32 	%r7922, %r7921, %r7913;
	xor.b32  	%r7923, %r7913, %r7904;
	xor.b32  	%r7924, %r7923, %r7922;
	add.s32 	%r7925, %r7527, %r7895;
	add.s32 	%r7926, %r7925, %r7924;
	add.s32 	%r7927, %r7926, -378558;
	shf.l.wrap.b32 	%r7928, %r7927, %r7927, 4;
	add.s32 	%r7929, %r7928, %r7922;
	xor.b32  	%r7930, %r7922, %r7913;
	xor.b32  	%r7931, %r7930, %r7929;
	add.s32 	%r7932, %r7561, %r7904;
	add.s32 	%r7933, %r7932, %r7931;
	add.s32 	%r7934, %r7933, -2022574463;
	shf.l.wrap.b32 	%r7935, %r7934, %r7934, 11;
	add.s32 	%r7936, %r7935, %r7929;
	xor.b32  	%r7937, %r7929, %r7922;
	xor.b32  	%r7938, %r7937, %r7936;
	add.s32 	%r7939, %r7590, %r7913;
	add.s32 	%r7940, %r7939, %r7938;
	add.s32 	%r7941, %r7940, 1839030562;
	shf.l.wrap.b32 	%r7942, %r7941, %r7941, 16;
	add.s32 	%r7943, %r7942, %r7936;
	xor.b32  	%r7944, %r7936, %r7929;
	xor.b32  	%r7945, %r7944, %r7943;
	add.s32 	%r7946, %r7624, %r7922;
	add.s32 	%r7947, %r7946, %r7945;
	add.s32 	%r7948, %r7947, -35309556;
	shf.l.wrap.b32 	%r7949, %r7948, %r7948, 23;
	add.s32 	%r7950, %r7949, %r7943;
	xor.b32  	%r7951, %r7943, %r7936;
	xor.b32  	%r7952, %r7951, %r7950;
	add.s32 	%r7953, %r7485, %r7929;
	add.s32 	%r7954, %r7953, %r7952;
	add.s32 	%r7955, %r7954, -1530992060;
	shf.l.wrap.b32 	%r7956, %r7955, %r7955, 4;
	add.s32 	%r7957, %r7956, %r7950;
	xor.b32  	%r7958, %r7950, %r7943;
	xor.b32  	%r7959, %r7958, %r7957;
	add.s32 	%r7960, %r7519, %r7936;
	add.s32 	%r7961, %r7960, %r7959;
	add.s32 	%r7962, %r7961, 1272893353;
	shf.l.wrap.b32 	%r7963, %r7962, %r7962, 11;
	add.s32 	%r7964, %r7963, %r7957;
	xor.b32  	%r7965, %r7957, %r7950;
	xor.b32  	%r7966, %r7965, %r7964;
	add.s32 	%r7967, %r7548, %r7943;
	add.s32 	%r7968, %r7967, %r7966;
	add.s32 	%r7969, %r7968, -155497632;
	shf.l.wrap.b32 	%r7970, %r7969, %r7969, 16;
	add.s32 	%r7971, %r7970, %r7964;
	xor.b32  	%r7972, %r7964, %r7957;
	xor.b32  	%r7973, %r7972, %r7971;
	add.s32 	%r7974, %r7582, %r7950;
	add.s32 	%r7975, %r7974, %r7973;
	add.s32 	%r7976, %r7975, -1094730640;
	shf.l.wrap.b32 	%r7977, %r7976, %r7976, 23;
	add.s32 	%r7978, %r7977, %r7971;
	xor.b32  	%r7979, %r7971, %r7964;
	xor.b32  	%r7980, %r7979, %r7978;
	add.s32 	%r7981, %r7611, %r7957;
	add.s32 	%r7982, %r7981, %r7980;
	add.s32 	%r7983, %r7982, 681279174;
	shf.l.wrap.b32 	%r7984, %r7983, %r7983, 4;
	add.s32 	%r7985, %r7984, %r7978;
	xor.b32  	%r7986, %r7978, %r7971;
	xor.b32  	%r7987, %r7986, %r7985;
	add.s32 	%r7988, %r7477, %r7964;
	add.s32 	%r7989, %r7988, %r7987;
	add.s32 	%r7990, %r7989, -358537222;
	shf.l.wrap.b32 	%r7991, %r7990, %r7990, 11;
	add.s32 	%r7992, %r7991, %r7985;
	xor.b32  	%r7993, %r7985, %r7978;
	xor.b32  	%r7994, %r7993, %r7992;
	add.s32 	%r7995, %r7506, %r7971;
	add.s32 	%r7996, %r7995, %r7994;
	add.s32 	%r7997, %r7996, -722521979;
	shf.l.wrap.b32 	%r7998, %r7997, %r7997, 16;
	add.s32 	%r7999, %r7998, %r7992;
	xor.b32  	%r8000, %r7992, %r7985;
	xor.b32  	%r8001, %r8000, %r7999;
	add.s32 	%r8002, %r7540, %r7978;
	add.s32 	%r8003, %r8002, %r8001;
	add.s32 	%r8004, %r8003, 76029189;
	shf.l.wrap.b32 	%r8005, %r8004, %r8004, 23;
	add.s32 	%r8006, %r8005, %r7999;
	xor.b32  	%r8007, %r7999, %r7992;
	xor.b32  	%r8008, %r8007, %r8006;
	add.s32 	%r8009, %r7569, %r7985;
	add.s32 	%r8010, %r8009, %r8008;
	add.s32 	%r8011, %r8010, -640364487;
	shf.l.wrap.b32 	%r8012, %r8011, %r8011, 4;
	add.s32 	%r8013, %r8012, %r8006;
	xor.b32  	%r8014, %r8006, %r7999;
	xor.b32  	%r8015, %r8014, %r8013;
	add.s32 	%r8016, %r7603, %r7992;
	add.s32 	%r8017, %r8016, %r8015;
	add.s32 	%r8018, %r8017, -421815835;
	shf.l.wrap.b32 	%r8019, %r8018, %r8018, 11;
	add.s32 	%r8020, %r8019, %r8013;
	xor.b32  	%r8021, %r8013, %r8006;
	xor.b32  	%r8022, %r8021, %r8020;
	add.s32 	%r8023, %r7632, %r7999;
	add.s32 	%r8024, %r8023, %r8022;
	add.s32 	%r8025, %r8024, 530742520;
	shf.l.wrap.b32 	%r8026, %r8025, %r8025, 16;
	add.s32 	%r8027, %r8026, %r8020;
	xor.b32  	%r8028, %r8020, %r8013;
	xor.b32  	%r8029, %r8028, %r8027;
	add.s32 	%r8030, %r7498, %r8006;
	add.s32 	%r8031, %r8030, %r8029;
	add.s32 	%r8032, %r8031, -995338651;
	shf.l.wrap.b32 	%r8033, %r8032, %r8032, 23;
	add.s32 	%r8034, %r8033, %r8027;
	not.b32 	%r8035, %r8020;
	or.b32  	%r8036, %r8034, %r8035;
	xor.b32  	%r8037, %r8036, %r8027;
	add.s32 	%r8038, %r7477, %r8013;
	add.s32 	%r8039, %r8038, %r8037;
	add.s32 	%r8040, %r8039, -198630844;
	shf.l.wrap.b32 	%r8041, %r8040, %r8040, 6;
	add.s32 	%r8042, %r8041, %r8034;
	not.b32 	%r8043, %r8027;
	or.b32  	%r8044, %r8042, %r8043;
	xor.b32  	%r8045, %r8044, %r8034;
	add.s32 	%r8046, %r7548, %r8020;
	add.s32 	%r8047, %r8046, %r8045;
	add.s32 	%r8048, %r8047, 1126891415;
	shf.l.wrap.b32 	%r8049, %r8048, %r8048, 10;
	add.s32 	%r8050, %r8049, %r8042;
	not.b32 	%r8051, %r8034;
	or.b32  	%r8052, %r8050, %r8051;
	xor.b32  	%r8053, %r8052, %r8042;
	add.s32 	%r8054, %r7624, %r8027;
	add.s32 	%r8055, %r8054, %r8053;
	add.s32 	%r8056, %r8055, -1416354905;
	shf.l.wrap.b32 	%r8057, %r8056, %r8056, 15;
	add.s32 	%r8058, %r8057, %r8050;
	not.b32 	%r8059, %r8042;
	or.b32  	%r8060, %r8058, %r8059;
	xor.b32  	%r8061, %r8060, %r8050;
	add.s32 	%r8062, %r7527, %r8034;
	add.s32 	%r8063, %r8062, %r8061;
	add.s32 	%r8064, %r8063, -57434055;
	shf.l.wrap.b32 	%r8065, %r8064, %r8064, 21;
	add.s32 	%r8066, %r8065, %r8058;
	not.b32 	%r8067, %r8050;
	or.b32  	%r8068, %r8066, %r8067;
	xor.b32  	%r8069, %r8068, %r8058;
	add.s32 	%r8070, %r7603, %r8042;
	add.s32 	%r8071, %r8070, %r8069;
	add.s32 	%r8072, %r8071, 1700485571;
	shf.l.wrap.b32 	%r8073, %r8072, %r8072, 6;
	add.s32 	%r8074, %r8073, %r8066;
	not.b32 	%r8075, %r8058;
	or.b32  	%r8076, %r8074, %r8075;
	xor.b32  	%r8077, %r8076, %r8066;
	add.s32 	%r8078, %r7506, %r8050;
	add.s32 	%r8079, %r8078, %r8077;
	add.s32 	%r8080, %r8079, -1894986606;
	shf.l.wrap.b32 	%r8081, %r8080, %r8080, 10;
	add.s32 	%r8082, %r8081, %r8074;
	not.b32 	%r8083, %r8066;
	or.b32  	%r8084, %r8082, %r8083;
	xor.b32  	%r8085, %r8084, %r8074;
	add.s32 	%r8086, %r7582, %r8058;
	add.s32 	%r8087, %r8086, %r8085;
	add.s32 	%r8088, %r8087, -1051523;
	shf.l.wrap.b32 	%r8089, %r8088, %r8088, 15;
	add.s32 	%r8090, %r8089, %r8082;
	not.b32 	%r8091, %r8074;
	or.b32  	%r8092, %r8090, %r8091;
	xor.b32  	%r8093, %r8092, %r8082;
	add.s32 	%r8094, %r7485, %r8066;
	add.s32 	%r8095, %r8094, %r8093;
	add.s32 	%r8096, %r8095, -2054922799;
	shf.l.wrap.b32 	%r8097, %r8096, %r8096, 21;
	add.s32 	%r8098, %r8097, %r8090;
	not.b32 	%r8099, %r8082;
	or.b32  	%r8100, %r8098, %r8099;
	xor.b32  	%r8101, %r8100, %r8090;
	add.s32 	%r8102, %r7561, %r8074;
	add.s32 	%r8103, %r8102, %r8101;
	add.s32 	%r8104, %r8103, 1873313359;
	shf.l.wrap.b32 	%r8105, %r8104, %r8104, 6;
	add.s32 	%r8106, %r8105, %r8098;
	not.b32 	%r8107, %r8090;
	or.b32  	%r8108, %r8106, %r8107;
	xor.b32  	%r8109, %r8108, %r8098;
	add.s32 	%r8110, %r7632, %r8082;
	add.s32 	%r8111, %r8110, %r8109;
	add.s32 	%r8112, %r8111, -30611744;
	shf.l.wrap.b32 	%r8113, %r8112, %r8112, 10;
	add.s32 	%r8114, %r8113, %r8106;
	not.b32 	%r8115, %r8098;
	or.b32  	%r8116, %r8114, %r8115;
	xor.b32  	%r8117, %r8116, %r8106;
	add.s32 	%r8118, %r7540, %r8090;
	add.s32 	%r8119, %r8118, %r8117;
	add.s32 	%r8120, %r8119, -1560198380;
	shf.l.wrap.b32 	%r8121, %r8120, %r8120, 15;
	add.s32 	%r8122, %r8121, %r8114;
	not.b32 	%r8123, %r8106;
	or.b32  	%r8124, %r8122, %r8123;
	xor.b32  	%r8125, %r8124, %r8114;
	add.s32 	%r8126, %r7611, %r8098;
	add.s32 	%r8127, %r8126, %r8125;
	add.s32 	%r8128, %r8127, 1309151649;
	shf.l.wrap.b32 	%r8129, %r8128, %r8128, 21;
	add.s32 	%r8130, %r8129, %r8122;
	not.b32 	%r8131, %r8114;
	or.b32  	%r8132, %r8130, %r8131;
	xor.b32  	%r8133, %r8132, %r8122;
	add.s32 	%r8134, %r7519, %r8106;
	add.s32 	%r8135, %r8134, %r8133;
	add.s32 	%r8136, %r8135, -145523070;
	shf.l.wrap.b32 	%r8137, %r8136, %r8136, 6;
	add.s32 	%r8138, %r8137, %r8130;
	not.b32 	%r8139, %r8122;
	or.b32  	%r8140, %r8138, %r8139;
	xor.b32  	%r8141, %r8140, %r8130;
	add.s32 	%r8142, %r7590, %r8114;
	add.s32 	%r8143, %r8142, %r8141;
	add.s32 	%r8144, %r8143, -1120210379;
	shf.l.wrap.b32 	%r8145, %r8144, %r8144, 10;
	add.s32 	%r8146, %r8145, %r8138;
	not.b32 	%r8147, %r8130;
	or.b32  	%r8148, %r8146, %r8147;
	xor.b32  	%r8149, %r8148, %r8138;
	add.s32 	%r8150, %r7498, %r8122;
	add.s32 	%r8151, %r8150, %r8149;
	add.s32 	%r8152, %r8151, 718787259;
	shf.l.wrap.b32 	%r8153, %r8152, %r8152, 15;
	add.s32 	%r8154, %r8153, %r8146;
	not.b32 	%r8155, %r8138;
	or.b32  	%r8156, %r8154, %r8155;
	xor.b32  	%r8157, %r8156, %r8146;
	add.s32 	%r8158, %r7569, %r8130;
	add.s32 	%r8159, %r8158, %r8157;
	add.s32 	%r8160, %r8159, -343485551;
	shf.l.wrap.b32 	%r8161, %r8160, %r8160, 21;
	add.s32 	%r8162, %r8138, %r7633;
	add.s32 	%r8163, %r8154, %r7634;
	add.s32 	%r8164, %r8163, %r8161;
	st.local.v2.u32 	[%rd18+80], {%r8162, %r8164};
	add.s32 	%r8165, %r8154, %r7635;
	add.s32 	%r8166, %r8146, %r7636;
	st.local.v2.u32 	[%rd18+88], {%r8165, %r8166};
	ld.local.u64 	%rd4368, [%rd18+72];
	add.s64 	%rd4369, %rd4368, 512;
	st.local.u64 	[%rd18+72], %rd4369;
	mov.b32 	%r9613, 0;
	st.local.u32 	[%rd18+64], %r9613;
$L__BB0_65:
	add.s64 	%rd4504, %rd4504, 1;
	setp.ne.s64 	%p153, %rd4504, %rd21;
	@%p153 bra 	$L__BB0_63;
$L__BB0_66:
	cvt.u64.u32 	%rd4507, %r9613;
	setp.gt.u32 	%p154, %r9613, 55;
	@%p154 bra 	$L__BB0_81;
	cvt.u32.u64 	%r8877, %rd4507;
	add.s64 	%rd4370, %rd18, %rd4507;
	mov.b16 	%rs1354, 128;
	st.local.u8 	[%rd4370], %rs1354;
	setp.eq.s32 	%p162, %r8877, 55;
	@%p162 bra 	$L__BB0_90;
	max.u64 	%rd4371, %rd4507, 54;
	sub.s64 	%rd4372, %rd4371, %rd4507;
	add.s64 	%rd26, %rd4372, 1;
	and.b64  	%rd27, %rd26, 15;
	setp.lt.u64 	%p163, %rd4372, 15;
	@%p163 bra 	$L__BB0_71;
	and.b64  	%rd28, %rd26, -16;
	mov.b64 	%rd4506, 0;
$L__BB0_70:
	.pragma "nounroll";
	add.s64 	%rd4374, %rd18, %rd4507;
	mov.b16 	%rs1355, 0;
	st.local.u8 	[%rd4374+1], %rs1355;
	st.local.u8 	[%rd4374+2], %rs1355;
	st.local.u8 	[%rd4374+3], %rs1355;
	st.local.u8 	[%rd4374+4], %rs1355;
	st.local.u8 	[%rd4374+5], %rs1355;
	st.local.u8 	[%rd4374+6], %rs1355;
	st.local.u8 	[%rd4374+7], %rs1355;
	st.local.u8 	[%rd4374+8], %rs1355;
	st.local.u8 	[%rd4374+9], %rs1355;
	st.local.u8 	[%rd4374+10], %rs1355;
	st.local.u8 	[%rd4374+11], %rs1355;
	st.local.u8 	[%rd4374+12], %rs1355;
	st.local.u8 	[%rd4374+13], %rs1355;
	st.local.u8 	[%rd4374+14], %rs1355;
	st.local.u8 	[%rd4374+15], %rs1355;
	add.s64 	%rd4507, %rd4507, 16;
	st.local.u8 	[%rd4374+16], %rs1355;
	add.s64 	%rd4506, %rd4506, 16;
	setp.eq.s64 	%p164, %rd4506, %rd28;
	@%p164 bra 	$L__BB0_71;
	bra.uni 	$L__BB0_70;
$L__BB0_71:
	setp.eq.s64 	%p165, %rd27, 0;
	@%p165 bra 	$L__BB0_90;
	and.b64  	%rd35, %rd26, 7;
	setp.lt.u64 	%p166, %rd27, 8;
	@%p166 bra 	$L__BB0_74;
	add.s64 	%rd4375, %rd18, %rd4507;
	mov.b16 	%rs1356, 0;
	st.local.u8 	[%rd4375+1], %rs1356;
	st.local.u8 	[%rd4375+2], %rs1356;
	st.local.u8 	[%rd4375+3], %rs1356;
	st.local.u8 	[%rd4375+4], %rs1356;
	st.local.u8 	[%rd4375+5], %rs1356;
	st.local.u8 	[%rd4375+6], %rs1356;
	st.local.u8 	[%rd4375+7], %rs1356;
	add.s64 	%rd4507, %rd4507, 8;
	st.local.u8 	[%rd4375+8], %rs1356;
$L__BB0_74:
	setp.eq.s64 	%p167, %rd35, 0;
	@%p167 bra 	$L__BB0_90;
	and.b64  	%rd38, %rd26, 3;
	setp.lt.u64 	%p168, %rd35, 4;
	@%p168 bra 	$L__BB0_77;
	add.s64 	%rd4376, %rd18, %rd4507;
	mov.b16 	%rs1357, 0;
	st.local.u8 	[%rd4376+1], %rs1357;
	st.local.u8 	[%rd4376+2], %rs1357;
	st.local.u8 	[%rd4376+3], %rs1357;
	add.s64 	%rd4507, %rd4507, 4;
	st.local.u8 	[%rd4376+4], %rs1357;
$L__BB0_77:
	setp.eq.s64 	%p169, %rd38, 0;
	@%p169 bra 	$L__BB0_90;
	add.s64 	%rd41, %rd18, %rd4507;
	mov.b16 	%rs1358, 0;
	st.local.u8 	[%rd41+1], %rs1358;
	setp.eq.s64 	%p170, %rd38, 1;
	@%p170 bra 	$L__BB0_90;
	mov.b16 	%rs1359, 0;
	st.local.u8 	[%rd41+2], %rs1359;
	setp.eq.s64 	%p171, %rd38, 2;
	@%p171 bra 	$L__BB0_90;
	mov.b16 	%rs1360, 0;
	st.local.u8 	[%rd41+3], %rs1360;
	bra.uni 	$L__BB0_90;
$L__BB0_81:
	cvt.u32.u64 	%r8167, %rd4507;
	add.s64 	%rd33, %rd18, %rd4507;
	mov.b16 	%rs1330, 128;
	st.local.u8 	[%rd33], %rs1330;
	setp.gt.u32 	%p155, %r8167, 62;
	@%p155 bra 	$L__BB0_89;
	mov.b16 	%rs1331, 0;
	st.local.u8 	[%rd33+1], %rs1331;
	setp.eq.s32 	%p156, %r8167, 62;
	@%p156 bra 	$L__BB0_89;
	mov.b16 	%rs1332, 0;
	st.local.u8 	[%rd33+2], %rs1332;
	setp.eq.s32 	%p157, %r8167, 61;
	@%p157 bra 	$L__BB0_89;
	mov.b16 	%rs1333, 0;
	st.local.u8 	[%rd33+3], %rs1333;
	setp.eq.s32 	%p158, %r8167, 60;
	@%p158 bra 	$L__BB0_89;
	mov.b16 	%rs1334, 0;
	st.local.u8 	[%rd33+4], %rs1334;
	setp.eq.s32 	%p159, %r8167, 59;
	@%p159 bra 	$L__BB0_89;
	mov.b16 	%rs1335, 0;
	st.local.u8 	[%rd33+5], %rs1335;
	setp.eq.s32 	%p160, %r8167, 58;
	@%p160 bra 	$L__BB0_89;
	mov.b16 	%rs1336, 0;
	st.local.u8 	[%rd33+6], %rs1336;
	setp.eq.s32 	%p161, %r8167, 57;
	@%p161 bra 	$L__BB0_89;
	mov.b16 	%rs1337, 0;
	st.local.u8 	[%rd33+7], %rs1337;
$L__BB0_89:
	ld.local.v2.b32 	{%r8174, %r8175}, [%rd18];
	bfe.u32 	%r8176, %r8175, 24, 8;
	bfe.u32 	%r8177, %r8175, 16, 8;
	bfe.u32 	%r8178, %r8175, 8, 8;
	cvt.u16.u32 	%rs1338, %r8178;
	bfe.u32 	%r8179, %r8174, 24, 8;
	bfe.u32 	%r8180, %r8174, 16, 8;
	ld.local.u16 	%r8181, [%rd18];
	shl.b32 	%r8182, %r8180, 16;
	and.b32  	%r8183, %r8182, 16711680;
	or.b32  	%r8184, %r8181, %r8183;
	shl.b32 	%r8185, %r8179, 24;
	or.b32  	%r8186, %r8184, %r8185;
	bfe.u32 	%r8187, %r8175, 0, 8;
	and.b16  	%rs1339, %rs1338, 255;
	mul.wide.u16 	%r8188, %rs1339, 256;
	or.b32  	%r8189, %r8188, %r8187;
	shl.b32 	%r8190, %r8177, 16;
	and.b32  	%r8191, %r8190, 16711680;
	or.b32  	%r8192, %r8189, %r8191;
	shl.b32 	%r8193, %r8176, 24;
	or.b32  	%r8194, %r8192, %r8193;
	ld.local.v2.b32 	{%r8195, %r8196}, [%rd18+8];
	bfe.u32 	%r8197, %r8196, 24, 8;
	bfe.u32 	%r8198, %r8196, 16, 8;
	bfe.u32 	%r8199, %r8196, 8, 8;
	cvt.u16.u32 	%rs1340, %r8199;
	bfe.u32 	%r8200, %r8195, 24, 8;
	bfe.u32 	%r8201, %r8195, 16, 8;
	ld.local.u16 	%r8202, [%rd18+8];
	shl.b32 	%r8203, %r8201, 16;
	and.b32  	%r8204, %r8203, 16711680;
	or.b32  	%r8205, %r8202, %r8204;
	shl.b32 	%r8206, %r8200, 24;
	or.b32  	%r8207, %r8205, %r8206;
	bfe.u32 	%r8208, %r8196, 0, 8;
	and.b16  	%rs1341, %rs1340, 255;
	mul.wide.u16 	%r8209, %rs1341, 256;
	or.b32  	%r8210, %r8209, %r8208;
	shl.b32 	%r8211, %r8198, 16;
	and.b32  	%r8212, %r8211, 16711680;
	or.b32  	%r8213, %r8210, %r8212;
	shl.b32 	%r8214, %r8197, 24;
	or.b32  	%r8215, %r8213, %r8214;
	ld.local.v2.b32 	{%r8216, %r8217}, [%rd18+16];
	bfe.u32 	%r8218, %r8217, 24, 8;
	bfe.u32 	%r8219, %r8217, 16, 8;
	bfe.u32 	%r8220, %r8217, 8, 8;
	cvt.u16.u32 	%rs1342, %r8220;
	bfe.u32 	%r8221, %r8216, 24, 8;
	bfe.u32 	%r8222, %r8216, 16, 8;
	ld.local.u16 	%r8223, [%rd18+16];
	shl.b32 	%r8224, %r8222, 16;
	and.b32  	%r8225, %r8224, 16711680;
	or.b32  	%r8226, %r8223, %r8225;
	shl.b32 	%r8227, %r8221, 24;
	or.b32  	%r8228, %r8226, %r8227;
	bfe.u32 	%r8229, %r8217, 0, 8;
	and.b16  	%rs1343, %rs1342, 255;
	mul.wide.u16 	%r8230, %rs1343, 256;
	or.b32  	%r8231, %r8230, %r8229;
	shl.b32 	%r8232, %r8219, 16;
	and.b32  	%r8233, %r8232, 16711680;
	or.b32  	%r8234, %r8231, %r8233;
	shl.b32 	%r8235, %r8218, 24;
	or.b32  	%r8236, %r8234, %r8235;
	ld.local.v2.b32 	{%r8237, %r8238}, [%rd18+24];
	bfe.u32 	%r8239, %r8238, 24, 8;
	bfe.u32 	%r8240, %r8238, 16, 8;
	bfe.u32 	%r8241, %r8238, 8, 8;
	cvt.u16.u32 	%rs1344, %r8241;
	bfe.u32 	%r8242, %r8237, 24, 8;
	bfe.u32 	%r8243, %r8237, 16, 8;
	ld.local.u16 	%r8244, [%rd18+24];
	shl.b32 	%r8245, %r8243, 16;
	and.b32  	%r8246, %r8245, 16711680;
	or.b32  	%r8247, %r8244, %r8246;
	shl.b32 	%r8248, %r8242, 24;
	or.b32  	%r8249, %r8247, %r8248;
	bfe.u32 	%r8250, %r8238, 0, 8;
	and.b16  	%rs1345, %rs1344, 255;
	mul.wide.u16 	%r8251, %rs1345, 256;
	or.b32  	%r8252, %r8251, %r8250;
	shl.b32 	%r8253, %r8240, 16;
	and.b32  	%r8254, %r8253, 16711680;
	or.b32  	%r8255, %r8252, %r8254;
	shl.b32 	%r8256, %r8239, 24;
	or.b32  	%r8257, %r8255, %r8256;
	ld.local.v2.b32 	{%r8258, %r8259}, [%rd18+32];
	bfe.u32 	%r8260, %r8259, 24, 8;
	bfe.u32 	%r8261, %r8259, 16, 8;
	bfe.u32 	%r8262, %r8259, 8, 8;
	cvt.u16.u32 	%rs1346, %r8262;
	bfe.u32 	%r8263, %r8258, 24, 8;
	bfe.u32 	%r8264, %r8258, 16, 8;
	ld.local.u16 	%r8265, [%rd18+32];
	shl.b32 	%r8266, %r8264, 16;
	and.b32  	%r8267, %r8266, 16711680;
	or.b32  	%r8268, %r8265, %r8267;
	shl.b32 	%r8269, %r8263, 24;
	or.b32  	%r8270, %r8268, %r8269;
	bfe.u32 	%r8271, %r8259, 0, 8;
	and.b16  	%rs1347, %rs1346, 255;
	mul.wide.u16 	%r8272, %rs1347, 256;
	or.b32  	%r8273, %r8272, %r8271;
	shl.b32 	%r8274, %r8261, 16;
	and.b32  	%r8275, %r8274, 16711680;
	or.b32  	%r8276, %r8273, %r8275;
	shl.b32 	%r8277, %r8260, 24;
	or.b32  	%r8278, %r8276, %r8277;
	ld.local.v2.b32 	{%r8279, %r8280}, [%rd18+40];
	bfe.u32 	%r8281, %r8280, 24, 8;
	bfe.u32 	%r8282, %r8280, 16, 8;
	bfe.u32 	%r8283, %r8280, 8, 8;
	cvt.u16.u32 	%rs1348, %r8283;
	bfe.u32 	%r8284, %r8279, 24, 8;
	bfe.u32 	%r8285, %r8279, 16, 8;
	ld.local.u16 	%r8286, [%rd18+40];
	shl.b32 	%r8287, %r8285, 16;
	and.b32  	%r8288, %r8287, 16711680;
	or.b32  	%r8289, %r8286, %r8288;
	shl.b32 	%r8290, %r8284, 24;
	or.b32  	%r8291, %r8289, %r8290;
	bfe.u32 	%r8292, %r8280, 0, 8;
	and.b16  	%rs1349, %rs1348, 255;
	mul.wide.u16 	%r8293, %rs1349, 256;
	or.b32  	%r8294, %r8293, %r8292;
	shl.b32 	%r8295, %r8282, 16;
	and.b32  	%r8296, %r8295, 16711680;
	or.b32  	%r8297, %r8294, %r8296;
	shl.b32 	%r8298, %r8281, 24;
	or.b32  	%r8299, %r8297, %r8298;
	ld.local.v2.b32 	{%r8300, %r8301}, [%rd18+48];
	bfe.u32 	%r8302, %r8301, 24, 8;
	bfe.u32 	%r8303, %r8301, 16, 8;
	bfe.u32 	%r8304, %r8301, 8, 8;
	cvt.u16.u32 	%rs1350, %r8304;
	bfe.u32 	%r8305, %r8300, 24, 8;
	bfe.u32 	%r8306, %r8300, 16, 8;
	ld.local.u16 	%r8307, [%rd18+48];
	shl.b32 	%r8308, %r8306, 16;
	and.b32  	%r8309, %r8308, 16711680;
	or.b32  	%r8310, %r8307, %r8309;
	shl.b32 	%r8311, %r8305, 24;
	or.b32  	%r8312, %r8310, %r8311;
	bfe.u32 	%r8313, %r8301, 0, 8;
	and.b16  	%rs1351, %rs1350, 255;
	mul.wide.u16 	%r8314, %rs1351, 256;
	or.b32  	%r8315, %r8314, %r8313;
	shl.b32 	%r8316, %r8303, 16;
	and.b32  	%r8317, %r8316, 16711680;
	or.b32  	%r8318, %r8315, %r8317;
	shl.b32 	%r8319, %r8302, 24;
	or.b32  	%r8320, %r8318, %r8319;
	ld.local.v2.b32 	{%r8321, %r8322}, [%rd18+56];
	bfe.u32 	%r8323, %r8322, 24, 8;
	bfe.u32 	%r8324, %r8322, 16, 8;
	bfe.u32 	%r8325, %r8322, 8, 8;
	cvt.u16.u32 	%rs1352, %r8325;
	bfe.u32 	%r8326, %r8321, 24, 8;
	bfe.u32 	%r8327, %r8321, 16, 8;
	ld.local.u16 	%r8328, [%rd18+56];
	shl.b32 	%r8329, %r8327, 16;
	and.b32  	%r8330, %r8329, 16711680;
	or.b32  	%r8331, %r8328, %r8330;
	shl.b32 	%r8332, %r8326, 24;
	or.b32  	%r8333, %r8331, %r8332;
	bfe.u32 	%r8334, %r8322, 0, 8;
	and.b16  	%rs1353, %rs1352, 255;
	mul.wide.u16 	%r8335, %rs1353, 256;
	or.b32  	%r8336, %r8335, %r8334;
	shl.b32 	%r8337, %r8324, 16;
	and.b32  	%r8338, %r8337, 16711680;
	or.b32  	%r8339, %r8336, %r8338;
	shl.b32 	%r8340, %r8323, 24;
	or.b32  	%r8341, %r8339, %r8340;
	ld.local.v2.u32 	{%r8342, %r8343}, [%rd18+80];
	ld.local.v2.u32 	{%r8344, %r8345}, [%rd18+88];
	and.b32  	%r8346, %r8344, %r8343;
	not.b32 	%r8347, %r8343;
	and.b32  	%r8348, %r8345, %r8347;
	or.b32  	%r8349, %r8348, %r8346;
	add.s32 	%r8350, %r8342, %r8186;
	add.s32 	%r8351, %r8350, %r8349;
	add.s32 	%r8352, %r8351, -680876936;
	shf.l.wrap.b32 	%r8353, %r8352, %r8352, 7;
	add.s32 	%r8354, %r8353, %r8343;
	and.b32  	%r8355, %r8354, %r8343;
	not.b32 	%r8356, %r8354;
	and.b32  	%r8357, %r8344, %r8356;
	or.b32  	%r8358, %r8355, %r8357;
	add.s32 	%r8359, %r8345, %r8194;
	add.s32 	%r8360, %r8359, %r8358;
	add.s32 	%r8361, %r8360, -389564586;
	shf.l.wrap.b32 	%r8362, %r8361, %r8361, 12;
	add.s32 	%r8363, %r8362, %r8354;
	and.b32  	%r8364, %r8363, %r8354;
	not.b32 	%r8365, %r8363;
	and.b32  	%r8366, %r8343, %r8365;
	or.b32  	%r8367, %r8364, %r8366;
	add.s32 	%r8368, %r8344, %r8207;
	add.s32 	%r8369, %r8368, %r8367;
	add.s32 	%r8370, %r8369, 606105819;
	shf.l.wrap.b32 	%r8371, %r8370, %r8370, 17;
	add.s32 	%r8372, %r8371, %r8363;
	and.b32  	%r8373, %r8372, %r8363;
	not.b32 	%r8374, %r8372;
	and.b32  	%r8375, %r8354, %r8374;
	or.b32  	%r8376, %r8373, %r8375;
	add.s32 	%r8377, %r8343, %r8215;
	add.s32 	%r8378, %r8377, %r8376;
	add.s32 	%r8379, %r8378, -1044525330;
	shf.l.wrap.b32 	%r8380, %r8379, %r8379, 22;
	add.s32 	%r8381, %r8380, %r8372;
	and.b32  	%r8382, %r8381, %r8372;
	not.b32 	%r8383, %r8381;
	and.b32  	%r8384, %r8363, %r8383;
	or.b32  	%r8385, %r8382, %r8384;
	add.s32 	%r8386, %r8228, %r8354;
	add.s32 	%r8387, %r8386, %r8385;
	add.s32 	%r8388, %r8387, -176418897;
	shf.l.wrap.b32 	%r8389, %r8388, %r8388, 7;
	add.s32 	%r8390, %r8389, %r8381;
	and.b32  	%r8391, %r8390, %r8381;
	not.b32 	%r8392, %r8390;
	and.b32  	%r8393, %r8372, %r8392;
	or.b32  	%r8394, %r8391, %r8393;
	add.s32 	%r8395, %r8236, %r8363;
	add.s32 	%r8396, %r8395, %r8394;
	add.s32 	%r8397, %r8396, 1200080426;
	shf.l.wrap.b32 	%r8398, %r8397, %r8397, 12;
	add.s32 	%r8399, %r8398, %r8390;
	and.b32  	%r8400, %r8399, %r8390;
	not.b32 	%r8401, %r8399;
	and.b32  	%r8402, %r8381, %r8401;
	or.b32  	%r8403, %r8400, %r8402;
	add.s32 	%r8404, %r8249, %r8372;
	add.s32 	%r8405, %r8404, %r8403;
	add.s32 	%r8406, %r8405, -1473231341;
	shf.l.wrap.b32 	%r8407, %r8406, %r8406, 17;
	add.s32 	%r8408, %r8407, %r8399;
	and.b32  	%r8409, %r8408, %r8399;
	not.b32 	%r8410, %r8408;
	and.b32  	%r8411, %r8390, %r8410;
	or.b32  	%r8412, %r8409, %r8411;
	add.s32 	%r8413, %r8257, %r8381;
	add.s32 	%r8414, %r8413, %r8412;
	add.s32 	%r8415, %r8414, -45705983;
	shf.l.wrap.b32 	%r8416, %r8415, %r8415, 22;
	add.s32 	%r8417, %r8416, %r8408;
	and.b32  	%r8418, %r8417, %r8408;
	not.b32 	%r8419, %r8417;
	and.b32  	%r8420, %r8399, %r8419;
	or.b32  	%r8421, %r8418, %r8420;
	add.s32 	%r8422, %r8270, %r8390;
	add.s32 	%r8423, %r8422, %r8421;
	add.s32 	%r8424, %r8423, 1770035416;
	shf.l.wrap.b32 	%r8425, %r8424, %r8424, 7;
	add.s32 	%r8426, %r8425, %r8417;
	and.b32  	%r8427, %r8426, %r8417;
	not.b32 	%r8428, %r8426;
	and.b32  	%r8429, %r8408, %r8428;
	or.b32  	%r8430, %r8427, %r8429;
	add.s32 	%r8431, %r8278, %r8399;
	add.s32 	%r8432, %r8431, %r8430;
	add.s32 	%r8433, %r8432, -1958414417;
	shf.l.wrap.b32 	%r8434, %r8433, %r8433, 12;
	add.s32 	%r8435, %r8434, %r8426;
	and.b32  	%r8436, %r8435, %r8426;
	not.b32 	%r8437, %r8435;
	and.b32  	%r8438, %r8417, %r8437;
	or.b32  	%r8439, %r8436, %r8438;
	add.s32 	%r8440, %r8291, %r8408;
	add.s32 	%r8441, %r8440, %r8439;
	add.s32 	%r8442, %r8441, -42063;
	shf.l.wrap.b32 	%r8443, %r8442, %r8442, 17;
	add.s32 	%r8444, %r8443, %r8435;
	and.b32  	%r8445, %r8444, %r8435;
	not.b32 	%r8446, %r8444;
	and.b32  	%r8447, %r8426, %r8446;
	or.b32  	%r8448, %r8445, %r8447;
	add.s32 	%r8449, %r8299, %r8417;
	add.s32 	%r8450, %r8449, %r8448;
	add.s32 	%r8451, %r8450, -1990404162;
	shf.l.wrap.b32 	%r8452, %r8451, %r8451, 22;
	add.s32 	%r8453, %r8452, %r8444;
	and.b32  	%r8454, %r8453, %r8444;
	not.b32 	%r8455, %r8453;
	and.b32  	%r8456, %r8435, %r8455;
	or.b32  	%r8457, %r8454, %r8456;
	add.s32 	%r8458, %r8312, %r8426;
	add.s32 	%r8459, %r8458, %r8457;
	add.s32 	%r8460, %r8459, 1804603682;
	shf.l.wrap.b32 	%r8461, %r8460, %r8460, 7;
	add.s32 	%r8462, %r8461, %r8453;
	and.b32  	%r8463, %r8462, %r8453;
	not.b32 	%r8464, %r8462;
	and.b32  	%r8465, %r8444, %r8464;
	or.b32  	%r8466, %r8463, %r8465;
	add.s32 	%r8467, %r8320, %r8435;
	add.s32 	%r8468, %r8467, %r8466;
	add.s32 	%r8469, %r8468, -40341101;
	shf.l.wrap.b32 	%r8470, %r8469, %r8469, 12;
	add.s32 	%r8471, %r8470, %r8462;
	and.b32  	%r8472, %r8471, %r8462;
	not.b32 	%r8473, %r8471;
	and.b32  	%r8474, %r8453, %r8473;
	or.b32  	%r8475, %r8472, %r8474;
	add.s32 	%r8476, %r8333, %r8444;
	add.s32 	%r8477, %r8476, %r8475;
	add.s32 	%r8478, %r8477, -1502002290;
	shf.l.wrap.b32 	%r8479, %r8478, %r8478, 17;
	add.s32 	%r8480, %r8479, %r8471;
	and.b32  	%r8481, %r8480, %r8471;
	not.b32 	%r8482, %r8480;
	and.b32  	%r8483, %r8462, %r8482;
	or.b32  	%r8484, %r8481, %r8483;
	add.s32 	%r8485, %r8341, %r8453;
	add.s32 	%r8486, %r8485, %r8484;
	add.s32 	%r8487, %r8486, 1236535329;
	shf.l.wrap.b32 	%r8488, %r8487, %r8487, 22;
	add.s32 	%r8489, %r8488, %r8480;
	and.b32  	%r8490, %r8489, %r8471;
	and.b32  	%r8491, %r8480, %r8473;
	or.b32  	%r8492, %r8490, %r8491;
	add.s32 	%r8493, %r8194, %r8462;
	add.s32 	%r8494, %r8493, %r8492;
	add.s32 	%r8495, %r8494, -165796510;
	shf.l.wrap.b32 	%r8496, %r8495, %r8495, 5;
	add.s32 	%r8497, %r8496, %r8489;
	and.b32  	%r8498, %r8497, %r8480;
	and.b32  	%r8499, %r8489, %r8482;
	or.b32  	%r8500, %r8498, %r8499;
	add.s32 	%r8501, %r8249, %r8471;
	add.s32 	%r8502, %r8501, %r8500;
	add.s32 	%r8503, %r8502, -1069501632;
	shf.l.wrap.b32 	%r8504, %r8503, %r8503, 9;
	add.s32 	%r8505, %r8504, %r8497;
	and.b32  	%r8506, %r8505, %r8489;
	not.b32 	%r8507, %r8489;
	and.b32  	%r8508, %r8497, %r8507;
	or.b32  	%r8509, %r8506, %r8508;
	add.s32 	%r8510, %r8299, %r8480;
	add.s32 	%r8511, %r8510, %r8509;
	add.s32 	%r8512, %r8511, 643717713;
	shf.l.wrap.b32 	%r8513, %r8512, %r8512, 14;
	add.s32 	%r8514, %r8513, %r8505;
	and.b32  	%r8515, %r8514, %r8497;
	not.b32 	%r8516, %r8497;
	and.b32  	%r8517, %r8505, %r8516;
	or.b32  	%r8518, %r8515, %r8517;
	add.s32 	%r8519, %r8186, %r8489;
	add.s32 	%r8520, %r8519, %r8518;
	add.s32 	%r8521, %r8520, -373897302;
	shf.l.wrap.b32 	%r8522, %r8521, %r8521, 20;
	add.s32 	%r8523, %r8522, %r8514;
	and.b32  	%r8524, %r8523, %r8505;
	not.b32 	%r8525, %r8505;
	and.b32  	%r8526, %r8514, %r8525;
	or.b32  	%r8527, %r8524, %r8526;
	add.s32 	%r8528, %r8236, %r8497;
	add.s32 	%r8529, %r8528, %r8527;
	add.s32 	%r8530, %r8529, -701558691;
	shf.l.wrap.b32 	%r8531, %r8530, %r8530, 5;
	add.s32 	%r8532, %r8531, %r8523;
	and.b32  	%r8533, %r8532, %r8514;
	not.b32 	%r8534, %r8514;
	and.b32  	%r8535, %r8523, %r8534;
	or.b32  	%r8536, %r8533, %r8535;
	add.s32 	%r8537, %r8291, %r8505;
	add.s32 	%r8538, %r8537, %r8536;
	add.s32 	%r8539, %r8538, 38016083;
	shf.l.wrap.b32 	%r8540, %r8539, %r8539, 9;
	add.s32 	%r8541, %r8540, %r8532;
	and.b32  	%r8542, %r8541, %r8523;
	not.b32 	%r8543, %r8523;
	and.b32  	%r8544, %r8532, %r8543;
	or.b32  	%r8545, %r8542, %r8544;
	add.s32 	%r8546, %r8341, %r8514;
	add.s32 	%r8547, %r8546, %r8545;
	add.s32 	%r8548, %r8547, -660478335;
	shf.l.wrap.b32 	%r8549, %r8548, %r8548, 14;
	add.s32 	%r8550, %r8549, %r8541;
	and.b32  	%r8551, %r8550, %r8532;
	not.b32 	%r8552, %r8532;
	and.b32  	%r8553, %r8541, %r8552;
	or.b32  	%r8554, %r8551, %r8553;
	add.s32 	%r8555, %r8228, %r8523;
	add.s32 	%r8556, %r8555, %r8554;
	add.s32 	%r8557, %r8556, -405537848;
	shf.l.wrap.b32 	%r8558, %r8557, %r8557, 20;
	add.s32 	%r8559, %r8558, %r8550;
	and.b32  	%r8560, %r8559, %r8541;
	not.b32 	%r8561, %r8541;
	and.b32  	%r8562, %r8550, %r8561;
	or.b32  	%r8563, %r8560, %r8562;
	add.s32 	%r8564, %r8278, %r8532;
	add.s32 	%r8565, %r8564, %r8563;
	add.s32 	%r8566, %r8565, 568446438;
	shf.l.wrap.b32 	%r8567, %r8566, %r8566, 5;
	add.s32 	%r8568, %r8567, %r8559;
	and.b32  	%r8569, %r8568, %r8550;
	not.b32 	%r8570, %r8550;
	and.b32  	%r8571, %r8559, %r8570;
	or.b32  	%r8572, %r8569, %r8571;
	add.s32 	%r8573, %r8333, %r8541;
	add.s32 	%r8574, %r8573, %r8572;
	add.s32 	%r8575, %r8574, -1019803690;
	shf.l.wrap.b32 	%r8576, %r8575, %r8575, 9;
	add.s32 	%r8577, %r8576, %r8568;
	and.b32  	%r8578, %r8577, %r8559;
	not.b32 	%r8579, %r8559;
	and.b32  	%r8580, %r8568, %r8579;
	or.b32  	%r8581, %r8578, %r8580;
	add.s32 	%r8582, %r8215, %r8550;
	add.s32 	%r8583, %r8582, %r8581;
	add.s32 	%r8584, %r8583, -187363961;
	shf.l.wrap.b32 	%r8585, %r8584, %r8584, 14;
	add.s32 	%r8586, %r8585, %r8577;
	and.b32  	%r8587, %r8586, %r8568;
	not.b32 	%r8588, %r8568;
	and.b32  	%r8589, %r8577, %r8588;
	or.b32  	%r8590, %r8587, %r8589;
	add.s32 	%r8591, %r8270, %r8559;
	add.s32 	%r8592, %r8591, %r8590;
	add.s32 	%r8593, %r8592, 1163531501;
	shf.l.wrap.b32 	%r8594, %r8593, %r8593, 20;
	add.s32 	%r8595, %r8594, %r8586;
	and.b32  	%r8596, %r8595, %r8577;
	not.b32 	%r8597, %r8577;
	and.b32  	%r8598, %r8586, %r8597;
	or.b32  	%r8599, %r8596, %r8598;
	add.s32 	%r8600, %r8320, %r8568;
	add.s32 	%r8601, %r8600, %r8599;
	add.s32 	%r8602, %r8601, -1444681467;
	shf.l.wrap.b32 	%r8603, %r8602, %r8602, 5;
	add.s32 	%r8604, %r8603, %r8595;
	and.b32  	%r8605, %r8604, %r8586;
	not.b32 	%r8606, %r8586;
	and.b32  	%r8607, %r8595, %r8606;
	or.b32  	%r8608, %r8605, %r8607;
	add.s32 	%r8609, %r8207, %r8577;
	add.s32 	%r8610, %r8609, %r8608;
	add.s32 	%r8611, %r8610, -51403784;
	shf.l.wrap.b32 	%r8612, %r8611, %r8611, 9;
	add.s32 	%r8613, %r8612, %r8604;
	and.b32  	%r8614, %r8613, %r8595;
	not.b32 	%r8615, %r8595;
	and.b32  	%r8616, %r8604, %r8615;
	or.b32  	%r8617, %r8614, %r8616;
	add.s32 	%r8618, %r8257, %r8586;
	add.s32 	%r8619, %r8618, %r8617;
	add.s32 	%r8620, %r8619, 1735328473;
	shf.l.wrap.b32 	%r8621, %r8620, %r8620, 14;
	add.s32 	%r8622, %r8621, %r8613;
	and.b32  	%r8623, %r8622, %r8604;
	not.b32 	%r8624, %r8604;
	and.b32  	%r8625, %r8613, %r8624;
	or.b32  	%r8626, %r8623, %r8625;
	add.s32 	%r8627, %r8312, %r8595;
	add.s32 	%r8628, %r8627, %r8626;
	add.s32 	%r8629, %r8628, -1926607734;
	shf.l.wrap.b32 	%r8630, %r8629, %r8629, 20;
	add.s32 	%r8631, %r8630, %r8622;
	xor.b32  	%r8632, %r8622, %r8613;
	xor.b32  	%r8633, %r8632, %r8631;
	add.s32 	%r8634, %r8236, %r8604;
	add.s32 	%r8635, %r8634, %r8633;
	add.s32 	%r8636, %r8635, -378558;
	shf.l.wrap.b32 	%r8637, %r8636, %r8636, 4;
	add.s32 	%r8638, %r8637, %r8631;
	xor.b32  	%r8639, %r8631, %r8622;
	xor.b32  	%r8640, %r8639, %r8638;
	add.s32 	%r8641, %r8270, %r8613;
	add.s32 	%r8642, %r8641, %r8640;
	add.s32 	%r8643, %r8642, -2022574463;
	shf.l.wrap.b32 	%r8644, %r8643, %r8643, 11;
	add.s32 	%r8645, %r8644, %r8638;
	xor.b32  	%r8646, %r8638, %r8631;
	xor.b32  	%r8647, %r8646, %r8645;
	add.s32 	%r8648, %r8299, %r8622;
	add.s32 	%r8649, %r8648, %r8647;
	add.s32 	%r8650, %r8649, 1839030562;
	shf.l.wrap.b32 	%r8651, %r8650, %r8650, 16;
	add.s32 	%r8652, %r8651, %r8645;
	xor.b32  	%r8653, %r8645, %r8638;
	xor.b32  	%r8654, %r8653, %r8652;
	add.s32 	%r8655, %r8333, %r8631;
	add.s32 	%r8656, %r8655, %r8654;
	add.s32 	%r8657, %r8656, -35309556;
	shf.l.wrap.b32 	%r8658, %r8657, %r8657, 23;
	add.s32 	%r8659, %r8658, %r8652;
	xor.b32  	%r8660, %r8652, %r8645;
	xor.b32  	%r8661, %r8660, %r8659;
	add.s32 	%r8662, %r8194, %r8638;
	add.s32 	%r8663, %r8662, %r8661;
	add.s32 	%r8664, %r8663, -1530992060;
	shf.l.wrap.b32 	%r8665, %r8664, %r8664, 4;
	add.s32 	%r8666, %r8665, %r8659;
	xor.b32  	%r8667, %r8659, %r8652;
	xor.b32  	%r8668, %r8667, %r8666;
	add.s32 	%r8669, %r8228, %r8645;
	add.s32 	%r8670, %r8669, %r8668;
	add.s32 	%r8671, %r8670, 1272893353;
	shf.l.wrap.b32 	%r8672, %r8671, %r8671, 11;
	add.s32 	%r8673, %r8672, %r8666;
	xor.b32  	%r8674, %r8666, %r8659;
	xor.b32  	%r8675, %r8674, %r8673;
	add.s32 	%r8676, %r8257, %r8652;
	add.s32 	%r8677, %r8676, %r8675;
	add.s32 	%r8678, %r8677, -155497632;
	shf.l.wrap.b32 	%r8679, %r8678, %r8678, 16;
	add.s32 	%r8680, %r8679, %r8673;
	xor.b32  	%r8681, %r8673, %r8666;
	xor.b32  	%r8682, %r8681, %r8680;
	add.s32 	%r8683, %r8291, %r8659;
	add.s32 	%r8684, %r8683, %r8682;
	add.s32 	%r8685, %r8684, -1094730640;
	shf.l.wrap.b32 	%r8686, %r8685, %r8685, 23;
	add.s32 	%r8687, %r8686, %r8680;
	xor.b32  	%r8688, %r8680, %r8673;
	xor.b32  	%r8689, %r8688, %r8687;
	add.s32 	%r8690, %r8320, %r8666;
	add.s32 	%r8691, %r8690, %r8689;
	add.s32 	%r8692, %r8691, 681279174;
	shf.l.wrap.b32 	%r8693, %r8692, %r8692, 4;
	add.s32 	%r8694, %r8693, %r8687;
	xor.b32  	%r8695, %r8687, %r8680;
	xor.b32  	%r8696, %r8695, %r8694;
	add.s32 	%r8697, %r8186, %r8673;
	add.s32 	%r8698, %r8697, %r8696;
	add.s32 	%r8699, %r8698, -358537222;
	shf.l.wrap.b32 	%r8700, %r8699, %r8699, 11;
	add.s32 	%r8701, %r8700, %r8694;
	xor.b32  	%r8702, %r8694, %r8687;
	xor.b32  	%r8703, %r8702, %r8701;
	add.s32 	%r8704, %r8215, %r8680;
	add.s32 	%r8705, %r8704, %r8703;
	add.s32 	%r8706, %r8705, -722521979;
	shf.l.wrap.b32 	%r8707, %r8706, %r8706, 16;
	add.s32 	%r8708, %r8707, %r8701;
	xor.b32  	%r8709, %r8701, %r8694;
	xor.b32  	%r8710, %r8709, %r8708;
	add.s32 	%r8711, %r8249, %r8687;
	add.s32 	%r8712, %r8711, %r8710;
	add.s32 	%r8713, %r8712, 76029189;
	shf.l.wrap.b32 	%r8714, %r8713, %r8713, 23;
	add.s32 	%r8715, %r8714, %r8708;
	xor.b32  	%r8716, %r8708, %r8701;
	xor.b32  	%r8717, %r8716, %r8715;
	add.s32 	%r8718, %r8278, %r8694;
	add.s32 	%r8719, %r8718, %r8717;
	add.s32 	%r8720, %r8719, -640364487;
	shf.l.wrap.b32 	%r8721, %r8720, %r8720, 4;
	add.s32 	%r8722, %r8721, %r8715;
	xor.b32  	%r8723, %r8715, %r8708;
	xor.b32  	%r8724, %r8723, %r8722;
	add.s32 	%r8725, %r8312, %r8701;
	add.s32 	%r8726, %r8725, %r8724;
	add.s32 	%r8727, %r8726, -421815835;
	shf.l.wrap.b32 	%r8728, %r8727, %r8727, 11;
	add.s32 	%r8729, %r8728, %r8722;
	xor.b32  	%r8730, %r8722, %r8715;
	xor.b32  	%r8731, %r8730, %r8729;
	add.s32 	%r8732, %r8341, %r8708;
	add.s32 	%r8733, %r8732, %r8731;
	add.s32 	%r8734, %r8733, 530742520;
	shf.l.wrap.b32 	%r8735, %r8734, %r8734, 16;
	add.s32 	%r8736, %r8735, %r8729;
	xor.b32  	%r8737, %r8729, %r8722;
	xor.b32  	%r8738, %r8737, %r8736;
	add.s32 	%r8739, %r8207, %r8715;
	add.s32 	%r8740, %r8739, %r8738;
	add.s32 	%r8741, %r8740, -995338651;
	shf.l.wrap.b32 	%r8742, %r8741, %r8741, 23;
	add.s32 	%r8743, %r8742, %r8736;
	not.b32 	%r8744, %r8729;
	or.b32  	%r8745, %r8743, %r8744;
	xor.b32  	%r8746, %r8745, %r8736;
	add.s32 	%r8747, %r8186, %r8722;
	add.s32 	%r8748, %r8747, %r8746;
	add.s32 	%r8749, %r8748, -198630844;
	shf.l.wrap.b32 	%r8750, %r8749, %r8749, 6;
	add.s32 	%r8751, %r8750, %r8743;
	not.b32 	%r8752, %r8736;
	or.b32  	%r8753, %r8751, %r8752;
	xor.b32  	%r8754, %r8753, %r8743;
	add.s32 	%r8755, %r8257, %r8729;
	add.s32 	%r8756, %r8755, %r8754;
	add.s32 	%r8757, %r8756, 1126891415;
	shf.l.wrap.b32 	%r8758, %r8757, %r8757, 10;
	add.s32 	%r8759, %r8758, %r8751;
	not.b32 	%r8760, %r8743;
	or.b32  	%r8761, %r8759, %r8760;
	xor.b32  	%r8762, %r8761, %r8751;
	add.s32 	%r8763, %r8333, %r8736;
	add.s32 	%r8764, %r8763, %r8762;
	add.s32 	%r8765, %r8764, -1416354905;
	shf.l.wrap.b32 	%r8766, %r8765, %r8765, 15;
	add.s32 	%r8767, %r8766, %r8759;
	not.b32 	%r8768, %r8751;
	or.b32  	%r8769, %r8767, %r8768;
	xor.b32  	%r8770, %r8769, %r8759;
	add.s32 	%r8771, %r8236, %r8743;
	add.s32 	%r8772, %r8771, %r8770;
	add.s32 	%r8773, %r8772, -57434055;
	shf.l.wrap.b32 	%r8774, %r8773, %r8773, 21;
	add.s32 	%r8775, %r8774, %r8767;
	not.b32 	%r8776, %r8759;
	or.b32  	%r8777, %r8775, %r8776;
	xor.b32  	%r8778, %r8777, %r8767;
	add.s32 	%r8779, %r8312, %r8751;
	add.s32 	%r8780, %r8779, %r8778;
	add.s32 	%r8781, %r8780, 1700485571;
	shf.l.wrap.b32 	%r8782, %r8781, %r8781, 6;
	add.s32 	%r8783, %r8782, %r8775;
	not.b32 	%r8784, %r8767;
	or.b32  	%r8785, %r8783, %r8784;
	xor.b32  	%r8786, %r8785, %r8775;
	add.s32 	%r8787, %r8215, %r8759;
	add.s32 	%r8788, %r8787, %r8786;
	add.s32 	%r8789, %r8788, -1894986606;
	shf.l.wrap.b32 	%r8790, %r8789, %r8789, 10;
	add.s32 	%r8791, %r8790, %r8783;
	not.b32 	%r8792, %r8775;
	or.b32  	%r8793, %r8791, %r8792;
	xor.b32  	%r8794, %r8793, %r8783;
	add.s32 	%r8795, %r8291, %r8767;
	add.s32 	%r8796, %r8795, %r8794;
	add.s32 	%r8797, %r8796, -1051523;
	shf.l.wrap.b32 	%r8798, %r8797, %r8797, 15;
	add.s32 	%r8799, %r8798, %r8791;
	not.b32 	%r8800, %r8783;
	or.b32  	%r8801, %r8799, %r8800;
	xor.b32  	%r8802, %r8801, %r8791;
	add.s32 	%r8803, %r8194, %r8775;
	add.s32 	%r8804, %r8803, %r8802;
	add.s32 	%r8805, %r8804, -2054922799;
	shf.l.wrap.b32 	%r8806, %r8805, %r8805, 21;
	add.s32 	%r8807, %r8806, %r8799;
	not.b32 	%r8808, %r8791;
	or.b32  	%r8809, %r8807, %r8808;
	xor.b32  	%r8810, %r8809, %r8799;
	add.s32 	%r8811, %r8270, %r8783;
	add.s32 	%r8812, %r8811, %r8810;
	add.s32 	%r8813, %r8812, 1873313359;
	shf.l.wrap.b32 	%r8814, %r8813, %r8813, 6;
	add.s32 	%r8815, %r8814, %r8807;
	not.b32 	%r8816, %r8799;
	or.b32  	%r8817, %r8815, %r8816;
	xor.b32  	%r8818, %r8817, %r8807;
	add.s32 	%r8819, %r8341, %r8791;
	add.s32 	%r8820, %r8819, %r8818;
	add.s32 	%r8821, %r8820, -30611744;
	shf.l.wrap.b32 	%r8822, %r8821, %r8821, 10;
	add.s32 	%r8823, %r8822, %r8815;
	not.b32 	%r8824, %r8807;
	or.b32  	%r8825, %r8823, %r8824;
	xor.b32  	%r8826, %r8825, %r8815;
	add.s32 	%r8827, %r8249, %r8799;
	add.s32 	%r8828, %r8827, %r8826;
	add.s32 	%r8829, %r8828, -1560198380;
	shf.l.wrap.b32 	%r8830, %r8829, %r8829, 15;
	add.s32 	%r8831, %r8830, %r8823;
	not.b32 	%r8832, %r8815;
	or.b32  	%r8833, %r8831, %r8832;
	xor.b32  	%r8834, %r8833, %r8823;
	add.s32 	%r8835, %r8320, %r8807;
	add.s32 	%r8836, %r8835, %r8834;
	add.s32 	%r8837, %r8836, 1309151649;
	shf.l.wrap.b32 	%r8838, %r8837, %r8837, 21;
	add.s32 	%r8839, %r8838, %r8831;
	not.b32 	%r8840, %r8823;
	or.b32  	%r8841, %r8839, %r8840;
	xor.b32  	%r8842, %r8841, %r8831;
	add.s32 	%r8843, %r8228, %r8815;
	add.s32 	%r8844, %r8843, %r8842;
	add.s32 	%r8845, %r8844, -145523070;
	shf.l.wrap.b32 	%r8846, %r8845, %r8845, 6;
	add.s32 	%r8847, %r8846, %r8839;
	not.b32 	%r8848, %r8831;
	or.b32  	%r8849, %r8847, %r8848;
	xor.b32  	%r8850, %r8849, %r8839;
	add.s32 	%r8851, %r8299, %r8823;
	add.s32 	%r8852, %r8851, %r8850;
	add.s32 	%r8853, %r8852, -1120210379;
	shf.l.wrap.b32 	%r8854, %r8853, %r8853, 10;
	add.s32 	%r8855, %r8854, %r8847;
	not.b32 	%r8856, %r8839;
	or.b32  	%r8857, %r8855, %r8856;
	xor.b32  	%r8858, %r8857, %r8847;
	add.s32 	%r8859, %r8207, %r8831;
	add.s32 	%r8860, %r8859, %r8858;
	add.s32 	%r8861, %r8860, 718787259;
	shf.l.wrap.b32 	%r8862, %r8861, %r8861, 15;
	add.s32 	%r8863, %r8862, %r8855;
	not.b32 	%r8864, %r8847;
	or.b32  	%r8865, %r8863, %r8864;
	xor.b32  	%r8866, %r8865, %r8855;
	add.s32 	%r8867, %r8278, %r8839;
	add.s32 	%r8868, %r8867, %r8866;
	add.s32 	%r8869, %r8868, -343485551;
	shf.l.wrap.b32 	%r8870, %r8869, %r8869, 21;
	add.s32 	%r8871, %r8847, %r8342;
	add.s32 	%r8872, %r8863, %r8343;
	add.s32 	%r8873, %r8872, %r8870;
	st.local.v2.u32 	[%rd18+80], {%r8871, %r8873};
	add.s32 	%r8874, %r8863, %r8344;
	add.s32 	%r8875, %r8855, %r8345;
	st.local.v2.u32 	[%rd18+88], {%r8874, %r8875};
	mov.b32 	%r8876, 0;
	st.local.v2.b32 	[%rd18], {%r8876, %r8876};
	st.local.v2.b32 	[%rd18+8], {%r8876, %r8876};
	st.local.v2.b32 	[%rd18+16], {%r8876, %r8876};
	st.local.v2.b32 	[%rd18+24], {%r8876, %r8876};
	st.local.v2.b32 	[%rd18+32], {%r8876, %r8876};
	st.local.v2.b32 	[%rd18+40], {%r8876, %r8876};
	st.local.v2.b32 	[%rd18+48], {%r8876, %r8876};
$L__BB0_90:
	ld.local.u32 	%r8879, [%rd18+64];
	shl.b32 	%r8880, %r8879, 3;
	cvt.u64.u32 	%rd4377, %r8880;
	ld.local.u64 	%rd4378, [%rd18+72];
	add.s64 	%rd4379, %rd4378, %rd4377;
	st.local.u64 	[%rd18+72], %rd4379;
	shr.u64 	%rd4380, %rd4379, 40;
	shr.u64 	%rd4381, %rd4379, 48;
	shr.u64 	%rd4382, %rd4379, 56;
	st.local.u64 	[%rd18+56], %rd4379;
	ld.local.v2.b32 	{%r8881, %r8882}, [%rd18];
	bfe.u32 	%r8883, %r8882, 24, 8;
	bfe.u32 	%r8884, %r8882, 16, 8;
	bfe.u32 	%r8885, %r8882, 8, 8;
	cvt.u16.u32 	%rs1361, %r8885;
	bfe.u32 	%r8886, %r8881, 24, 8;
	bfe.u32 	%r8887, %r8881, 16, 8;
	ld.local.u16 	%r8888, [%rd18];
	shl.b32 	%r8889, %r8887, 16;
	and.b32  	%r8890, %r8889, 16711680;
	or.b32  	%r8891, %r8888, %r8890;
	shl.b32 	%r8892, %r8886, 24;
	or.b32  	%r8893, %r8891, %r8892;
	bfe.u32 	%r8894, %r8882, 0, 8;
	and.b16  	%rs1362, %rs1361, 255;
	mul.wide.u16 	%r8895, %rs1362, 256;
	or.b32  	%r8896, %r8895, %r8894;
	shl.b32 	%r8897, %r8884, 16;
	and.b32  	%r8898, %r8897, 16711680;
	or.b32  	%r8899, %r8896, %r8898;
	shl.b32 	%r8900, %r8883, 24;
	or.b32  	%r8901, %r8899, %r8900;
	ld.local.v2.b32 	{%r8902, %r8903}, [%rd18+8];
	bfe.u32 	%r8904, %r8903, 24, 8;
	bfe.u32 	%r8905, %r8903, 16, 8;
	bfe.u32 	%r8906, %r8903, 8, 8;
	cvt.u16.u32 	%rs1363, %r8906;
	bfe.u32 	%r8907, %r8902, 24, 8;
	bfe.u32 	%r8908, %r8902, 16, 8;
	ld.local.u16 	%r8909, [%rd18+8];
	shl.b32 	%r8910, %r8908, 16;
	and.b32  	%r8911, %r8910, 16711680;
	or.b32  	%r8912, %r8909, %r8911;
	shl.b32 	%r8913, %r8907, 24;
	or.b32  	%r8914, %r8912, %r8913;
	bfe.u32 	%r8915, %r8903, 0, 8;
	and.b16  	%rs1364, %rs1363, 255;
	mul.wide.u16 	%r8916, %rs1364, 256;
	or.b32  	%r8917, %r8916, %r8915;
	shl.b32 	%r8918, %r8905, 16;
	and.b32  	%r8919, %r8918, 16711680;
	or.b32  	%r8920, %r8917, %r8919;
	shl.b32 	%r8921, %r8904, 24;
	or.b32  	%r8922, %r8920, %r8921;
	ld.local.v2.b32 	{%r8923, %r8924}, [%rd18+16];
	bfe.u32 	%r8925, %r8924, 24, 8;
	bfe.u32 	%r8926, %r8924, 16, 8;
	bfe.u32 	%r8927, %r8924, 8, 8;
	cvt.u16.u32 	%rs1365, %r8927;
	bfe.u32 	%r8928, %r8923, 24, 8;
	bfe.u32 	%r8929, %r8923, 16, 8;
	ld.local.u16 	%r8930, [%rd18+16];
	shl.b32 	%r8931, %r8929, 16;
	and.b32  	%r8932, %r8931, 16711680;
	or.b32  	%r8933, %r8930, %r8932;
	shl.b32 	%r8934, %r8928, 24;
	or.b32  	%r8935, %r8933, %r8934;
	bfe.u32 	%r8936, %r8924, 0, 8;
	and.b16  	%rs1366, %rs1365, 255;
	mul.wide.u16 	%r8937, %rs1366, 256;
	or.b32  	%r8938, %r8937, %r8936;
	shl.b32 	%r8939, %r8926, 16;
	and.b32  	%r8940, %r8939, 16711680;
	or.b32  	%r8941, %r8938, %r8940;
	shl.b32 	%r8942, %r8925, 24;
	or.b32  	%r8943, %r8941, %r8942;
	ld.local.v2.b32 	{%r8944, %r8945}, [%rd18+24];
	bfe.u32 	%r8946, %r8945, 24, 8;
	bfe.u32 	%r8947, %r8945, 16, 8;
	bfe.u32 	%r8948, %r8945, 8, 8;
	cvt.u16.u32 	%rs1367, %r8948;
	bfe.u32 	%r8949, %r8944, 24, 8;
	bfe.u32 	%r8950, %r8944, 16, 8;
	ld.local.u16 	%r8951, [%rd18+24];
	shl.b32 	%r8952, %r8950, 16;
	and.b32  	%r8953, %r8952, 16711680;
	or.b32  	%r8954, %r8951, %r8953;
	shl.b32 	%r8955, %r8949, 24;
	or.b32  	%r8956, %r8954, %r8955;
	bfe.u32 	%r8957, %r8945, 0, 8;
	and.b16  	%rs1368, %rs1367, 255;
	mul.wide.u16 	%r8958, %rs1368, 256;
	or.b32  	%r8959, %r8958, %r8957;
	shl.b32 	%r8960, %r8947, 16;
	and.b32  	%r8961, %r8960, 16711680;
	or.b32  	%r8962, %r8959, %r8961;
	shl.b32 	%r8963, %r8946, 24;
	or.b32  	%r8964, %r8962, %r8963;
	ld.local.v2.b32 	{%r8965, %r8966}, [%rd18+32];
	bfe.u32 	%r8967, %r8966, 24, 8;
	bfe.u32 	%r8968, %r8966, 16, 8;
	bfe.u32 	%r8969, %r8966, 8, 8;
	cvt.u16.u32 	%rs1369, %r8969;
	bfe.u32 	%r8970, %r8965, 24, 8;
	bfe.u32 	%r8971, %r8965, 16, 8;
	ld.local.u16 	%r8972, [%rd18+32];
	shl.b32 	%r8973, %r8971, 16;
	and.b32  	%r8974, %r8973, 16711680;
	or.b32  	%r8975, %r8972, %r8974;
	shl.b32 	%r8976, %r8970, 24;
	or.b32  	%r8977, %r8975, %r8976;
	bfe.u32 	%r8978, %r8966, 0, 8;
	and.b16  	%rs1370, %rs1369, 255;
	mul.wide.u16 	%r8979, %rs1370, 256;
	or.b32  	%r8980, %r8979, %r8978;
	shl.b32 	%r8981, %r8968, 16;
	and.b32  	%r8982, %r8981, 16711680;
	or.b32  	%r8983, %r8980, %r8982;
	shl.b32 	%r8984, %r8967, 24;
	or.b32  	%r8985, %r8983, %r8984;
	ld.local.v2.b32 	{%r8986, %r8987}, [%rd18+40];
	bfe.u32 	%r8988, %r8987, 24, 8;
	bfe.u32 	%r8989, %r8987, 16, 8;
	bfe.u32 	%r8990, %r8987, 8, 8;
	cvt.u16.u32 	%rs1371, %r8990;
	bfe.u32 	%r8991, %r8986, 24, 8;
	bfe.u32 	%r8992, %r8986, 16, 8;
	ld.local.u16 	%r8993, [%rd18+40];
	shl.b32 	%r8994, %r8992, 16;
	and.b32  	%r8995, %r8994, 16711680;
	or.b32  	%r8996, %r8993, %r8995;
	shl.b32 	%r8997, %r8991, 24;
	or.b32  	%r8998, %r8996, %r8997;
	bfe.u32 	%r8999, %r8987, 0, 8;
	and.b16  	%rs1372, %rs1371, 255;
	mul.wide.u16 	%r9000, %rs1372, 256;
	or.b32  	%r9001, %r9000, %r8999;
	shl.b32 	%r9002, %r8989, 16;
	and.b32  	%r9003, %r9002, 16711680;
	or.b32  	%r9004, %r9001, %r9003;
	shl.b32 	%r9005, %r8988, 24;
	or.b32  	%r9006, %r9004, %r9005;
	ld.local.v2.b32 	{%r9007, %r9008}, [%rd18+48];
	bfe.u32 	%r9009, %r9008, 24, 8;
	bfe.u32 	%r9010, %r9008, 16, 8;
	bfe.u32 	%r9011, %r9008, 8, 8;
	cvt.u16.u32 	%rs1373, %r9011;
	bfe.u32 	%r9012, %r9007, 24, 8;
	bfe.u32 	%r9013, %r9007, 16, 8;
	ld.local.u16 	%r9014, [%rd18+48];
	shl.b32 	%r9015, %r9013, 16;
	and.b32  	%r9016, %r9015, 16711680;
	or.b32  	%r9017, %r9014, %r9016;
	shl.b32 	%r9018, %r9012, 24;
	or.b32  	%r9019, %r9017, %r9018;
	bfe.u32 	%r9020, %r9008, 0, 8;
	and.b16  	%rs1374, %rs1373, 255;
	mul.wide.u16 	%r9021, %rs1374, 256;
	or.b32  	%r9022, %r9021, %r9020;
	shl.b32 	%r9023, %r9010, 16;
	and.b32  	%r9024, %r9023, 16711680;
	or.b32  	%r9025, %r9022, %r9024;
	shl.b32 	%r9026, %r9009, 24;
	or.b32  	%r9027, %r9025, %r9026;
	cvt.u32.u64 	%r9028, %rd4379;
	{ .reg .b32 tmp; mov.b64 {tmp, %r9029}, %rd4379; }
	and.b32  	%r9030, %r9029, 255;
	cvt.u32.u64 	%r9031, %rd4380;
	shl.b32 	%r9032, %r9031, 8;
	and.b32  	%r9033, %r9032, 65280;
	or.b32  	%r9034, %r9033, %r9030;
	cvt.u32.u64 	%r9035, %rd4381;
	shl.b32 	%r9036, %r9035, 16;
	and.b32  	%r9037, %r9036, 16711680;
	or.b32  	%r9038, %r9034, %r9037;
	cvt.u32.u64 	%r9039, %rd4382;
	shl.b32 	%r9040, %r9039, 24;
	or.b32  	%r9041, %r9038, %r9040;
	ld.local.v2.u32 	{%r9042, %r9043}, [%rd18+80];
	ld.local.v2.u32 	{%r9044, %r9045}, [%rd18+88];
	and.b32  	%r9046, %r9044, %r9043;
	not.b32 	%r9047, %r9043;
	and.b32  	%r9048, %r9045, %r9047;
	or.b32  	%r9049, %r9048, %r9046;
	add.s32 	%r9050, %r9042, %r8893;
	add.s32 	%r9051, %r9050, %r9049;
	add.s32 	%r9052, %r9051, -680876936;
	shf.l.wrap.b32 	%r9053, %r9052, %r9052, 7;
	add.s32 	%r9054, %r9053, %r9043;
	and.b32  	%r9055, %r9054, %r9043;
	not.b32 	%r9056, %r9054;
	and.b32  	%r9057, %r9044, %r9056;
	or.b32  	%r9058, %r9055, %r9057;
	add.s32 	%r9059, %r9045, %r8901;
	add.s32 	%r9060, %r9059, %r9058;
	add.s32 	%r9061, %r9060, -389564586;
	shf.l.wrap.b32 	%r9062, %r9061, %r9061, 12;
	add.s32 	%r9063, %r9062, %r9054;
	and.b32  	%r9064, %r9063, %r9054;
	not.b32 	%r9065, %r9063;
	and.b32  	%r9066, %r9043, %r9065;
	or.b32  	%r9067, %r9064, %r9066;
	add.s32 	%r9068, %r9044, %r8914;
	add.s32 	%r9069, %r9068, %r9067;
	add.s32 	%r9070, %r9069, 606105819;
	shf.l.wrap.b32 	%r9071, %r9070, %r9070, 17;
	add.s32 	%r9072, %r9071, %r9063;
	and.b32  	%r9073, %r9072, %r9063;
	not.b32 	%r9074, %r9072;
	and.b32  	%r9075, %r9054, %r9074;
	or.b32  	%r9076, %r9073, %r9075;
	add.s32 	%r9077, %r9043, %r8922;
	add.s32 	%r9078, %r9077, %r9076;
	add.s32 	%r9079, %r9078, -1044525330;
	shf.l.wrap.b32 	%r9080, %r9079, %r9079, 22;
	add.s32 	%r9081, %r9080, %r9072;
	and.b32  	%r9082, %r9081, %r9072;
	not.b32 	%r9083, %r9081;
	and.b32  	%r9084, %r9063, %r9083;
	or.b32  	%r9085, %r9082, %r9084;
	add.s32 	%r9086, %r8935, %r9054;
	add.s32 	%r9087, %r9086, %r9085;
	add.s32 	%r9088, %r9087, -176418897;
	shf.l.wrap.b32 	%r9089, %r9088, %r9088, 7;
	add.s32 	%r9090, %r9089, %r9081;
	and.b32  	%r9091, %r9090, %r9081;
	not.b32 	%r9092, %r9090;
	and.b32  	%r9093, %r9072, %r9092;
	or.b32  	%r9094, %r9091, %r9093;
	add.s32 	%r9095, %r8943, %r9063;
	add.s32 	%r9096, %r9095, %r9094;
	add.s32 	%r9097, %r9096, 1200080426;
	shf.l.wrap.b32 	%r9098, %r9097, %r9097, 12;
	add.s32 	%r9099, %r9098, %r9090;
	and.b32  	%r9100, %r9099, %r9090;
	not.b32 	%r9101, %r9099;
	and.b32  	%r9102, %r9081, %r9101;
	or.b32  	%r9103, %r9100, %r9102;
	add.s32 	%r9104, %r8956, %r9072;
	add.s32 	%r9105, %r9104, %r9103;
	add.s32 	%r9106, %r9105, -1473231341;
	shf.l.wrap.b32 	%r9107, %r9106, %r9106, 17;
	add.s32 	%r9108, %r9107, %r9099;
	and.b32  	%r9109, %r9108, %r9099;
	not.b32 	%r9110, %r9108;
	and.b32  	%r9111, %r9090, %r9110;
	or.b32  	%r9112, %r9109, %r9111;
	add.s32 	%r9113, %r8964, %r9081;
	add.s32 	%r9114, %r9113, %r9112;
	add.s32 	%r9115, %r9114, -45705983;
	shf.l.wrap.b32 	%r9116, %r9115, %r9115, 22;
	add.s32 	%r9117, %r9116, %r9108;
	and.b32  	%r9118, %r9117, %r9108;
	not.b32 	%r9119, %r9117;
	and.b32  	%r9120, %r9099, %r9119;
	or.b32  	%r9121, %r9118, %r9120;
	add.s32 	%r9122, %r8977, %r9090;
	add.s32 	%r9123, %r9122, %r9121;
	add.s32 	%r9124, %r9123, 1770035416;
	shf.l.wrap.b32 	%r9125, %r9124, %r9124, 7;
	add.s32 	%r9126, %r9125, %r9117;
	and.b32  	%r9127, %r9126, %r9117;
	not.b32 	%r9128, %r9126;
	and.b32  	%r9129, %r9108, %r9128;
	or.b32  	%r9130, %r9127, %r9129;
	add.s32 	%r9131, %r8985, %r9099;
	add.s32 	%r9132, %r9131, %r9130;
	add.s32 	%r9133, %r9132, -1958414417;
	shf.l.wrap.b32 	%r9134, %r9133, %r9133, 12;
	add.s32 	%r9135, %r9134, %r9126;
	and.b32  	%r9136, %r9135, %r9126;
	not.b32 	%r9137, %r9135;
	and.b32  	%r9138, %r9117, %r9137;
	or.b32  	%r9139, %r9136, %r9138;
	add.s32 	%r9140, %r8998, %r9108;
	add.s32 	%r9141, %r9140, %r9139;
	add.s32 	%r9142, %r9141, -42063;
	shf.l.wrap.b32 	%r9143, %r9142, %r9142, 17;
	add.s32 	%r9144, %r9143, %r9135;
	and.b32  	%r9145, %r9144, %r9135;
	not.b32 	%r9146, %r9144;
	and.b32  	%r9147, %r9126, %r9146;
	or.b32  	%r9148, %r9145, %r9147;
	add.s32 	%r9149, %r9006, %r9117;
	add.s32 	%r9150, %r9149, %r9148;
	add.s32 	%r9151, %r9150, -1990404162;
	shf.l.wrap.b32 	%r9152, %r9151, %r9151, 22;
	add.s32 	%r9153, %r9152, %r9144;
	and.b32  	%r9154, %r9153, %r9144;
	not.b32 	%r9155, %r9153;
	and.b32  	%r9156, %r9135, %r9155;
	or.b32  	%r9157, %r9154, %r9156;
	add.s32 	%r9158, %r9019, %r9126;
	add.s32 	%r9159, %r9158, %r9157;
	add.s32 	%r9160, %r9159, 1804603682;
	shf.l.wrap.b32 	%r9161, %r9160, %r9160, 7;
	add.s32 	%r9162, %r9161, %r9153;
	and.b32  	%r9163, %r9162, %r9153;
	not.b32 	%r9164, %r9162;
	and.b32  	%r9165, %r9144, %r9164;
	or.b32  	%r9166, %r9163, %r9165;
	add.s32 	%r9167, %r9027, %r9135;
	add.s32 	%r9168, %r9167, %r9166;
	add.s32 	%r9169, %r9168, -40341101;
	shf.l.wrap.b32 	%r9170, %r9169, %r9169, 12;
	add.s32 	%r9171, %r9170, %r9162;
	and.b32  	%r9172, %r9171, %r9162;
	not.b32 	%r9173, %r9171;
	and.b32  	%r9174, %r9153, %r9173;
	or.b32  	%r9175, %r9172, %r9174;
	add.s32 	%r9176, %r9028, %r9144;
	add.s32 	%r9177, %r9176, %r9175;
	add.s32 	%r9178, %r9177, -1502002290;
	shf.l.wrap.b32 	%r9179, %r9178, %r9178, 17;
	add.s32 	%r9180, %r9179, %r9171;
	and.b32  	%r9181, %r9180, %r9171;
	not.b32 	%r9182, %r9180;
	and.b32  	%r9183, %r9162, %r9182;
	or.b32  	%r9184, %r9181, %r9183;
	add.s32 	%r9185, %r9041, %r9153;
	add.s32 	%r9186, %r9185, %r9184;
	add.s32 	%r9187, %r9186, 1236535329;
	shf.l.wrap.b32 	%r9188, %r9187, %r9187, 22;
	add.s32 	%r9189, %r9188, %r9180;
	and.b32  	%r9190, %r9189, %r9171;
	and.b32  	%r9191, %r9180, %r9173;
	or.b32  	%r9192, %r9190, %r9191;
	add.s32 	%r9193, %r8901, %r9162;
	add.s32 	%r9194, %r9193, %r9192;
	add.s32 	%r9195, %r9194, -165796510;
	shf.l.wrap.b32 	%r9196, %r9195, %r9195, 5;
	add.s32 	%r9197, %r9196, %r9189;
	and.b32  	%r9198, %r9197, %r9180;
	and.b32  	%r9199, %r9189, %r9182;
	or.b32  	%r9200, %r9198, %r9199;
	add.s32 	%r9201, %r8956, %r9171;
	add.s32 	%r9202, %r9201, %r9200;
	add.s32 	%r9203, %r9202, -1069501632;
	shf.l.wrap.b32 	%r9204, %r9203, %r9203, 9;
	add.s32 	%r9205, %r9204, %r9197;
	and.b32  	%r9206, %r9205, %r9189;
	not.b32 	%r9207, %r9189;
	and.b32  	%r9208, %r9197, %r9207;
	or.b32  	%r9209, %r9206, %r9208;
	add.s32 	%r9210, %r9006, %r9180;
	add.s32 	%r9211, %r9210, %r9209;
	add.s32 	%r9212, %r9211, 643717713;
	shf.l.wrap.b32 	%r9213, %r9212, %r9212, 14;
	add.s32 	%r9214, %r9213, %r9205;
	and.b32  	%r9215, %r9214, %r9197;
	not.b32 	%r9216, %r9197;
	and.b32  	%r9217, %r9205, %r9216;
	or.b32  	%r9218, %r9215, %r9217;
	add.s32 	%r9219, %r8893, %r9189;
	add.s32 	%r9220, %r9219, %r9218;
	add.s32 	%r9221, %r9220, -373897302;
	shf.l.wrap.b32 	%r9222, %r9221, %r9221, 20;
	add.s32 	%r9223, %r9222, %r9214;
	and.b32  	%r9224, %r9223, %r9205;
	not.b32 	%r9225, %r9205;
	and.b32  	%r9226, %r9214, %r9225;
	or.b32  	%r9227, %r9224, %r9226;
	add.s32 	%r9228, %r8943, %r9197;
	add.s32 	%r9229, %r9228, %r9227;
	add.s32 	%r9230, %r9229, -701558691;
	shf.l.wrap.b32 	%r9231, %r9230, %r9230, 5;
	add.s32 	%r9232, %r9231, %r9223;
	and.b32  	%r9233, %r9232, %r9214;
	not.b32 	%r9234, %r9214;
	and.b32  	%r9235, %r9223, %r9234;
	or.b32  	%r9236, %r9233, %r9235;
	add.s32 	%r9237, %r8998, %r9205;
	add.s32 	%r9238, %r9237, %r9236;
	add.s32 	%r9239, %r9238, 38016083;
	shf.l.wrap.b32 	%r9240, %r9239, %r9239, 9;
	add.s32 	%r9241, %r9240, %r9232;
	and.b32  	%r9242, %r9241, %r9223;
	not.b32 	%r9243, %r9223;
	and.b32  	%r9244, %r9232, %r9243;
	or.b32  	%r9245, %r9242, %r9244;
	add.s32 	%r9246, %r9041, %r9214;
	add.s32 	%r9247, %r9246, %r9245;
	add.s32 	%r9248, %r9247, -660478335;
	shf.l.wrap.b32 	%r9249, %r9248, %r9248, 14;
	add.s32 	%r9250, %r9249, %r9241;
	and.b32  	%r9251, %r9250, %r9232;
	not.b32 	%r9252, %r9232;
	and.b32  	%r9253, %r9241, %r9252;
	or.b32  	%r9254, %r9251, %r9253;
	add.s32 	%r9255, %r8935, %r9223;
	add.s32 	%r9256, %r9255, %r9254;
	add.s32 	%r9257, %r9256, -405537848;
	shf.l.wrap.b32 	%r9258, %r9257, %r9257, 20;
	add.s32 	%r9259, %r9258, %r9250;
	and.b32  	%r9260, %r9259, %r9241;
	not.b32 	%r9261, %r9241;
	and.b32  	%r9262, %r9250, %r9261;
	or.b32  	%r9263, %r9260, %r9262;
	add.s32 	%r9264, %r8985, %r9232;
	add.s32 	%r9265, %r9264, %r9263;
	add.s32 	%r9266, %r9265, 568446438;
	shf.l.wrap.b32 	%r9267, %r9266, %r9266, 5;
	add.s32 	%r9268, %r9267, %r9259;
	and.b32  	%r9269, %r9268, %r9250;
	not.b32 	%r9270, %r9250;
	and.b32  	%r9271, %r9259, %r9270;
	or.b32  	%r9272, %r9269, %r9271;
	add.s32 	%r9273, %r9028, %r9241;
	add.s32 	%r9274, %r9273, %r9272;
	add.s32 	%r9275, %r9274, -1019803690;
	shf.l.wrap.b32 	%r9276, %r9275, %r9275, 9;
	add.s32 	%r9277, %r9276, %r9268;
	and.b32  	%r9278, %r9277, %r9259;
	not.b32 	%r9279, %r9259;
	and.b32  	%r9280, %r9268, %r9279;
	or.b32  	%r9281, %r9278, %r9280;
	add.s32 	%r9282, %r8922, %r9250;
	add.s32 	%r9283, %r9282, %r9281;
	add.s32 	%r9284, %r9283, -187363961;
	shf.l.wrap.b32 	%r9285, %r9284, %r9284, 14;
	add.s32 	%r9286, %r9285, %r9277;
	and.b32  	%r9287, %r9286, %r9268;
	not.b32 	%r9288, %r9268;
	and.b32  	%r9289, %r9277, %r9288;
	or.b32  	%r9290, %r9287, %r9289;
	add.s32 	%r9291, %r8977, %r9259;
	add.s32 	%r9292, %r9291, %r9290;
	add.s32 	%r9293, %r9292, 1163531501;
	shf.l.wrap.b32 	%r9294, %r9293, %r9293, 20;
	add.s32 	%r9295, %r9294, %r9286;
	and.b32  	%r9296, %r9295, %r9277;
	not.b32 	%r9297, %r9277;
	and.b32  	%r9298, %r9286, %r9297;
	or.b32  	%r9299, %r9296, %r9298;
	add.s32 	%r9300, %r9027, %r9268;
	add.s32 	%r9301, %r9300, %r9299;
	add.s32 	%r9302, %r9301, -1444681467;
	shf.l.wrap.b32 	%r9303, %r9302, %r9302, 5;
	add.s32 	%r9304, %r9303, %r9295;
	and.b32  	%r9305, %r9304, %r9286;
	not.b32 	%r9306, %r9286;
	and.b32  	%r9307, %r9295, %r9306;
	or.b32  	%r9308, %r9305, %r9307;
	add.s32 	%r9309, %r8914, %r9277;
	add.s32 	%r9310, %r9309, %r9308;
	add.s32 	%r9311, %r9310, -51403784;
	shf.l.wrap.b32 	%r9312, %r9311, %r9311, 9;
	add.s32 	%r9313, %r9312, %r9304;
	and.b32  	%r9314, %r9313, %r9295;
	not.b32 	%r9315, %r9295;
	and.b32  	%r9316, %r9304, %r9315;
	or.b32  	%r9317, %r9314, %r9316;
	add.s32 	%r9318, %r8964, %r9286;
	add.s32 	%r9319, %r9318, %r9317;
	add.s32 	%r9320, %r9319, 1735328473;
	shf.l.wrap.b32 	%r9321, %r9320, %r9320, 14;
	add.s32 	%r9322, %r9321, %r9313;
	and.b32  	%r9323, %r9322, %r9304;
	not.b32 	%r9324, %r9304;
	and.b32  	%r9325, %r9313, %r9324;
	or.b32  	%r9326, %r9323, %r9325;
	add.s32 	%r9327, %r9019, %r9295;
	add.s32 	%r9328, %r9327, %r9326;
	add.s32 	%r9329, %r9328, -1926607734;
	shf.l.wrap.b32 	%r9330, %r9329, %r9329, 20;
	add.s32 	%r9331, %r9330, %r9322;
	xor.b32  	%r9332, %r9322, %r9313;
	xor.b32  	%r9333, %r9332, %r9331;
	add.s32 	%r9334, %r8943, %r9304;
	add.s32 	%r9335, %r9334, %r9333;
	add.s32 	%r9336, %r9335, -378558;
	shf.l.wrap.b32 	%r9337, %r9336, %r9336, 4;
	add.s32 	%r9338, %r9337, %r9331;
	xor.b32  	%r9339, %r9331, %r9322;
	xor.b32  	%r9340, %r9339, %r9338;
	add.s32 	%r9341, %r8977, %r9313;
	add.s32 	%r9342, %r9341, %r9340;
	add.s32 	%r9343, %r9342, -2022574463;
	shf.l.wrap.b32 	%r9344, %r9343, %r9343, 11;
	add.s32 	%r9345, %r9344, %r9338;
	xor.b32  	%r9346, %r9338, %r9331;
	xor.b32  	%r9347, %r9346, %r9345;
	add.s32 	%r9348, %r9006, %r9322;
	add.s32 	%r9349, %r9348, %r9347;
	add.s32 	%r9350, %r9349, 1839030562;
	shf.l.wrap.b32 	%r9351, %r9350, %r9350, 16;
	add.s32 	%r9352, %r9351, %r9345;
	xor.b32  	%r9353, %r9345, %r9338;
	xor.b32  	%r9354, %r9353, %r9352;
	add.s32 	%r9355, %r9028, %r9331;
	add.s32 	%r9356, %r9355, %r9354;
	add.s32 	%r9357, %r9356, -35309556;
	shf.l.wrap.b32 	%r9358, %r9357, %r9357, 23;
	add.s32 	%r9359, %r9358, %r9352;
	xor.b32  	%r9360, %r9352, %r9345;
	xor.b32  	%r9361, %r9360, %r9359;
	add.s32 	%r9362, %r8901, %r9338;
	add.s32 	%r9363, %r9362, %r9361;
	add.s32 	%r9364, %r9363, -1530992060;
	shf.l.wrap.b32 	%r9365, %r9364, %r9364, 4;
	add.s32 	%r9366, %r9365, %r9359;
	xor.b32  	%r9367, %r9359, %r9352;
	xor.b32  	%r9368, %r9367, %r9366;
	add.s32 	%r9369, %r8935, %r9345;
	add.s32 	%r9370, %r9369, %r9368;
	add.s32 	%r9371, %r9370, 1272893353;
	shf.l.wrap.b32 	%r9372, %r9371, %r9371, 11;
	add.s32 	%r9373, %r9372, %r9366;
	xor.b32  	%r9374, %r9366, %r9359;
	xor.b32  	%r9375, %r9374, %r9373;
	add.s32 	%r9376, %r8964, %r9352;
	add.s32 	%r9377, %r9376, %r9375;
	add.s32 	%r9378, %r9377, -155497632;
	shf.l.wrap.b32 	%r9379, %r9378, %r9378, 16;
	add.s32 	%r9380, %r9379, %r9373;
	xor.b32  	%r9381, %r9373, %r9366;
	xor.b32  	%r9382, %r9381, %r9380;
	add.s32 	%r9383, %r8998, %r9359;
	add.s32 	%r9384, %r9383, %r9382;
	add.s32 	%r9385, %r9384, -1094730640;
	shf.l.wrap.b32 	%r9386, %r9385, %r9385, 23;
	add.s32 	%r9387, %r9386, %r9380;
	xor.b32  	%r9388, %r9380, %r9373;
	xor.b32  	%r9389, %r9388, %r9387;
	add.s32 	%r9390, %r9027, %r9366;
	add.s32 	%r9391, %r9390, %r9389;
	add.s32 	%r9392, %r9391, 681279174;
	shf.l.wrap.b32 	%r9393, %r9392, %r9392, 4;
	add.s32 	%r9394, %r9393, %r9387;
	xor.b32  	%r9395, %r9387, %r9380;
	xor.b32  	%r9396, %r9395, %r9394;
	add.s32 	%r9397, %r8893, %r9373;
	add.s32 	%r9398, %r9397, %r9396;
	add.s32 	%r9399, %r9398, -358537222;
	shf.l.wrap.b32 	%r9400, %r9399, %r9399, 11;
	add.s32 	%r9401, %r9400, %r9394;
	xor.b32  	%r9402, %r9394, %r9387;
	xor.b32  	%r9403, %r9402, %r9401;
	add.s32 	%r9404, %r8922, %r9380;
	add.s32 	%r9405, %r9404, %r9403;
	add.s32 	%r9406, %r9405, -722521979;
	shf.l.wrap.b32 	%r9407, %r9406, %r9406, 16;
	add.s32 	%r9408, %r9407, %r9401;
	xor.b32  	%r9409, %r9401, %r9394;
	xor.b32  	%r9410, %r9409, %r9408;
	add.s32 	%r9411, %r8956, %r9387;
	add.s32 	%r9412, %r9411, %r9410;
	add.s32 	%r9413, %r9412, 76029189;
	shf.l.wrap.b32 	%r9414, %r9413, %r9413, 23;
	add.s32 	%r9415, %r9414, %r9408;
	xor.b32  	%r9416, %r9408, %r9401;
	xor.b32  	%r9417, %r9416, %r9415;
	add.s32 	%r9418, %r8985, %r9394;
	add.s32 	%r9419, %r9418, %r9417;
	add.s32 	%r9420, %r9419, -640364487;
	shf.l.wrap.b32 	%r9421, %r9420, %r9420, 4;
	add.s32 	%r9422, %r9421, %r9415;
	xor.b32  	%r9423, %r9415, %r9408;
	xor.b32  	%r9424, %r9423, %r9422;
	add.s32 	%r9425, %r9019, %r9401;
	add.s32 	%r9426, %r9425, %r9424;
	add.s32 	%r9427, %r9426, -421815835;
	shf.l.wrap.b32 	%r9428, %r9427, %r9427, 11;
	add.s32 	%r9429, %r9428, %r9422;
	xor.b32  	%r9430, %r9422, %r9415;
	xor.b32  	%r9431, %r9430, %r9429;
	add.s32 	%r9432, %r9041, %r9408;
	add.s32 	%r9433, %r9432, %r9431;
	add.s32 	%r9434, %r9433, 530742520;
	shf.l.wrap.b32 	%r9435, %r9434, %r9434, 16;
	add.s32 	%r9436, %r9435, %r9429;
	xor.b32  	%r9437, %r9429, %r9422;
	xor.b32  	%r9438, %r9437, %r9436;
	add.s32 	%r9439, %r8914, %r9415;
	add.s32 	%r9440, %r9439, %r9438;
	add.s32 	%r9441, %r9440, -995338651;
	shf.l.wrap.b32 	%r9442, %r9441, %r9441, 23;
	add.s32 	%r9443, %r9442, %r9436;
	not.b32 	%r9444, %r9429;
	or.b32  	%r9445, %r9443, %r9444;
	xor.b32  	%r9446, %r9445, %r9436;
	add.s32 	%r9447, %r8893, %r9422;
	add.s32 	%r9448, %r9447, %r9446;
	add.s32 	%r9449, %r9448, -198630844;
	shf.l.wrap.b32 	%r9450, %r9449, %r9449, 6;
	add.s32 	%r9451, %r9450, %r9443;
	not.b32 	%r9452, %r9436;
	or.b32  	%r9453, %r9451, %r9452;
	xor.b32  	%r9454, %r9453, %r9443;
	add.s32 	%r9455, %r8964, %r9429;
	add.s32 	%r9456, %r9455, %r9454;
	add.s32 	%r9457, %r9456, 1126891415;
	shf.l.wrap.b32 	%r9458, %r9457, %r9457, 10;
	add.s32 	%r9459, %r9458, %r9451;
	not.b32 	%r9460, %r9443;
	or.b32  	%r9461, %r9459, %r9460;
	xor.b32  	%r9462, %r9461, %r9451;
	add.s32 	%r9463, %r9028, %r9436;
	add.s32 	%r9464, %r9463, %r9462;
	add.s32 	%r9465, %r9464, -1416354905;
	shf.l.wrap.b32 	%r9466, %r9465, %r9465, 15;
	add.s32 	%r9467, %r9466, %r9459;
	not.b32 	%r9468, %r9451;
	or.b32  	%r9469, %r9467, %r9468;
	xor.b32  	%r9470, %r9469, %r9459;
	add.s32 	%r9471, %r8943, %r9443;
	add.s32 	%r9472, %r9471, %r9470;
	add.s32 	%r9473, %r9472, -57434055;
	shf.l.wrap.b32 	%r9474, %r9473, %r9473, 21;
	add.s32 	%r9475, %r9474, %r9467;
	not.b32 	%r9476, %r9459;
	or.b32  	%r9477, %r9475, %r9476;
	xor.b32  	%r9478, %r9477, %r9467;
	add.s32 	%r9479, %r9019, %r9451;
	add.s32 	%r9480, %r9479, %r9478;
	add.s32 	%r9481, %r9480, 1700485571;
	shf.l.wrap.b32 	%r9482, %r9481, %r9481, 6;
	add.s32 	%r9483, %r9482, %r9475;
	not.b32 	%r9484, %r9467;
	or.b32  	%r9485, %r9483, %r9484;
	xor.b32  	%r9486, %r9485, %r9475;
	add.s32 	%r9487, %r8922, %r9459;
	add.s32 	%r9488, %r9487, %r9486;
	add.s32 	%r9489, %r9488, -1894986606;
	shf.l.wrap.b32 	%r9490, %r9489, %r9489, 10;
	add.s32 	%r9491, %r9490, %r9483;
	not.b32 	%r9492, %r9475;
	or.b32  	%r9493, %r9491, %r9492;
	xor.b32  	%r9494, %r9493, %r9483;
	add.s32 	%r9495, %r8998, %r9467;
	add.s32 	%r9496, %r9495, %r9494;
	add.s32 	%r9497, %r9496, -1051523;
	shf.l.wrap.b32 	%r9498, %r9497, %r9497, 15;
	add.s32 	%r9499, %r9498, %r9491;
	not.b32 	%r9500, %r9483;
	or.b32  	%r9501, %r9499, %r9500;
	xor.b32  	%r9502, %r9501, %r9491;
	add.s32 	%r9503, %r8901, %r9475;
	add.s32 	%r9504, %r9503, %r9502;
	add.s32 	%r9505, %r9504, -2054922799;
	shf.l.wrap.b32 	%r9506, %r9505, %r9505, 21;
	add.s32 	%r9507, %r9506, %r9499;
	not.b32 	%r9508, %r9491;
	or.b32  	%r9509, %r9507, %r9508;
	xor.b32  	%r9510, %r9509, %r9499;
	add.s32 	%r9511, %r8977, %r9483;
	add.s32 	%r9512, %r9511, %r9510;
	add.s32 	%r9513, %r9512, 1873313359;
	shf.l.wrap.b32 	%r9514, %r9513, %r9513, 6;
	add.s32 	%r9515, %r9514, %r9507;
	not.b32 	%r9516, %r9499;
	or.b32  	%r9517, %r9515, %r9516;
	xor.b32  	%r9518, %r9517, %r9507;
	add.s32 	%r9519, %r9041, %r9491;
	add.s32 	%r9520, %r9519, %r9518;
	add.s32 	%r9521, %r9520, -30611744;
	shf.l.wrap.b32 	%r9522, %r9521, %r9521, 10;
	add.s32 	%r9523, %r9522, %r9515;
	not.b32 	%r9524, %r9507;
	or.b32  	%r9525, %r9523, %r9524;
	xor.b32  	%r9526, %r9525, %r9515;
	add.s32 	%r9527, %r8956, %r9499;
	add.s32 	%r9528, %r9527, %r9526;
	add.s32 	%r9529, %r9528, -1560198380;
	shf.l.wrap.b32 	%r9530, %r9529, %r9529, 15;
	add.s32 	%r9531, %r9530, %r9523;
	not.b32 	%r9532, %r9515;
	or.b32  	%r9533, %r9531, %r9532;
	xor.b32  	%r9534, %r9533, %r9523;
	add.s32 	%r9535, %r9027, %r9507;
	add.s32 	%r9536, %r9535, %r9534;
	add.s32 	%r9537, %r9536, 1309151649;
	shf.l.wrap.b32 	%r9538, %r9537, %r9537, 21;
	add.s32 	%r9539, %r9538, %r9531;
	not.b32 	%r9540, %r9523;
	or.b32  	%r9541, %r9539, %r9540;
	xor.b32  	%r9542, %r9541, %r9531;
	add.s32 	%r9543, %r8935, %r9515;
	add.s32 	%r9544, %r9543, %r9542;
	add.s32 	%r9545, %r9544, -145523070;
	shf.l.wrap.b32 	%r9546, %r9545, %r9545, 6;
	add.s32 	%r9547, %r9546, %r9539;
	not.b32 	%r9548, %r9531;
	or.b32  	%r9549, %r9547, %r9548;
	xor.b32  	%r9550, %r9549, %r9539;
	add.s32 	%r9551, %r9006, %r9523;
	add.s32 	%r9552, %r9551, %r9550;
	add.s32 	%r9553, %r9552, -1120210379;
	shf.l.wrap.b32 	%r9554, %r9553, %r9553, 10;
	add.s32 	%r9555, %r9554, %r9547;
	not.b32 	%r9556, %r9539;
	or.b32  	%r9557, %r9555, %r9556;
	xor.b32  	%r9558, %r9557, %r9547;
	add.s32 	%r9559, %r8914, %r9531;
	add.s32 	%r9560, %r9559, %r9558;
	add.s32 	%r9561, %r9560, 718787259;
	shf.l.wrap.b32 	%r9562, %r9561, %r9561, 15;
	add.s32 	%r9563, %r9562, %r9555;
	not.b32 	%r9564, %r9547;
	or.b32  	%r9565, %r9563, %r9564;
	xor.b32  	%r9566, %r9565, %r9555;
	add.s32 	%r9567, %r8985, %r9539;
	add.s32 	%r9568, %r9567, %r9566;
	add.s32 	%r9569, %r9568, -343485551;
	shf.l.wrap.b32 	%r9570, %r9569, %r9569, 21;
	add.s32 	%r9571, %r9547, %r9042;
	cvt.u64.u32 	%rd4383, %r9571;
	add.s32 	%r9572, %r9563, %r9043;
	add.s32 	%r9573, %r9572, %r9570;
	cvt.u64.u32 	%rd4384, %r9573;
	add.s32 	%r9574, %r9563, %r9044;
	cvt.u64.u32 	%rd4385, %r9574;
	add.s32 	%r9575, %r9555, %r9045;
	cvt.u64.u32 	%rd4386, %r9575;
	cvt.u16.u32 	%rs1375, %r9571;
	and.b16  	%rs1376, %rs1375, 240;
	cvt.u16.u32 	%rs1377, %r9573;
	and.b16  	%rs1378, %rs1377, 240;
	cvt.u16.u32 	%rs1379, %r9574;
	and.b16  	%rs1380, %rs1379, 240;
	cvt.u16.u32 	%rs1381, %r9575;
	and.b16  	%rs1382, %rs1381, 240;
	shr.u32 	%r9576, %r9571, 8;
	cvt.u64.u32 	%rd4387, %r9576;
	cvt.u16.u32 	%rs1383, %r9576;
	and.b16  	%rs1384, %rs1383, 240;
	shr.u32 	%r9577, %r9573, 8;
	cvt.u64.u32 	%rd4388, %r9577;
	cvt.u16.u32 	%rs1385, %r9577;
	and.b16  	%rs1386, %rs1385, 240;
	shr.u32 	%r9578, %r9574, 8;
	cvt.u64.u32 	%rd4389, %r9578;
	cvt.u16.u32 	%rs1387, %r9578;
	and.b16  	%rs1388, %rs1387, 240;
	shr.u32 	%r9579, %r9575, 8;
	cvt.u64.u32 	%rd4390, %r9579;
	cvt.u16.u32 	%rs1389, %r9579;
	and.b16  	%rs1390, %rs1389, 240;
	shr.u32 	%r9580, %r9571, 16;
	cvt.u64.u32 	%rd4391, %r9580;
	{ .reg .b16 tmp; mov.b32 {tmp, %rs1391}, %r9571; }
	and.b16  	%rs1392, %rs1391, 240;
	shr.u32 	%r9581, %r9573, 16;
	cvt.u64.u32 	%rd4392, %r9581;
	{ .reg .b16 tmp; mov.b32 {tmp, %rs1393}, %r9573; }
	and.b16  	%rs1394, %rs1393, 240;
	shr.u32 	%r9582, %r9574, 16;
	cvt.u64.u32 	%rd4393, %r9582;
	{ .reg .b16 tmp; mov.b32 {tmp, %rs1395}, %r9574; }
	and.b16  	%rs1396, %rs1395, 240;
	shr.u32 	%r9583, %r9575, 16;
	cvt.u64.u32 	%rd4394, %r9583;
	{ .reg .b16 tmp; mov.b32 {tmp, %rs1397}, %r9575; }
	and.b16  	%rs1398, %rs1397, 240;
	shr.u32 	%r9584, %r9571, 24;
	cvt.u64.u32 	%rd4395, %r9584;
	shr.u32 	%r9585, %r9573, 24;
	cvt.u64.u32 	%rd4396, %r9585;
	shr.u32 	%r9586, %r9574, 24;
	cvt.u64.u32 	%rd4397, %r9586;
	shr.u32 	%r9587, %r9575, 24;
	cvt.u64.u32 	%rd4398, %r9587;
	shr.u16 	%rs1399, %rs1376, 4;
	cvt.u64.u16 	%rd4399, %rs1399;
	mov.u64 	%rd4400, $str;
	add.s64 	%rd4401, %rd4400, %rd4399;
	ld.global.nc.u8 	%rs1400, [%rd4401];
	cvt.u16.u8 	%rs1401, %rs1400;
	st.local.u8 	[%rd22], %rs1401;
	and.b64  	%rd4402, %rd4383, 15;
	add.s64 	%rd4403, %rd4400, %rd4402;
	ld.global.nc.u8 	%rs1402, [%rd4403];
	cvt.u16.u8 	%rs1403, %rs1402;
	st.local.u8 	[%rd22+1], %rs1403;
	shr.u16 	%rs1404, %rs1384, 4;
	cvt.u64.u16 	%rd4404, %rs1404;
	add.s64 	%rd4405, %rd4400, %rd4404;
	ld.global.nc.u8 	%rs1405, [%rd4405];
	cvt.u16.u8 	%rs1406, %rs1405;
	st.local.u8 	[%rd22+2], %rs1406;
	and.b64  	%rd4406, %rd4387, 15;
	add.s64 	%rd4407, %rd4400, %rd4406;
	ld.global.nc.u8 	%rs1407, [%rd4407];
	cvt.u16.u8 	%rs1408, %rs1407;
	st.local.u8 	[%rd22+3], %rs1408;
	shr.u16 	%rs1409, %rs1392, 4;
	cvt.u64.u16 	%rd4408, %rs1409;
	add.s64 	%rd4409, %rd4400, %rd4408;
	ld.global.nc.u8 	%rs1410, [%rd4409];
	cvt.u16.u8 	%rs1411, %rs1410;
	st.local.u8 	[%rd22+4], %rs1411;
	and.b64  	%rd4410, %rd4391, 15;
	add.s64 	%rd4411, %rd4400, %rd4410;
	ld.global.nc.u8 	%rs1412, [%rd4411];
	cvt.u16.u8 	%rs1413, %rs1412;
	st.local.u8 	[%rd22+5], %rs1413;
	shr.u32 	%r9588, %r9571, 28;
	cvt.u64.u32 	%rd4412, %r9588;
	add.s64 	%rd4413, %rd4400, %rd4412;
	ld.global.nc.u8 	%rs1414, [%rd4413];
	cvt.u16.u8 	%rs1415, %rs1414;
	st.local.u8 	[%rd22+6], %rs1415;
	and.b64  	%rd4414, %rd4395, 15;
	add.s64 	%rd4415, %rd4400, %rd4414;
	ld.global.nc.u8 	%rs1416, [%rd4415];
	cvt.u16.u8 	%rs1417, %rs1416;
	st.local.u8 	[%rd22+7], %rs1417;
	shr.u16 	%rs1418, %rs1378, 4;
	cvt.u64.u16 	%rd4416, %rs1418;
	add.s64 	%rd4417, %rd4400, %rd4416;
	ld.global.nc.u8 	%rs1419, [%rd4417];
	cvt.u16.u8 	%rs1420, %rs1419;
	st.local.u8 	[%rd22+8], %rs1420;
	and.b64  	%rd4418, %rd4384, 15;
	add.s64 	%rd4419, %rd4400, %rd4418;
	ld.global.nc.u8 	%rs1421, [%rd4419];
	cvt.u16.u8 	%rs1422, %rs1421;
	st.local.u8 	[%rd22+9], %rs1422;
	shr.u16 	%rs1423, %rs1386, 4;
	cvt.u64.u16 	%rd4420, %rs1423;
	add.s64 	%rd4421, %rd4400, %rd4420;
	ld.global.nc.u8 	%rs1424, [%rd4421];
	cvt.u16.u8 	%rs1425, %rs1424;
	st.local.u8 	[%rd22+10], %rs1425;
	and.b64  	%rd4422, %rd4388, 15;
	add.s64 	%rd4423, %rd4400, %rd4422;
	ld.global.nc.u8 	%rs1426, [%rd4423];
	cvt.u16.u8 	%rs1427, %rs1426;
	st.local.u8 	[%rd22+11], %rs1427;
	shr.u16 	%rs1428, %rs1394, 4;
	cvt.u64.u16 	%rd4424, %rs1428;
	add.s64 	%rd4425, %rd4400, %rd4424;
	ld.global.nc.u8 	%rs1429, [%rd4425];
	cvt.u16.u8 	%rs1430, %rs1429;
	st.local.u8 	[%rd22+12], %rs1430;
	and.b64  	%rd4426, %rd4392, 15;
	add.s64 	%rd4427, %rd4400, %rd4426;
	ld.global.nc.u8 	%rs1431, [%rd4427];
	cvt.u16.u8 	%rs1432, %rs1431;
	st.local.u8 	[%rd22+13], %rs1432;
	shr.u32 	%r9589, %r9573, 28;
	cvt.u64.u32 	%rd4428, %r9589;
	add.s64 	%rd4429, %rd4400, %rd4428;
	ld.global.nc.u8 	%rs1433, [%rd4429];
	cvt.u16.u8 	%rs1434, %rs1433;
	st.local.u8 	[%rd22+14], %rs1434;
	and.b64  	%rd4430, %rd4396, 15;
	add.s64 	%rd4431, %rd4400, %rd4430;
	ld.global.nc.u8 	%rs1435, [%rd4431];
	cvt.u16.u8 	%rs1436, %rs1435;
	st.local.u8 	[%rd22+15], %rs1436;
	shr.u16 	%rs1437, %rs1380, 4;
	cvt.u64.u16 	%rd4432, %rs1437;
	add.s64 	%rd4433, %rd4400, %rd4432;
	ld.global.nc.u8 	%rs1438, [%rd4433];
	cvt.u16.u8 	%rs1439, %rs1438;
	st.local.u8 	[%rd22+16], %rs1439;
	and.b64  	%rd4434, %rd4385, 15;
	add.s64 	%rd4435, %rd4400, %rd4434;
	ld.global.nc.u8 	%rs1440, [%rd4435];
	cvt.u16.u8 	%rs1441, %rs1440;
	st.local.u8 	[%rd22+17], %rs1441;
	shr.u16 	%rs1442, %rs1388, 4;
	cvt.u64.u16 	%rd4436, %rs1442;
	add.s64 	%rd4437, %rd4400, %rd4436;
	ld.global.nc.u8 	%rs1443, [%rd4437];
	cvt.u16.u8 	%rs1444, %rs1443;
	st.local.u8 	[%rd22+18], %rs1444;
	and.b64  	%rd4438, %rd4389, 15;
	add.s64 	%rd4439, %rd4400, %rd4438;
	ld.global.nc.u8 	%rs1445, [%rd4439];
	cvt.u16.u8 	%rs1446, %rs1445;
	st.local.u8 	[%rd22+19], %rs1446;
	shr.u16 	%rs1447, %rs1396, 4;
	cvt.u64.u16 	%rd4440, %rs1447;
	add.s64 	%rd4441, %rd4400, %rd4440;
	ld.global.nc.u8 	%rs1448, [%rd4441];
	cvt.u16.u8 	%rs1449, %rs1448;
	st.local.u8 	[%rd22+20], %rs1449;
	and.b64  	%rd4442, %rd4393, 15;
	add.s64 	%rd4443, %rd4400, %rd4442;
	ld.global.nc.u8 	%rs1450, [%rd4443];
	cvt.u16.u8 	%rs1451, %rs1450;
	st.local.u8 	[%rd22+21], %rs1451;
	shr.u32 	%r9590, %r9574, 28;
	cvt.u64.u32 	%rd4444, %r9590;
	add.s64 	%rd4445, %rd4400, %rd4444;
	ld.global.nc.u8 	%rs1452, [%rd4445];
	cvt.u16.u8 	%rs1453, %rs1452;
	st.local.u8 	[%rd22+22], %rs1453;
	and.b64  	%rd4446, %rd4397, 15;
	add.s64 	%rd4447, %rd4400, %rd4446;
	ld.global.nc.u8 	%rs1454, [%rd4447];
	cvt.u16.u8 	%rs1455, %rs1454;
	st.local.u8 	[%rd22+23], %rs1455;
	shr.u16 	%rs1456, %rs1382, 4;
	cvt.u64.u16 	%rd4448, %rs1456;
	add.s64 	%rd4449, %rd4400, %rd4448;
	ld.global.nc.u8 	%rs1457, [%rd4449];
	cvt.u16.u8 	%rs1458, %rs1457;
	st.local.u8 	[%rd22+24], %rs1458;
	and.b64  	%rd4450, %rd4386, 15;
	add.s64 	%rd4451, %rd4400, %rd4450;
	ld.global.nc.u8 	%rs1459, [%rd4451];
	cvt.u16.u8 	%rs1460, %rs1459;
	st.local.u8 	[%rd22+25], %rs1460;
	shr.u16 	%rs1461, %rs1390, 4;
	cvt.u64.u16 	%rd4452, %rs1461;
	add.s64 	%rd4453, %rd4400, %rd4452;
	ld.global.nc.u8 	%rs1462, [%rd4453];
	cvt.u16.u8 	%rs1463, %rs1462;
	st.local.u8 	[%rd22+26], %rs1463;
	and.b64  	%rd4454, %rd4390, 15;
	add.s64 	%rd4455, %rd4400, %rd4454;
	ld.global.nc.u8 	%rs1464, [%rd4455];
	cvt.u16.u8 	%rs1465, %rs1464;
	st.local.u8 	[%rd22+27], %rs1465;
	shr.u16 	%rs1466, %rs1398, 4;
	cvt.u64.u16 	%rd4456, %rs1466;
	add.s64 	%rd4457, %rd4400, %rd4456;
	ld.global.nc.u8 	%rs1467, [%rd4457];
	cvt.u16.u8 	%rs1468, %rs1467;
	st.local.u8 	[%rd22+28], %rs1468;
	and.b64  	%rd4458, %rd4394, 15;
	add.s64 	%rd4459, %rd4400, %rd4458;
	ld.global.nc.u8 	%rs1469, [%rd4459];
	cvt.u16.u8 	%rs1470, %rs1469;
	st.local.u8 	[%rd22+29], %rs1470;
	shr.u32 	%r9591, %r9575, 28;
	cvt.u64.u32 	%rd4460, %r9591;
	add.s64 	%rd4461, %rd4400, %rd4460;
	ld.global.nc.u8 	%rs1471, [%rd4461];
	cvt.u16.u8 	%rs1472, %rs1471;
	st.local.u8 	[%rd22+30], %rs1472;
	and.b64  	%rd4462, %rd4398, 15;
	add.s64 	%rd4463, %rd4400, %rd4462;
	ld.global.nc.u8 	%rs1473, [%rd4463];
	cvt.u16.u8 	%rs1474, %rs1473;
	st.local.u8 	[%rd22+31], %rs1474;
	mov.b16 	%rs1475, 0;
	st.local.u8 	[%rd22+32], %rs1475;
	bra.uni 	$L__BB0_256;
$L__BB0_91:
	setp.eq.s32 	%p128, %r9709, 40;
	mov.b32 	%r9709, 40;
	@%p128 bra 	$L__BB0_256;
	cvt.u32.u64 	%r3856, %rd21;
	setp.eq.s32 	%p129, %r3856, 0;
	mov.b32 	%r9616, 0;
	st.local.u32 	[%rd17+64], %r9616;
	mov.b64 	%rd4239, 0;
	st.local.u64 	[%rd17+72], %rd4239;
	mov.b32 	%r3857, -271733879;
	mov.b32 	%r3858, 1732584193;
	st.local.v2.u32 	[%rd17+80], {%r3858, %r3857};
	mov.b32 	%r3859, 271733878;
	mov.b32 	%r3860, -1732584194;
	st.local.v2.u32 	[%rd17+88], {%r3860, %r3859};
	mov.b32 	%r3861, 1518500249;
	mov.b32 	%r3862, -1009589776;
	st.local.v2.u32 	[%rd17+96], {%r3862, %r3861};
	mov.b32 	%r3863, -1894007588;
	mov.b32 	%r3864, 1859775393;
	st.local.v2.u32 	[%rd17+104], {%r3864, %r3863};
	mov.b32 	%r3865, -899497514;
	st.local.u32 	[%rd17+112], %r3865;
	@%p129 bra 	$L__BB0_97;
	mov.b64 	%rd4510, 0;
	mov.b32 	%r9616, 0;
$L__BB0_94:
	add.s64 	%rd4241, %rd20, %rd4510;
	ld.global.u8 	%rs1079, [%rd4241];
	cvt.u64.u32 	%rd4242, %r9616;
	add.s64 	%rd4243, %rd17, %rd4242;
	st.local.u8 	[%rd4243], %rs1079;
	ld.local.u32 	%r3867, [%rd17+64];
	add.s32 	%r9616, %r3867, 1;
	st.local.u32 	[%rd17+64], %r9616;
	setp.ne.s32 	%p130, %r9616, 64;
	@%p130 bra 	$L__BB0_96;
	ld.local.v2.b32 	{%r3869, %r3870}, [%rd17];
	bfe.u32 	%r3871, %r3870, 16, 8;
	cvt.u16.u32 	%rs1080, %r3871;
	bfe.u32 	%r3872, %r3870, 8, 8;
	bfe.u32 	%r3873, %r3870, 0, 8;
	bfe.u32 	%r3874, %r3869, 16, 8;
	cvt.u16.u32 	%rs1081, %r3874;
	bfe.u32 	%r3875, %r3869, 8, 8;
	bfe.u32 	%r3876, %r3869, 0, 8;
	shl.b32 	%r3877, %r3876, 24;
	shl.b32 	%r3878, %r3875, 16;
	and.b32  	%r3879, %r3878, 16711680;
	or.b32  	%r3880, %r3879, %r3877;
	and.b16  	%rs1082, %rs1081, 255;
	mul.wide.u16 	%r3881, %rs1082, 256;
	or.b32  	%r3882, %r3880, %r3881;
	bfe.u32 	%r3883, %r3869, 24, 8;
	or.b32  	%r3884, %r3882, %r3883;
	shl.b32 	%r3885, %r3873, 24;
	shl.b32 	%r3886, %r3872, 16;
	and.b32  	%r3887, %r3886, 16711680;
	or.b32  	%r3888, %r3887, %r3885;
	and.b16  	%rs1083, %rs1080, 255;
	mul.wide.u16 	%r3889, %rs1083, 256;
	or.b32  	%r3890, %r3888, %r3889;
	bfe.u32 	%r3891, %r3870, 24, 8;
	or.b32  	%r3892, %r3890, %r3891;
	ld.local.v2.b32 	{%r3893, %r3894}, [%rd17+8];
	bfe.u32 	%r3895, %r3894, 16, 8;
	cvt.u16.u32 	%rs1084, %r3895;
	bfe.u32 	%r3896, %r3894, 8, 8;
	bfe.u32 	%r3897, %r3894, 0, 8;
	bfe.u32 	%r3898, %r3893, 16, 8;
	cvt.u16.u32 	%rs1085, %r3898;
	bfe.u32 	%r3899, %r3893, 8, 8;
	bfe.u32 	%r3900, %r3893, 0, 8;
	shl.b32 	%r3901, %r3900, 24;
	shl.b32 	%r3902, %r3899, 16;
	and.b32  	%r3903, %r3902, 16711680;
	or.b32  	%r3904, %r3903, %r3901;
	and.b16  	%rs1086, %rs1085, 255;
	mul.wide.u16 	%r3905, %rs1086, 256;
	or.b32  	%r3906, %r3904, %r3905;
	bfe.u32 	%r3907, %r3893, 24, 8;
	or.b32  	%r3908, %r3906, %r3907;
	shl.b32 	%r3909, %r3897, 24;
	shl.b32 	%r3910, %r3896, 16;
	and.b32  	%r3911, %r3910, 16711680;
	or.b32  	%r3912, %r3911, %r3909;
	and.b16  	%rs1087, %rs1084, 255;
	mul.wide.u16 	%r3913, %rs1087, 256;
	or.b32  	%r3914, %r3912, %r3913;
	bfe.u32 	%r3915, %r3894, 24, 8;
	or.b32  	%r3916, %r3914, %r3915;
	ld.local.v2.b32 	{%r3917, %r3918}, [%rd17+16];
	bfe.u32 	%r3919, %r3918, 16, 8;
	cvt.u16.u32 	%rs1088, %r3919;
	bfe.u32 	%r3920, %r3918, 8, 8;
	bfe.u32 	%r3921, %r3918, 0, 8;
	bfe.u32 	%r3922, %r3917, 16, 8;
	cvt.u16.u32 	%rs1089, %r3922;
	bfe.u32 	%r3923, %r3917, 8, 8;
	bfe.u32 	%r3924, %r3917, 0, 8;
	shl.b32 	%r3925, %r3924, 24;
	shl.b32 	%r3926, %r3923, 16;
	and.b32  	%r3927, %r3926, 16711680;
	or.b32  	%r3928, %r3927, %r3925;
	and.b16  	%rs1090, %rs1089, 255;
	mul.wide.u16 	%r3929, %rs1090, 256;
	or.b32  	%r3930, %r3928, %r3929;
	bfe.u32 	%r3931, %r3917, 24, 8;
	or.b32  	%r3932, %r3930, %r3931;
	shl.b32 	%r3933, %r3921, 24;
	shl.b32 	%r3934, %r3920, 16;
	and.b32  	%r3935, %r3934, 16711680;
	or.b32  	%r3936, %r3935, %r3933;
	and.b16  	%rs1091, %rs1088, 255;
	mul.wide.u16 	%r3937, %rs1091, 256;
	or.b32  	%r3938, %r3936, %r3937;
	bfe.u32 	%r3939, %r3918, 24, 8;
	or.b32  	%r3940, %r3938, %r3939;
	ld.local.v2.b32 	{%r3941, %r3942}, [%rd17+24];
	bfe.u32 	%r3943, %r3942, 16, 8;
	cvt.u16.u32 	%rs1092, %r3943;
	bfe.u32 	%r3944, %r3942, 8, 8;
	bfe.u32 	%r3945, %r3942, 0, 8;
	bfe.u32 	%r3946, %r3941, 16, 8;
	cvt.u16.u32 	%rs1093, %r3946;
	bfe.u32 	%r3947, %r3941, 8, 8;
	bfe.u32 	%r3948, %r3941, 0, 8;
	shl.b32 	%r3949, %r3948, 24;
	shl.b32 	%r3950, %r3947, 16;
	and.b32  	%r3951, %r3950, 16711680;
	or.b32  	%r3952, %r3951, %r3949;
	and.b16  	%rs1094, %rs1093, 255;
	mul.wide.u16 	%r3953, %rs1094, 256;
	or.b32  	%r3954, %r3952, %r3953;
	bfe.u32 	%r3955, %r3941, 24, 8;
	or.b32  	%r3956, %r3954, %r3955;
	shl.b32 	%r3957, %r3945, 24;
	shl.b32 	%r3958, %r3944, 16;
	and.b32  	%r3959, %r3958, 16711680;
	or.b32  	%r3960, %r3959, %r3957;
	and.b16  	%rs1095, %rs1092, 255;
	mul.wide.u16 	%r3961, %rs1095, 256;
	or.b32  	%r3962, %r3960, %r3961;
	bfe.u32 	%r3963, %r3942, 24, 8;
	or.b32  	%r3964, %r3962, %r3963;
	ld.local.v2.b32 	{%r3965, %r3966}, [%rd17+32];
	bfe.u32 	%r3967, %r3966, 16, 8;
	cvt.u16.u32 	%rs1096, %r3967;
	bfe.u32 	%r3968, %r3966, 8, 8;
	bfe.u32 	%r3969, %r3966, 0, 8;
	bfe.u32 	%r3970, %r3965, 16, 8;
	cvt.u16.u32 	%rs1097, %r3970;
	bfe.u32 	%r3971, %r3965, 8, 8;
	bfe.u32 	%r3972, %r3965, 0, 8;
	shl.b32 	%r3973, %r3972, 24;
	shl.b32 	%r3974, %r3971, 16;
	and.b32  	%r3975, %r3974, 16711680;
	or.b32  	%r3976, %r3975, %r3973;
	and.b16  	%rs1098, %rs1097, 255;
	mul.wide.u16 	%r3977, %rs1098, 256;
	or.b32  	%r3978, %r3976, %r3977;
	bfe.u32 	%r3979, %r3965, 24, 8;
	or.b32  	%r3980, %r3978, %r3979;
	shl.b32 	%r3981, %r3969, 24;
	shl.b32 	%r3982, %r3968, 16;
	and.b32  	%r3983, %r3982, 16711680;
	or.b32  	%r3984, %r3983, %r3981;
	and.b16  	%rs1099, %rs1096, 255;
	mul.wide.u16 	%r3985, %rs1099, 256;
	or.b32  	%r3986, %r3984, %r3985;
	bfe.u32 	%r3987, %r3966, 24, 8;
	or.b32  	%r3988, %r3986, %r3987;
	ld.local.v2.b32 	{%r3989, %r3990}, [%rd17+40];
	bfe.u32 	%r3991, %r3990, 16, 8;
	cvt.u16.u32 	%rs1100, %r3991;
	bfe.u32 	%r3992, %r3990, 8, 8;
	bfe.u32 	%r3993, %r3990, 0, 8;
	bfe.u32 	%r3994, %r3989, 16, 8;
	cvt.u16.u32 	%rs1101, %r3994;
	bfe.u32 	%r3995, %r3989, 8, 8;
	bfe.u32 	%r3996, %r3989, 0, 8;
	shl.b32 	%r3997, %r3996, 24;
	shl.b32 	%r3998, %r3995, 16;
	and.b32  	%r3999, %r3998, 16711680;
	or.b32  	%r4000, %r3999, %r3997;
	and.b16  	%rs1102, %rs1101, 255;
	mul.wide.u16 	%r4001, %rs1102, 256;
	or.b32  	%r4002, %r4000, %r4001;
	bfe.u32 	%r4003, %r3989, 24, 8;
	or.b32  	%r4004, %r4002, %r4003;
	shl.b32 	%r4005, %r3993, 24;
	shl.b32 	%r4006, %r3992, 16;
	and.b32  	%r4007, %r4006, 16711680;
	or.b32  	%r4008, %r4007, %r4005;
	and.b16  	%rs1103, %rs1100, 255;
	mul.wide.u16 	%r4009, %rs1103, 256;
	or.b32  	%r4010, %r4008, %r4009;
	bfe.u32 	%r4011, %r3990, 24, 8;
	or.b32  	%r4012, %r4010, %r4011;
	ld.local.v2.b32 	{%r4013, %r4014}, [%rd17+48];
	bfe.u32 	%r4015, %r4014, 16, 8;
	cvt.u16.u32 	%rs1104, %r4015;
	bfe.u32 	%r4016, %r4014, 8, 8;
	bfe.u32 	%r4017, %r4014, 0, 8;
	bfe.u32 	%r4018, %r4013, 16, 8;
	cvt.u16.u32 	%rs1105, %r4018;
	bfe.u32 	%r4019, %r4013, 8, 8;
	bfe.u32 	%r4020, %r4013, 0, 8;
	shl.b32 	%r4021, %r4020, 24;
	shl.b32 	%r4022, %r4019, 16;
	and.b32  	%r4023, %r4022, 16711680;
	or.b32  	%r4024, %r4023, %r4021;
	and.b16  	%rs1106, %rs1105, 255;
	mul.wide.u16 	%r4025, %rs1106, 256;
	or.b32  	%r4026, %r4024, %r4025;
	bfe.u32 	%r4027, %r4013, 24, 8;
	or.b32  	%r4028, %r4026, %r4027;
	shl.b32 	%r4029, %r4017, 24;
	shl.b32 	%r4030, %r4016, 16;
	and.b32  	%r4031, %r4030, 16711680;
	or.b32  	%r4032, %r4031, %r4029;
	and.b16  	%rs1107, %rs1104, 255;
	mul.wide.u16 	%r4033, %rs1107, 256;
	or.b32  	%r4034, %r4032, %r4033;
	bfe.u32 	%r4035, %r4014, 24, 8;
	or.b32  	%r4036, %r4034, %r4035;
	ld.local.v2.b32 	{%r4037, %r4038}, [%rd17+56];
	bfe.u32 	%r4039, %r4038, 16, 8;
	cvt.u16.u32 	%rs1108, %r4039;
	bfe.u32 	%r4040, %r4038, 8, 8;
	bfe.u32 	%r4041, %r4038, 0, 8;
	bfe.u32 	%r4042, %r4037, 16, 8;
	cvt.u16.u32 	%rs1109, %r4042;
	bfe.u32 	%r4043, %r4037, 8, 8;
	bfe.u32 	%r4044, %r4037, 0, 8;
	shl.b32 	%r4045, %r4044, 24;
	shl.b32 	%r4046, %r4043, 16;
	and.b32  	%r4047, %r4046, 16711680;
	or.b32  	%r4048, %r4047, %r4045;
	and.b16  	%rs1110, %rs1109, 255;
	mul.wide.u16 	%r4049, %rs1110, 256;
	or.b32  	%r4050, %r4048, %r4049;
	bfe.u32 	%r4051, %r4037, 24, 8;
	or.b32  	%r4052, %r4050, %r4051;
	shl.b32 	%r4053, %r4041, 24;
	shl.b32 	%r4054, %r4040, 16;
	and.b32  	%r4055, %r4054, 16711680;
	or.b32  	%r4056, %r4055, %r4053;
	and.b16  	%rs1111, %rs1108, 255;
	mul.wide.u16 	%r4057, %rs1111, 256;
	or.b32  	%r4058, %r4056, %r4057;
	bfe.u32 	%r4059, %r4038, 24, 8;
	or.b32  	%r4060, %r4058, %r4059;
	xor.b32  	%r4061, %r3980, %r4036;
	xor.b32  	%r4062, %r4061, %r3908;
	xor.b32  	%r4063, %r4062, %r3884;
	shf.l.wrap.b32 	%r4064, %r4063, %r4063, 1;
	xor.b32  	%r4065, %r3988, %r4052;
	xor.b32  	%r4066, %r4065, %r3916;
	xor.b32  	%r4067, %r4066, %r3892;
	shf.l.wrap.b32 	%r4068, %r4067, %r4067, 1;
	xor.b32  	%r4069, %r4004, %r4060;
	xor.b32  	%r4070, %r4069, %r3932;
	xor.b32  	%r4071, %r4070, %r3908;
	shf.l.wrap.b32 	%r4072, %r4071, %r4071, 1;
	xor.b32  	%r4073, %r4012, %r4064;
	xor.b32  	%r4074, %r4073, %r3940;
	xor.b32  	%r4075, %r4074, %r3916;
	shf.l.wrap.b32 	%r4076, %r4075, %r4075, 1;
	xor.b32  	%r4077, %r4028, %r4068;
	xor.b32  	%r4078, %r4077, %r3956;
	xor.b32  	%r4079, %r4078, %r3932;
	shf.l.wrap.b32 	%r4080, %r4079, %r4079, 1;
	xor.b32  	%r4081, %r4036, %r4072;
	xor.b32  	%r4082, %r4081, %r3964;
	xor.b32  	%r4083, %r4082, %r3940;
	shf.l.wrap.b32 	%r4084, %r4083, %r4083, 1;
	xor.b32  	%r4085, %r4052, %r4076;
	xor.b32  	%r4086, %r4085, %r3980;
	xor.b32  	%r4087, %r4086, %r3956;
	shf.l.wrap.b32 	%r4088, %r4087, %r4087, 1;
	xor.b32  	%r4089, %r4060, %r4080;
	xor.b32  	%r4090, %r4089, %r3988;
	xor.b32  	%r4091, %r4090, %r3964;
	shf.l.wrap.b32 	%r4092, %r4091, %r4091, 1;
	xor.b32  	%r4093, %r4064, %r4084;
	xor.b32  	%r4094, %r4093, %r4004;
	xor.b32  	%r4095, %r4094, %r3980;
	shf.l.wrap.b32 	%r4096, %r4095, %r4095, 1;
	xor.b32  	%r4097, %r4068, %r4088;
	xor.b32  	%r4098, %r4097, %r4012;
	xor.b32  	%r4099, %r4098, %r3988;
	shf.l.wrap.b32 	%r4100, %r4099, %r4099, 1;
	xor.b32  	%r4101, %r4072, %r4092;
	xor.b32  	%r4102, %r4101, %r4028;
	xor.b32  	%r4103, %r4102, %r4004;
	shf.l.wrap.b32 	%r4104, %r4103, %r4103, 1;
	xor.b32  	%r4105, %r4076, %r4096;
	xor.b32  	%r4106, %r4105, %r4036;
	xor.b32  	%r4107, %r4106, %r4012;
	shf.l.wrap.b32 	%r4108, %r4107, %r4107, 1;
	xor.b32  	%r4109, %r4080, %r4100;
	xor.b32  	%r4110, %r4109, %r4052;
	xor.b32  	%r4111, %r4110, %r4028;
	shf.l.wrap.b32 	%r4112, %r4111, %r4111, 1;
	xor.b32  	%r4113, %r4084, %r4104;
	xor.b32  	%r4114, %r4113, %r4060;
	xor.b32  	%r4115, %r4114, %r4036;
	shf.l.wrap.b32 	%r4116, %r4115, %r4115, 1;
	xor.b32  	%r4117, %r4088, %r4108;
	xor.b32  	%r4118, %r4117, %r4064;
	xor.b32  	%r4119, %r4118, %r4052;
	shf.l.wrap.b32 	%r4120, %r4119, %r4119, 1;
	xor.b32  	%r4121, %r4092, %r4112;
	xor.b32  	%r4122, %r4121, %r4068;
	xor.b32  	%r4123, %r4122, %r4060;
	shf.l.wrap.b32 	%r4124, %r4123, %r4123, 1;
	xor.b32  	%r4125, %r4096, %r4116;
	xor.b32  	%r4126, %r4125, %r4072;
	xor.b32  	%r4127, %r4126, %r4064;
	shf.l.wrap.b32 	%r4128, %r4127, %r4127, 1;
	xor.b32  	%r4129, %r4100, %r4120;
	xor.b32  	%r4130, %r4129, %r4076;
	xor.b32  	%r4131, %r4130, %r4068;
	shf.l.wrap.b32 	%r4132, %r4131, %r4131, 1;
	xor.b32  	%r4133, %r4104, %r4124;
	xor.b32  	%r4134, %r4133, %r4080;
	xor.b32  	%r4135, %r4134, %r4072;
	shf.l.wrap.b32 	%r4136, %r4135, %r4135, 1;
	xor.b32  	%r4137, %r4108, %r4128;
	xor.b32  	%r4138, %r4137, %r4084;
	xor.b32  	%r4139, %r4138, %r4076;
	shf.l.wrap.b32 	%r4140, %r4139, %r4139, 1;
	xor.b32  	%r4141, %r4112, %r4132;
	xor.b32  	%r4142, %r4141, %r4088;
	xor.b32  	%r4143, %r4142, %r4080;
	shf.l.wrap.b32 	%r4144, %r4143, %r4143, 1;
	xor.b32  	%r4145, %r4116, %r4136;
	xor.b32  	%r4146, %r4145, %r4092;
	xor.b32  	%r4147, %r4146, %r4084;
	shf.l.wrap.b32 	%r4148, %r4147, %r4147, 1;
	xor.b32  	%r4149, %r4120, %r4140;
	xor.b32  	%r4150, %r4149, %r4096;
	xor.b32  	%r4151, %r4150, %r4088;
	shf.l.wrap.b32 	%r4152, %r4151, %r4151, 1;
	xor.b32  	%r4153, %r4124, %r4144;
	xor.b32  	%r4154, %r4153, %r4100;
	xor.b32  	%r4155, %r4154, %r4092;
	shf.l.wrap.b32 	%r4156, %r4155, %r4155, 1;
	xor.b32  	%r4157, %r4128, %r4148;
	xor.b32  	%r4158, %r4157, %r4104;
	xor.b32  	%r4159, %r4158, %r4096;
	shf.l.wrap.b32 	%r4160, %r4159, %r4159, 1;
	xor.b32  	%r4161, %r4132, %r4152;
	xor.b32  	%r4162, %r4161, %r4108;
	xor.b32  	%r4163, %r4162, %r4100;
	shf.l.wrap.b32 	%r4164, %r4163, %r4163, 1;
	xor.b32  	%r4165, %r4136, %r4156;
	xor.b32  	%r4166, %r4165, %r4112;
	xor.b32  	%r4167, %r4166, %r4104;
	shf.l.wrap.b32 	%r4168, %r4167, %r4167, 1;
	xor.b32  	%r4169, %r4140, %r4160;
	xor.b32  	%r4170, %r4169, %r4116;
	xor.b32  	%r4171, %r4170, %r4108;
	shf.l.wrap.b32 	%r4172, %r4171, %r4171, 1;
	xor.b32  	%r4173, %r4144, %r4164;
	xor.b32  	%r4174, %r4173, %r4120;
	xor.b32  	%r4175, %r4174, %r4112;
	shf.l.wrap.b32 	%r4176, %r4175, %r4175, 1;
	xor.b32  	%r4177, %r4148, %r4168;
	xor.b32  	%r4178, %r4177, %r4124;
	xor.b32  	%r4179, %r4178, %r4116;
	shf.l.wrap.b32 	%r4180, %r4179, %r4179, 1;
	xor.b32  	%r4181, %r4152, %r4172;
	xor.b32  	%r4182, %r4181, %r4128;
	xor.b32  	%r4183, %r4182, %r4120;
	shf.l.wrap.b32 	%r4184, %r4183, %r4183, 1;
	xor.b32  	%r4185, %r4156, %r4176;
	xor.b32  	%r4186, %r4185, %r4132;
	xor.b32  	%r4187, %r4186, %r4124;
	shf.l.wrap.b32 	%r4188, %r4187, %r4187, 1;
	xor.b32  	%r4189, %r4160, %r4180;
	xor.b32  	%r4190, %r4189, %r4136;
	xor.b32  	%r4191, %r4190, %r4128;
	shf.l.wrap.b32 	%r4192, %r4191, %r4191, 1;
	xor.b32  	%r4193, %r4164, %r4184;
	xor.b32  	%r4194, %r4193, %r4140;
	xor.b32  	%r4195, %r4194, %r4132;
	shf.l.wrap.b32 	%r4196, %r4195, %r4195, 1;
	xor.b32  	%r4197, %r4168, %r4188;
	xor.b32  	%r4198, %r4197, %r4144;
	xor.b32  	%r4199, %r4198, %r4136;
	shf.l.wrap.b32 	%r4200, %r4199, %r4199, 1;
	xor.b32  	%r4201, %r4172, %r4192;
	xor.b32  	%r4202, %r4201, %r4148;
	xor.b32  	%r4203, %r4202, %r4140;
	shf.l.wrap.b32 	%r4204, %r4203, %r4203, 1;
	xor.b32  	%r4205, %r4176, %r4196;
	xor.b32  	%r4206, %r4205, %r4152;
	xor.b32  	%r4207, %r4206, %r4144;
	shf.l.wrap.b32 	%r4208, %r4207, %r4207, 1;
	xor.b32  	%r4209, %r4180, %r4200;
	xor.b32  	%r4210, %r4209, %r4156;
	xor.b32  	%r4211, %r4210, %r4148;
	shf.l.wrap.b32 	%r4212, %r4211, %r4211, 1;
	xor.b32  	%r4213, %r4184, %r4204;
	xor.b32  	%r4214, %r4213, %r4160;
	xor.b32  	%r4215, %r4214, %r4152;
	shf.l.wrap.b32 	%r4216, %r4215, %r4215, 1;
	xor.b32  	%r4217, %r4188, %r4208;
	xor.b32  	%r4218, %r4217, %r4164;
	xor.b32  	%r4219, %r4218, %r4156;
	shf.l.wrap.b32 	%r4220, %r4219, %r4219, 1;
	xor.b32  	%r4221, %r4192, %r4212;
	xor.b32  	%r4222, %r4221, %r4168;
	xor.b32  	%r4223, %r4222, %r4160;
	shf.l.wrap.b32 	%r4224, %r4223, %r4223, 1;
	xor.b32  	%r4225, %r4196, %r4216;
	xor.b32  	%r4226, %r4225, %r4172;
	xor.b32  	%r4227, %r4226, %r4164;
	shf.l.wrap.b32 	%r4228, %r4227, %r4227, 1;
	xor.b32  	%r4229, %r4200, %r4220;
	xor.b32  	%r4230, %r4229, %r4176;
	xor.b32  	%r4231, %r4230, %r4168;
	shf.l.wrap.b32 	%r4232, %r4231, %r4231, 1;
	xor.b32  	%r4233, %r4204, %r4224;
	xor.b32  	%r4234, %r4233, %r4180;
	xor.b32  	%r4235, %r4234, %r4172;
	shf.l.wrap.b32 	%r4236, %r4235, %r4235, 1;
	xor.b32  	%r4237, %r4208, %r4228;
	xor.b32  	%r4238, %r4237, %r4184;
	xor.b32  	%r4239, %r4238, %r4176;
	shf.l.wrap.b32 	%r4240, %r4239, %r4239, 1;
	xor.b32  	%r4241, %r4212, %r4232;
	xor.b32  	%r4242, %r4241, %r4188;
	xor.b32  	%r4243, %r4242, %r4180;
	shf.l.wrap.b32 	%r4244, %r4243, %r4243, 1;
	xor.b32  	%r4245, %r4216, %r4236;
	xor.b32  	%r4246, %r4245, %r4192;
	xor.b32  	%r4247, %r4246, %r4184;
	shf.l.wrap.b32 	%r4248, %r4247, %r4247, 1;
	xor.b32  	%r4249, %r4220, %r4240;
	xor.b32  	%r4250, %r4249, %r4196;
	xor.b32  	%r4251, %r4250, %r4188;
	shf.l.wrap.b32 	%r4252, %r4251, %r4251, 1;
	xor.b32  	%r4253, %r4224, %r4244;
	xor.b32  	%r4254, %r4253, %r4200;
	xor.b32  	%r4255, %r4254, %r4192;
	shf.l.wrap.b32 	%r4256, %r4255, %r4255, 1;
	xor.b32  	%r4257, %r4228, %r4248;
	xor.b32  	%r4258, %r4257, %r4204;
	xor.b32  	%r4259, %r4258, %r4196;
	shf.l.wrap.b32 	%r4260, %r4259, %r4259, 1;
	xor.b32  	%r4261, %r4232, %r4252;
	xor.b32  	%r4262, %r4261, %r4208;
	xor.b32  	%r4263, %r4262, %r4200;
	shf.l.wrap.b32 	%r4264, %r4263, %r4263, 1;
	xor.b32  	%r4265, %r4236, %r4256;
	xor.b32  	%r4266, %r4265, %r4212;
	xor.b32  	%r4267, %r4266, %r4204;
	shf.l.wrap.b32 	%r4268, %r4267, %r4267, 1;
	xor.b32  	%r4269, %r4240, %r4260;
	xor.b32  	%r4270, %r4269, %r4216;
	xor.b32  	%r4271, %r4270, %r4208;
	shf.l.wrap.b32 	%r4272, %r4271, %r4271, 1;
	xor.b32  	%r4273, %r4244, %r4264;
	xor.b32  	%r4274, %r4273, %r4220;
	xor.b32  	%r4275, %r4274, %r4212;
	shf.l.wrap.b32 	%r4276, %r4275, %r4275, 1;
	xor.b32  	%r4277, %r4248, %r4268;
	xor.b32  	%r4278, %r4277, %r4224;
	xor.b32  	%r4279, %r4278, %r4216;
	shf.l.wrap.b32 	%r4280, %r4279, %r4279, 1;
	xor.b32  	%r4281, %r4252, %r4272;
	xor.b32  	%r4282, %r4281, %r4228;
	xor.b32  	%r4283, %r4282, %r4220;
	shf.l.wrap.b32 	%r4284, %r4283, %r4283, 1;
	xor.b32  	%r4285, %r4256, %r4276;
	xor.b32  	%r4286, %r4285, %r4232;
	xor.b32  	%r4287, %r4286, %r4224;
	shf.l.wrap.b32 	%r4288, %r4287, %r4287, 1;
	xor.b32  	%r4289, %r4260, %r4280;
	xor.b32  	%r4290, %r4289, %r4236;
	xor.b32  	%r4291, %r4290, %r4228;
	shf.l.wrap.b32 	%r4292, %r4291, %r4291, 1;
	xor.b32  	%r4293, %r4264, %r4284;
	xor.b32  	%r4294, %r4293, %r4240;
	xor.b32  	%r4295, %r4294, %r4232;
	shf.l.wrap.b32 	%r4296, %r4295, %r4295, 1;
	xor.b32  	%r4297, %r4268, %r4288;
	xor.b32  	%r4298, %r4297, %r4244;
	xor.b32  	%r4299, %r4298, %r4236;
	shf.l.wrap.b32 	%r4300, %r4299, %r4299, 1;
	xor.b32  	%r4301, %r4272, %r4292;
	xor.b32  	%r4302, %r4301, %r4248;
	xor.b32  	%r4303, %r4302, %r4240;
	shf.l.wrap.b32 	%r4304, %r4303, %r4303, 1;
	xor.b32  	%r4305, %r4276, %r4296;
	xor.b32  	%r4306, %r4305, %r4252;
	xor.b32  	%r4307, %r4306, %r4244;
	shf.l.wrap.b32 	%r4308, %r4307, %r4307, 1;
	xor.b32  	%r4309, %r4280, %r4300;
	xor.b32  	%r4310, %r4309, %r4256;
	xor.b32  	%r4311, %r4310, %r4248;
	shf.l.wrap.b32 	%r4312, %r4311, %r4311, 1;
	xor.b32  	%r4313, %r4284, %r4304;
	xor.b32  	%r4314, %r4313, %r4260;
	xor.b32  	%r4315, %r4314, %r4252;
	shf.l.wrap.b32 	%r4316, %r4315, %r4315, 1;
	ld.local.v2.u32 	{%r4317, %r4318}, [%rd17+96];
	ld.local.v2.u32 	{%r4319, %r4320}, [%rd17+88];
	ld.local.v2.u32 	{%r4321, %r4322}, [%rd17+80];
	shf.l.wrap.b32 	%r4323, %r4321, %r4321, 5;
	and.b32  	%r4324, %r4322, %r4319;
	not.b32 	%r4325, %r4322;
	and.b32  	%r4326, %r4320, %r4325;
	or.b32  	%r4327, %r4324, %r4326;
	add.s32 	%r4328, %r4327, %r4317;
	add.s32 	%r4329, %r4328, %r4323;
	add.s32 	%r4330, %r4329, %r4318;
	add.s32 	%r4331, %r4330, %r3884;
	shf.l.wrap.b32 	%r4332, %r4322, %r4322, 30;
	shf.l.wrap.b32 	%r4333, %r4331, %r4331, 5;
	and.b32  	%r4334, %r4321, %r4332;
	not.b32 	%r4335, %r4321;
	and.b32  	%r4336, %r4319, %r4335;
	or.b32  	%r4337, %r4334, %r4336;
	add.s32 	%r4338, %r4337, %r4320;
	add.s32 	%r4339, %r4338, %r4333;
	add.s32 	%r4340, %r4339, %r4318;
	add.s32 	%r4341, %r4340, %r3892;
	shf.l.wrap.b32 	%r4342, %r4321, %r4321, 30;
	shf.l.wrap.b32 	%r4343, %r4341, %r4341, 5;
	and.b32  	%r4344, %r4331, %r4342;
	not.b32 	%r4345, %r4331;
	and.b32  	%r4346, %r4332, %r4345;
	or.b32  	%r4347, %r4344, %r4346;
	add.s32 	%r4348, %r4347, %r4319;
	add.s32 	%r4349, %r4348, %r4343;
	add.s32 	%r4350, %r4349, %r4318;
	add.s32 	%r4351, %r4350, %r3908;
	shf.l.wrap.b32 	%r4352, %r4331, %r4331, 30;
	shf.l.wrap.b32 	%r4353, %r4351, %r4351, 5;
	and.b32  	%r4354, %r4341, %r4352;
	not.b32 	%r4355, %r4341;
	and.b32  	%r4356, %r4342, %r4355;
	or.b32  	%r4357, %r4354, %r4356;
	add.s32 	%r4358, %r4357, %r4332;
	add.s32 	%r4359, %r4358, %r4353;
	add.s32 	%r4360, %r4359, %r4318;
	add.s32 	%r4361, %r4360, %r3916;
	shf.l.wrap.b32 	%r4362, %r4341, %r4341, 30;
	shf.l.wrap.b32 	%r4363, %r4361, %r4361, 5;
	and.b32  	%r4364, %r4351, %r4362;
	not.b32 	%r4365, %r4351;
	and.b32  	%r4366, %r4352, %r4365;
	or.b32  	%r4367, %r4364, %r4366;
	add.s32 	%r4368, %r4367, %r4342;
	add.s32 	%r4369, %r4368, %r4363;
	add.s32 	%r4370, %r4369, %r4318;
	add.s32 	%r4371, %r4370, %r3932;
	shf.l.wrap.b32 	%r4372, %r4351, %r4351, 30;
	shf.l.wrap.b32 	%r4373, %r4371, %r4371, 5;
	and.b32  	%r4374, %r4361, %r4372;
	not.b32 	%r4375, %r4361;
	and.b32  	%r4376, %r4362, %r4375;
	or.b32  	%r4377, %r4374, %r4376;
	add.s32 	%r4378, %r4377, %r4352;
	add.s32 	%r4379, %r4378, %r4373;
	add.s32 	%r4380, %r4379, %r4318;
	add.s32 	%r4381, %r4380, %r3940;
	shf.l.wrap.b32 	%r4382, %r4361, %r4361, 30;
	shf.l.wrap.b32 	%r4383, %r4381, %r4381, 5;
	and.b32  	%r4384, %r4371, %r4382;
	not.b32 	%r4385, %r4371;
	and.b32  	%r4386, %r4372, %r4385;
	or.b32  	%r4387, %r4384, %r4386;
	add.s32 	%r4388, %r4387, %r4362;
	add.s32 	%r4389, %r4388, %r4383;
	add.s32 	%r4390, %r4389, %r4318;
	add.s32 	%r4391, %r4390, %r3956;
	shf.l.wrap.b32 	%r4392, %r4371, %r4371, 30;
	shf.l.wrap.b32 	%r4393, %r4391, %r4391, 5;
	and.b32  	%r4394, %r4381, %r4392;
	not.b32 	%r4395, %r4381;
	and.b32  	%r4396, %r4382, %r4395;
	or.b32  	%r4397, %r4394, %r4396;
	add.s32 	%r4398, %r4397, %r4372;
	add.s32 	%r4399, %r4398, %r4393;
	add.s32 	%r4400, %r4399, %r4318;
	add.s32 	%r4401, %r4400, %r3964;
	shf.l.wrap.b32 	%r4402, %r4381, %r4381, 30;
	shf.l.wrap.b32 	%r4403, %r4401, %r4401, 5;
	and.b32  	%r4404, %r4391, %r4402;
	not.b32 	%r4405, %r4391;
	and.b32  	%r4406, %r4392, %r4405;
	or.b32  	%r4407, %r4404, %r4406;
	add.s32 	%r4408, %r4407, %r4382;
	add.s32 	%r4409, %r4408, %r4403;
	add.s32 	%r4410, %r4409, %r4318;
	add.s32 	%r4411, %r4410, %r3980;
	shf.l.wrap.b32 	%r4412, %r4391, %r4391, 30;
	shf.l.wrap.b32 	%r4413, %r4411, %r4411, 5;
	and.b32  	%r4414, %r4401, %r4412;
	not.b32 	%r4415, %r4401;
	and.b32  	%r4416, %r4402, %r4415;
	or.b32  	%r4417, %r4414, %r4416;
	add.s32 	%r4418, %r4417, %r4392;
	add.s32 	%r4419, %r4418, %r4413;
	add.s32 	%r4420, %r4419, %r4318;
	add.s32 	%r4421, %r4420, %r3988;
	shf.l.wrap.b32 	%r4422, %r4401, %r4401, 30;
	shf.l.wrap.b32 	%r4423, %r4421, %r4421, 5;
	and.b32  	%r4424, %r4411, %r4422;
	not.b32 	%r4425, %r4411;
	and.b32  	%r4426, %r4412, %r4425;
	or.b32  	%r4427, %r4424, %r4426;
	add.s32 	%r4428, %r4427, %r4402;
	add.s32 	%r4429, %r4428, %r4423;
	add.s32 	%r4430, %r4429, %r4318;
	add.s32 	%r4431, %r4430, %r4004;
	shf.l.wrap.b32 	%r4432, %r4411, %r4411, 30;
	shf.l.wrap.b32 	%r4433, %r4431, %r4431, 5;
	and.b32  	%r4434, %r4421, %r4432;
	not.b32 	%r4435, %r4421;
	and.b32  	%r4436, %r4422, %r4435;
	or.b32  	%r4437, %r4434, %r4436;
	add.s32 	%r4438, %r4437, %r4412;
	add.s32 	%r4439, %r4438, %r4433;
	add.s32 	%r4440, %r4439, %r4318;
	add.s32 	%r4441, %r4440, %r4012;
	shf.l.wrap.b32 	%r4442, %r4421, %r4421, 30;
	shf.l.wrap.b32 	%r4443, %r4441, %r4441, 5;
	and.b32  	%r4444, %r4431, %r4442;
	not.b32 	%r4445, %r4431;
	and.b32  	%r4446, %r4432, %r4445;
	or.b32  	%r4447, %r4444, %r4446;
	add.s32 	%r4448, %r4447, %r4422;
	add.s32 	%r4449, %r4448, %r4443;
	add.s32 	%r4450, %r4449, %r4318;
	add.s32 	%r4451, %r4450, %r4028;
	shf.l.wrap.b32 	%r4452, %r4431, %r4431, 30;
	shf.l.wrap.b32 	%r4453, %r4451, %r4451, 5;
	and.b32  	%r4454, %r4441, %r4452;
	not.b32 	%r4455, %r4441;
	and.b32  	%r4456, %r4442, %r4455;
	or.b32  	%r4457, %r4454, %r4456;
	add.s32 	%r4458, %r4457, %r4432;
	add.s32 	%r4459, %r4458, %r4453;
	add.s32 	%r4460, %r4459, %r4318;
	add.s32 	%r4461, %r4460, %r4036;
	shf.l.wrap.b32 	%r4462, %r4441, %r4441, 30;
	shf.l.wrap.b32 	%r4463, %r4461, %r4461, 5;
	and.b32  	%r4464, %r4451, %r4462;
	not.b32 	%r4465, %r4451;
	and.b32  	%r4466, %r4452, %r4465;
	or.b32  	%r4467, %r4464, %r4466;
	add.s32 	%r4468, %r4467, %r4442;
	add.s32 	%r4469, %r4468, %r4463;
	add.s32 	%r4470, %r4469, %r4318;
	add.s32 	%r4471, %r4470, %r4052;
	shf.l.wrap.b32 	%r4472, %r4451, %r4451, 30;
	shf.l.wrap.b32 	%r4473, %r4471, %r4471, 5;
	and.b32  	%r4474, %r4461, %r4472;
	not.b32 	%r4475, %r4461;
	and.b32  	%r4476, %r4462, %r4475;
	or.b32  	%r4477, %r4474, %r4476;
	add.s32 	%r4478, %r4477, %r4452;
	add.s32 	%r4479, %r4478, %r4473;
	add.s32 	%r4480, %r4479, %r4318;
	add.s32 	%r4481, %r4480, %r4060;
	shf.l.wrap.b32 	%r4482, %r4461, %r4461, 30;
	shf.l.wrap.b32 	%r4483, %r4481, %r4481, 5;
	and.b32  	%r4484, %r4471, %r4482;
	not.b32 	%r4485, %r4471;
	and.b32  	%r4486, %r4472, %r4485;
	or.b32  	%r4487, %r4484, %r4486;
	add.s32 	%r4488, %r4487, %r4462;
	add.s32 	%r4489, %r4488, %r4483;
	add.s32 	%r4490, %r4489, %r4318;
	add.s32 	%r4491, %r4490, %r4064;
	shf.l.wrap.b32 	%r4492, %r4471, %r4471, 30;
	shf.l.wrap.b32 	%r4493, %r4491, %r4491, 5;
	and.b32  	%r4494, %r4481, %r4492;
	not.b32 	%r4495, %r4481;
	and.b32  	%r4496, %r4482, %r4495;
	or.b32  	%r4497, %r4494, %r4496;
	add.s32 	%r4498, %r4497, %r4472;
	add.s32 	%r4499, %r4498, %r4493;
	add.s32 	%r4500, %r4499, %r4318;
	add.s32 	%r4501, %r4500, %r4068;
	shf.l.wrap.b32 	%r4502, %r4481, %r4481, 30;
	shf.l.wrap.b32 	%r4503, %r4501, %r4501, 5;
	and.b32  	%r4504, %r4491, %r4502;
	not.b32 	%r4505, %r4491;
	and.b32  	%r4506, %r4492, %r4505;
	or.b32  	%r4507, %r4504, %r4506;
	add.s32 	%r4508, %r4507, %r4482;
	add.s32 	%r4509, %r4508, %r4503;
	add.s32 	%r4510, %r4509, %r4318;
	add.s32 	%r4511, %r4510, %r4072;
	shf.l.wrap.b32 	%r4512, %r4491, %r4491, 30;
	shf.l.wrap.b32 	%r4513, %r4511, %r4511, 5;
	and.b32  	%r4514, %r4501, %r4512;
	not.b32 	%r4515, %r4501;
	and.b32  	%r4516, %r4502, %r4515;
	or.b32  	%r4517, %r4514, %r4516;
	add.s32 	%r4518, %r4517, %r4492;
	add.s32 	%r4519, %r4518, %r4513;
	add.s32 	%r4520, %r4519, %r4318;
	add.s32 	%r4521, %r4520, %r4076;
	shf.l.wrap.b32 	%r4522, %r4501, %r4501, 30;
	ld.local.v2.u32 	{%r4523, %r4524}, [%rd17+104];
	shf.l.wrap.b32 	%r4525, %r4521, %r4521, 5;
	xor.b32  	%r4526, %r4522, %r4512;
	xor.b32  	%r4527, %r4526, %r4511;
	add.s32 	%r4528, %r4527, %r4502;
	add.s32 	%r4529, %r4528, %r4525;
	add.s32 	%r4530, %r4529, %r4523;
	add.s32 	%r4531, %r4530, %r4080;
	shf.l.wrap.b32 	%r4532, %r4511, %r4511, 30;
	shf.l.wrap.b32 	%r4533, %r4531, %r4531, 5;
	xor.b32  	%r4534, %r4532, %r4522;
	xor.b32  	%r4535, %r4534, %r4521;
	add.s32 	%r4536, %r4535, %r4512;
	add.s32 	%r4537, %r4536, %r4533;
	add.s32 	%r4538, %r4537, %r4523;
	add.s32 	%r4539, %r4538, %r4084;
	shf.l.wrap.b32 	%r4540, %r4521, %r4521, 30;
	shf.l.wrap.b32 	%r4541, %r4539, %r4539, 5;
	xor.b32  	%r4542, %r4540, %r4532;
	xor.b32  	%r4543, %r4542, %r4531;
	add.s32 	%r4544, %r4543, %r4522;
	add.s32 	%r4545, %r4544, %r4541;
	add.s32 	%r4546, %r4545, %r4523;
	add.s32 	%r4547, %r4546, %r4088;
	shf.l.wrap.b32 	%r4548, %r4531, %r4531, 30;
	shf.l.wrap.b32 	%r4549, %r4547, %r4547, 5;
	xor.b32  	%r4550, %r4548, %r4540;
	xor.b32  	%r4551, %r4550, %r4539;
	add.s32 	%r4552, %r4551, %r4532;
	add.s32 	%r4553, %r4552, %r4549;
	add.s32 	%r4554, %r4553, %r4523;
	add.s32 	%r4555, %r4554, %r4092;
	shf.l.wrap.b32 	%r4556, %r4539, %r4539, 30;
	shf.l.wrap.b32 	%r4557, %r4555, %r4555, 5;
	xor.b32  	%r4558, %r4556, %r4548;
	xor.b32  	%r4559, %r4558, %r4547;
	add.s32 	%r4560, %r4559, %r4540;
	add.s32 	%r4561, %r4560, %r4557;
	add.s32 	%r4562, %r4561, %r4523;
	add.s32 	%r4563, %r4562, %r4096;
	shf.l.wrap.b32 	%r4564, %r4547, %r4547, 30;
	shf.l.wrap.b32 	%r4565, %r4563, %r4563, 5;
	xor.b32  	%r4566, %r4564, %r4556;
	xor.b32  	%r4567, %r4566, %r4555;
	add.s32 	%r4568, %r4567, %r4548;
	add.s32 	%r4569, %r4568, %r4565;
	add.s32 	%r4570, %r4569, %r4523;
	add.s32 	%r4571, %r4570, %r4100;
	shf.l.wrap.b32 	%r4572, %r4555, %r4555, 30;
	shf.l.wrap.b32 	%r4573, %r4571, %r4571, 5;
	xor.b32  	%r4574, %r4572, %r4564;
	xor.b32  	%r4575, %r4574, %r4563;
	add.s32 	%r4576, %r4575, %r4556;
	add.s32 	%r4577, %r4576, %r4573;
	add.s32 	%r4578, %r4577, %r4523;
	add.s32 	%r4579, %r4578, %r4104;
	shf.l.wrap.b32 	%r4580, %r4563, %r4563, 30;
	shf.l.wrap.b32 	%r4581, %r4579, %r4579, 5;
	xor.b32  	%r4582, %r4580, %r4572;
	xor.b32  	%r4583, %r4582, %r4571;
	add.s32 	%r4584, %r4583, %r4564;
	add.s32 	%r4585, %r4584, %r4581;
	add.s32 	%r4586, %r4585, %r4523;
	add.s32 	%r4587, %r4586, %r4108;
	shf.l.wrap.b32 	%r4588, %r4571, %r4571, 30;
	shf.l.wrap.b32 	%r4589, %r4587, %r4587, 5;
	xor.b32  	%r4590, %r4588, %r4580;
	xor.b32  	%r4591, %r4590, %r4579;
	add.s32 	%r4592, %r4591, %r4572;
	add.s32 	%r4593, %r4592, %r4589;
	add.s32 	%r4594, %r4593, %r4523;
	add.s32 	%r4595, %r4594, %r4112;
	shf.l.wrap.b32 	%r4596, %r4579, %r4579, 30;
	shf.l.wrap.b32 	%r4597, %r4595, %r4595, 5;
	xor.b32  	%r4598, %r4596, %r4588;
	xor.b32  	%r4599, %r4598, %r4587;
	add.s32 	%r4600, %r4599, %r4580;
	add.s32 	%r4601, %r4600, %r4597;
	add.s32 	%r4602, %r4601, %r4523;
	add.s32 	%r4603, %r4602, %r4116;
	shf.l.wrap.b32 	%r4604, %r4587, %r4587, 30;
	shf.l.wrap.b32 	%r4605, %r4603, %r4603, 5;
	xor.b32  	%r4606, %r4604, %r4596;
	xor.b32  	%r4607, %r4606, %r4595;
	add.s32 	%r4608, %r4607, %r4588;
	add.s32 	%r4609, %r4608, %r4605;
	add.s32 	%r4610, %r4609, %r4523;
	add.s32 	%r4611, %r4610, %r4120;
	shf.l.wrap.b32 	%r4612, %r4595, %r4595, 30;
	shf.l.wrap.b32 	%r4613, %r4611, %r4611, 5;
	xor.b32  	%r4614, %r4612, %r4604;
	xor.b32  	%r4615, %r4614, %r4603;
	add.s32 	%r4616, %r4615, %r4596;
	add.s32 	%r4617, %r4616, %r4613;
	add.s32 	%r4618, %r4617, %r4523;
	add.s32 	%r4619, %r4618, %r4124;
	shf.l.wrap.b32 	%r4620, %r4603, %r4603, 30;
	shf.l.wrap.b32 	%r4621, %r4619, %r4619, 5;
	xor.b32  	%r4622, %r4620, %r4612;
	xor.b32  	%r4623, %r4622, %r4611;
	add.s32 	%r4624, %r4623, %r4604;
	add.s32 	%r4625, %r4624, %r4621;
	add.s32 	%r4626, %r4625, %r4523;
	add.s32 	%r4627, %r4626, %r4128;
	shf.l.wrap.b32 	%r4628, %r4611, %r4611, 30;
	shf.l.wrap.b32 	%r4629, %r4627, %r4627, 5;
	xor.b32  	%r4630, %r4628, %r4620;
	xor.b32  	%r4631, %r4630, %r4619;
	add.s32 	%r4632, %r4631, %r4612;
	add.s32 	%r4633, %r4632, %r4629;
	add.s32 	%r4634, %r4633, %r4523;
	add.s32 	%r4635, %r4634, %r4132;
	shf.l.wrap.b32 	%r4636, %r4619, %r4619, 30;
	shf.l.wrap.b32 	%r4637, %r4635, %r4635, 5;
	xor.b32  	%r4638, %r4636, %r4628;
	xor.b32  	%r4639, %r4638, %r4627;
	add.s32 	%r4640, %r4639, %r4620;
	add.s32 	%r4641, %r4640, %r4637;
	add.s32 	%r4642, %r4641, %r4523;
	add.s32 	%r4643, %r4642, %r4136;
	shf.l.wrap.b32 	%r4644, %r4627, %r4627, 30;
	shf.l.wrap.b32 	%r4645, %r4643, %r4643, 5;
	xor.b32  	%r4646, %r4644, %r4636;
	xor.b32  	%r4647, %r4646, %r4635;
	add.s32 	%r4648, %r4647, %r4628;
	add.s32 	%r4649, %r4648, %r4645;
	add.s32 	%r4650, %r4649, %r4523;
	add.s32 	%r4651, %r4650, %r4140;
	shf.l.wrap.b32 	%r4652, %r4635, %r4635, 30;
	shf.l.wrap.b32 	%r4653, %r4651, %r4651, 5;
	xor.b32  	%r4654, %r4652, %r4644;
	xor.b32  	%r4655, %r4654, %r4643;
	add.s32 	%r4656, %r4655, %r4636;
	add.s32 	%r4657, %r4656, %r4653;
	add.s32 	%r4658, %r4657, %r4523;
	add.s32 	%r4659, %r4658, %r4144;
	shf.l.wrap.b32 	%r4660, %r4643, %r4643, 30;
	shf.l.wrap.b32 	%r4661, %r4659, %r4659, 5;
	xor.b32  	%r4662, %r4660, %r4652;
	xor.b32  	%r4663, %r4662, %r4651;
	add.s32 	%r4664, %r4663, %r4644;
	add.s32 	%r4665, %r4664, %r4661;
	add.s32 	%r4666, %r4665, %r4523;
	add.s32 	%r4667, %r4666, %r4148;
	shf.l.wrap.b32 	%r4668, %r4651, %r4651, 30;
	shf.l.wrap.b32 	%r4669, %r4667, %r4667, 5;
	xor.b32  	%r4670, %r4668, %r4660;
	xor.b32  	%r4671, %r4670, %r4659;
	add.s32 	%r4672, %r4671, %r4652;
	add.s32 	%r4673, %r4672, %r4669;
	add.s32 	%r4674, %r4673, %r4523;
	add.s32 	%r4675, %r4674, %r4152;
	shf.l.wrap.b32 	%r4676, %r4659, %r4659, 30;
	shf.l.wrap.b32 	%r4677, %r4675, %r4675, 5;
	xor.b32  	%r4678, %r4676, %r4668;
	xor.b32  	%r4679, %r4678, %r4667;
	add.s32 	%r4680, %r4679, %r4660;
	add.s32 	%r4681, %r4680, %r4677;
	add.s32 	%r4682, %r4681, %r4523;
	add.s32 	%r4683, %r4682, %r4156;
	shf.l.wrap.b32 	%r4684, %r4667, %r4667, 30;
	shf.l.wrap.b32 	%r4685, %r4683, %r4683, 5;
	xor.b32  	%r4686, %r4684, %r4676;
	and.b32  	%r4687, %r4675, %r4686;
	and.b32  	%r4688, %r4684, %r4676;
	xor.b32  	%r4689, %r4687, %r4688;
	add.s32 	%r4690, %r4689, %r4668;
	add.s32 	%r4691, %r4690, %r4685;
	add.s32 	%r4692, %r4691, %r4524;
	add.s32 	%r4693, %r4692, %r4160;
	shf.l.wrap.b32 	%r4694, %r4675, %r4675, 30;
	shf.l.wrap.b32 	%r4695, %r4693, %r4693, 5;
	xor.b32  	%r4696, %r4694, %r4684;
	and.b32  	%r4697, %r4683, %r4696;
	and.b32  	%r4698, %r4694, %r4684;
	xor.b32  	%r4699, %r4697, %r4698;
	add.s32 	%r4700, %r4699, %r4676;
	add.s32 	%r4701, %r4700, %r4695;
	add.s32 	%r4702, %r4701, %r4524;
	add.s32 	%r4703, %r4702, %r4164;
	shf.l.wrap.b32 	%r4704, %r4683, %r4683, 30;
	shf.l.wrap.b32 	%r4705, %r4703, %r4703, 5;
	xor.b32  	%r4706, %r4704, %r4694;
	and.b32  	%r4707, %r4693, %r4706;
	and.b32  	%r4708, %r4704, %r4694;
	xor.b32  	%r4709, %r4707, %r4708;
	add.s32 	%r4710, %r4709, %r4684;
	add.s32 	%r4711, %r4710, %r4705;
	add.s32 	%r4712, %r4711, %r4524;
	add.s32 	%r4713, %r4712, %r4168;
	shf.l.wrap.b32 	%r4714, %r4693, %r4693, 30;
	shf.l.wrap.b32 	%r4715, %r4713, %r4713, 5;
	xor.b32  	%r4716, %r4714, %r4704;
	and.b32  	%r4717, %r4703, %r4716;
	and.b32  	%r4718, %r4714, %r4704;
	xor.b32  	%r4719, %r4717, %r4718;
	add.s32 	%r4720, %r4719, %r4694;
	add.s32 	%r4721, %r4720, %r4715;
	add.s32 	%r4722, %r4721, %r4524;
	add.s32 	%r4723, %r4722, %r4172;
	shf.l.wrap.b32 	%r4724, %r4703, %r4703, 30;
	shf.l.wrap.b32 	%r4725, %r4723, %r4723, 5;
	xor.b32  	%r4726, %r4724, %r4714;
	and.b32  	%r4727, %r4713, %r4726;
	and.b32  	%r4728, %r4724, %r4714;
	xor.b32  	%r4729, %r4727, %r4728;
	add.s32 	%r4730, %r4729, %r4704;
	add.s32 	%r4731, %r4730, %r4725;
	add.s32 	%r4732, %r4731, %r4524;
	add.s32 	%r4733, %r4732, %r4176;
	shf.l.wrap.b32 	%r4734, %r4713, %r4713, 30;
	shf.l.wrap.b32 	%r4735, %r4733, %r4733, 5;
	xor.b32  	%r4736, %r4734, %r4724;
	and.b32  	%r4737, %r4723, %r4736;
	and.b32  	%r4738, %r4734, %r4724;
	xor.b32  	%r4739, %r4737, %r4738;
	add.s32 	%r4740, %r4739, %r4714;
	add.s32 	%r4741, %r4740, %r4735;
	add.s32 	%r4742, %r4741, %r4524;
	add.s32 	%r4743, %r4742, %r4180;
	shf.l.wrap.b32 	%r4744, %r4723, %r4723, 30;
	shf.l.wrap.b32 	%r4745, %r4743, %r4743, 5;
	xor.b32  	%r4746, %r4744, %r4734;
	and.b32  	%r4747, %r4733, %r4746;
	and.b32  	%r4748, %r4744, %r4734;
	xor.b32  	%r4749, %r4747, %r4748;
	add.s32 	%r4750, %r4749, %r4724;
	add.s32 	%r4751, %r4750, %r4745;
	add.s32 	%r4752, %r4751, %r4524;
	add.s32 	%r4753, %r4752, %r4184;
	shf.l.wrap.b32 	%r4754, %r4733, %r4733, 30;
	shf.l.wrap.b32 	%r4755, %r4753, %r4753, 5;
	xor.b32  	%r4756, %r4754, %r4744;
	and.b32  	%r4757, %r4743, %r4756;
	and.b32  	%r4758, %r4754, %r4744;
	xor.b32  	%r4759, %r4757, %r4758;
	add.s32 	%r4760, %r4759, %r4734;
	add.s32 	%r4761, %r4760, %r4755;
	add.s32 	%r4762, %r4761, %r4524;
	add.s32 	%r4763, %r4762, %r4188;
	shf.l.wrap.b32 	%r4764, %r4743, %r4743, 30;
	shf.l.wrap.b32 	%r4765, %r4763, %r4763, 5;
	xor.b32  	%r4766, %r4764, %r4754;
	and.b32  	%r4767, %r4753, %r4766;
	and.b32  	%r4768, %r4764, %r4754;
	xor.b32  	%r4769, %r4767, %r4768;
	add.s32 	%r4770, %r4769, %r4744;
	add.s32 	%r4771, %r4770, %r4765;
	add.s32 	%r4772, %r4771, %r4524;
	add.s32 	%r4773, %r4772, %r4192;
	shf.l.wrap.b32 	%r4774, %r4753, %r4753, 30;
	shf.l.wrap.b32 	%r4775, %r4773, %r4773, 5;
	xor.b32  	%r4776, %r4774, %r4764;
	and.b32  	%r4777, %r4763, %r4776;
	and.b32  	%r4778, %r4774, %r4764;
	xor.b32  	%r4779, %r4777, %r4778;
	add.s32 	%r4780, %r4779, %r4754;
	add.s32 	%r4781, %r4780, %r4775;
	add.s32 	%r4782, %r4781, %r4524;
	add.s32 	%r4783, %r4782, %r4196;
	shf.l.wrap.b32 	%r4784, %r4763, %r4763, 30;
	shf.l.wrap.b32 	%r4785, %r4783, %r4783, 5;
	xor.b32  	%r4786, %r4784, %r4774;
	and.b32  	%r4787, %r4773, %r4786;
	and.b32  	%r4788, %r4784, %r4774;
	xor.b32  	%r4789, %r4787, %r4788;
	add.s32 	%r4790, %r4789, %r4764;
	add.s32 	%r4791, %r4790, %r4785;
	add.s32 	%r4792, %r4791, %r4524;
	add.s32 	%r4793, %r4792, %r4200;
	shf.l.wrap.b32 	%r4794, %r4773, %r4773, 30;
	shf.l.wrap.b32 	%r4795, %r4793, %r4793, 5;
	xor.b32  	%r4796, %r4794, %r4784;
	and.b32  	%r4797, %r4783, %r4796;
	and.b32  	%r4798, %r4794, %r4784;
	xor.b32  	%r4799, %r4797, %r4798;
	add.s32 	%r4800, %r4799, %r4774;
	add.s32 	%r4801, %r4800, %r4795;
	add.s32 	%r4802, %r4801, %r4524;
	add.s32 	%r4803, %r4802, %r4204;
	shf.l.wrap.b32 	%r4804, %r4783, %r4783, 30;
	shf.l.wrap.b32 	%r4805, %r4803, %r4803, 5;
	xor.b32  	%r4806, %r4804, %r4794;
	and.b32  	%r4807, %r4793, %r4806;
	and.b32  	%r4808, %r4804, %r4794;
	xor.b32  	%r4809, %r4807, %r4808;
	add.s32 	%r4810, %r4809, %r4784;
	add.s32 	%r4811, %r4810, %r4805;
	add.s32 	%r4812, %r4811, %r4524;
	add.s32 	%r4813, %r4812, %r4208;
	shf.l.wrap.b32 	%r4814, %r4793, %r4793, 30;
	shf.l.wrap.b32 	%r4815, %r4813, %r4813, 5;
	xor.b32  	%r4816, %r4814, %r4804;
	and.b32  	%r4817, %r4803, %r4816;
	and.b32  	%r4818, %r4814, %r4804;
	xor.b32  	%r4819, %r4817, %r4818;
	add.s32 	%r4820, %r4819, %r4794;
	add.s32 	%r4821, %r4820, %r4815;
	add.s32 	%r4822, %r4821, %r4524;
	add.s32 	%r4823, %r4822, %r4212;
	shf.l.wrap.b32 	%r4824, %r4803, %r4803, 30;
	shf.l.wrap.b32 	%r4825, %r4823, %r4823, 5;
	xor.b32  	%r4826, %r4824, %r4814;
	and.b32  	%r4827, %r4813, %r4826;
	and.b32  	%r4828, %r4824, %r4814;
	xor.b32  	%r4829, %r4827, %r4828;
	add.s32 	%r4830, %r4829, %r4804;
	add.s32 	%r4831, %r4830, %r4825;
	add.s32 	%r4832, %r4831, %r4524;
	add.s32 	%r4833, %r4832, %r4216;
	shf.l.wrap.b32 	%r4834, %r4813, %r4813, 30;
	shf.l.wrap.b32 	%r4835, %r4833, %r4833, 5;
	xor.b32  	%r4836, %r4834, %r4824;
	and.b32  	%r4837, %r4823, %r4836;
	and.b32  	%r4838, %r4834, %r4824;
	xor.b32  	%r4839, %r4837, %r4838;
	add.s32 	%r4840, %r4839, %r4814;
	add.s32 	%r4841, %r4840, %r4835;
	add.s32 	%r4842, %r4841, %r4524;
	add.s32 	%r4843, %r4842, %r4220;
	shf.l.wrap.b32 	%r4844, %r4823, %r4823, 30;
	shf.l.wrap.b32 	%r4845, %r4843, %r4843, 5;
	xor.b32  	%r4846, %r4844, %r4834;
	and.b32  	%r4847, %r4833, %r4846;
	and.b32  	%r4848, %r4844, %r4834;
	xor.b32  	%r4849, %r4847, %r4848;
	add.s32 	%r4850, %r4849, %r4824;
	add.s32 	%r4851, %r4850, %r4845;
	add.s32 	%r4852, %r4851, %r4524;
	add.s32 	%r4853, %r4852, %r4224;
	shf.l.wrap.b32 	%r4854, %r4833, %r4833, 30;
	shf.l.wrap.b32 	%r4855, %r4853, %r4853, 5;
	xor.b32  	%r4856, %r4854, %r4844;
	and.b32  	%r4857, %r4843, %r4856;
	and.b32  	%r4858, %r4854, %r4844;
	xor.b32  	%r4859, %r4857, %r4858;
	add.s32 	%r4860, %r4859, %r4834;
	add.s32 	%r4861, %r4860, %r4855;
	add.s32 	%r4862, %r4861, %r4524;
	add.s32 	%r4863, %r4862, %r4228;
	shf.l.wrap.b32 	%r4864, %r4843, %r4843, 30;
	shf.l.wrap.b32 	%r4865, %r4863, %r4863, 5;
	xor.b32  	%r4866, %r4864, %r4854;
	and.b32  	%r4867, %r4853, %r4866;
	and.b32  	%r4868, %r4864, %r4854;
	xor.b32  	%r4869, %r4867, %r4868;
	add.s32 	%r4870, %r4869, %r4844;
	add.s32 	%r4871, %r4870, %r4865;
	add.s32 	%r4872, %r4871, %r4524;
	add.s32 	%r4873, %r4872, %r4232;
	shf.l.wrap.b32 	%r4874, %r4853, %r4853, 30;
	shf.l.wrap.b32 	%r4875, %r4873, %r4873, 5;
	xor.b32  	%r4876, %r4874, %r4864;
	and.b32  	%r4877, %r4863, %r4876;
	and.b32  	%r4878, %r4874, %r4864;
	xor.b32  	%r4879, %r4877, %r4878;
	add.s32 	%r4880, %r4879, %r4854;
	add.s32 	%r4881, %r4880, %r4875;
	add.s32 	%r4882, %r4881, %r4524;
	add.s32 	%r4883, %r4882, %r4236;
	shf.l.wrap.b32 	%r4884, %r4863, %r4863, 30;
	ld.local.u32 	%r4885, [%rd17+112];
	shf.l.wrap.b32 	%r4886, %r4883, %r4883, 5;
	xor.b32  	%r4887, %r4884, %r4874;
	xor.b32  	%r4888, %r4887, %r4873;
	add.s32 	%r4889, %r4888, %r4864;
	add.s32 	%r4890, %r4889, %r4886;
	add.s32 	%r4891, %r4890, %r4885;
	add.s32 	%r4892, %r4891, %r4240;
	shf.l.wrap.b32 	%r4893, %r4873, %r4873, 30;
	shf.l.wrap.b32 	%r4894, %r4892, %r4892, 5;
	xor.b32  	%r4895, %r4893, %r4884;
	xor.b32  	%r4896, %r4895, %r4883;
	add.s32 	%r4897, %r4896, %r4874;
	add.s32 	%r4898, %r4897, %r4894;
	add.s32 	%r4899, %r4898, %r4885;
	add.s32 	%r4900, %r4899, %r4244;
	shf.l.wrap.b32 	%r4901, %r4883, %r4883, 30;
	shf.l.wrap.b32 	%r4902, %r4900, %r4900, 5;
	xor.b32  	%r4903, %r4901, %r4893;
	xor.b32  	%r4904, %r4903, %r4892;
	add.s32 	%r4905, %r4904, %r4884;
	add.s32 	%r4906, %r4905, %r4902;
	add.s32 	%r4907, %r4906, %r4885;
	add.s32 	%r4908, %r4907, %r4248;
	shf.l.wrap.b32 	%r4909, %r4892, %r4892, 30;
	shf.l.wrap.b32 	%r4910, %r4908, %r4908, 5;
	xor.b32  	%r4911, %r4909, %r4901;
	xor.b32  	%r4912, %r4911, %r4900;
	add.s32 	%r4913, %r4912, %r4893;
	add.s32 	%r4914, %r4913, %r4910;
	add.s32 	%r4915, %r4914, %r4885;
	add.s32 	%r4916, %r4915, %r4252;
	shf.l.wrap.b32 	%r4917, %r4900, %r4900, 30;
	shf.l.wrap.b32 	%r4918, %r4916, %r4916, 5;
	xor.b32  	%r4919, %r4917, %r4909;
	xor.b32  	%r4920, %r4919, %r4908;
	add.s32 	%r4921, %r4920, %r4901;
	add.s32 	%r4922, %r4921, %r4918;
	add.s32 	%r4923, %r4922, %r4885;
	add.s32 	%r4924, %r4923, %r4256;
	shf.l.wrap.b32 	%r4925, %r4908, %r4908, 30;
	shf.l.wrap.b32 	%r4926, %r4924, %r4924, 5;
	xor.b32  	%r4927, %r4925, %r4917;
	xor.b32  	%r4928, %r4927, %r4916;
	add.s32 	%r4929, %r4928, %r4909;
	add.s32 	%r4930, %r4929, %r4926;
	add.s32 	%r4931, %r4930, %r4885;
	add.s32 	%r4932, %r4931, %r4260;
	shf.l.wrap.b32 	%r4933, %r4916, %r4916, 30;
	shf.l.wrap.b32 	%r4934, %r4932, %r4932, 5;
	xor.b32  	%r4935, %r4933, %r4925;
	xor.b32  	%r4936, %r4935, %r4924;
	add.s32 	%r4937, %r4936, %r4917;
	add.s32 	%r4938, %r4937, %r4934;
	add.s32 	%r4939, %r4938, %r4885;
	add.s32 	%r4940, %r4939, %r4264;
	shf.l.wrap.b32 	%r4941, %r4924, %r4924, 30;
	shf.l.wrap.b32 	%r4942, %r4940, %r4940, 5;
	xor.b32  	%r4943, %r4941, %r4933;
	xor.b32  	%r4944, %r4943, %r4932;
	add.s32 	%r4945, %r4944, %r4925;
	add.s32 	%r4946, %r4945, %r4942;
	add.s32 	%r4947, %r4946, %r4885;
	add.s32 	%r4948, %r4947, %r4268;
	shf.l.wrap.b32 	%r4949, %r4932, %r4932, 30;
	shf.l.wrap.b32 	%r4950, %r4948, %r4948, 5;
	xor.b32  	%r4951, %r4949, %r4941;
	xor.b32  	%r4952, %r4951, %r4940;
	add.s32 	%r4953, %r4952, %r4933;
	add.s32 	%r4954, %r4953, %r4950;
	add.s32 	%r4955, %r4954, %r4885;
	add.s32 	%r4956, %r4955, %r4272;
	shf.l.wrap.b32 	%r4957, %r4940, %r4940, 30;
	shf.l.wrap.b32 	%r4958, %r4956, %r4956, 5;
	xor.b32  	%r4959, %r4957, %r4949;
	xor.b32  	%r4960, %r4959, %r4948;
	add.s32 	%r4961, %r4960, %r4941;
	add.s32 	%r4962, %r4961, %r4958;
	add.s32 	%r4963, %r4962, %r4885;
	add.s32 	%r4964, %r4963, %r4276;
	shf.l.wrap.b32 	%r4965, %r4948, %r4948, 30;
	shf.l.wrap.b32 	%r4966, %r4964, %r4964, 5;
	xor.b32  	%r4967, %r4965, %r4957;
	xor.b32  	%r4968, %r4967, %r4956;
	add.s32 	%r4969, %r4968, %r4949;
	add.s32 	%r4970, %r4969, %r4966;
	add.s32 	%r4971, %r4970, %r4885;
	add.s32 	%r4972, %r4971, %r4280;
	shf.l.wrap.b32 	%r4973, %r4956, %r4956, 30;
	shf.l.wrap.b32 	%r4974, %r4972, %r4972, 5;
	xor.b32  	%r4975, %r4973, %r4965;
	xor.b32  	%r4976, %r4975, %r4964;
	add.s32 	%r4977, %r4976, %r4957;
	add.s32 	%r4978, %r4977, %r4974;
	add.s32 	%r4979, %r4978, %r4885;
	add.s32 	%r4980, %r4979, %r4284;
	shf.l.wrap.b32 	%r4981, %r4964, %r4964, 30;
	shf.l.wrap.b32 	%r4982, %r4980, %r4980, 5;
	xor.b32  	%r4983, %r4981, %r4973;
	xor.b32  	%r4984, %r4983, %r4972;
	add.s32 	%r4985, %r4984, %r4965;
	add.s32 	%r4986, %r4985, %r4982;
	add.s32 	%r4987, %r4986, %r4885;
	add.s32 	%r4988, %r4987, %r4288;
	shf.l.wrap.b32 	%r4989, %r4972, %r4972, 30;
	shf.l.wrap.b32 	%r4990, %r4988, %r4988, 5;
	xor.b32  	%r4991, %r4989, %r4981;
	xor.b32  	%r4992, %r4991, %r4980;
	add.s32 	%r4993, %r4992, %r4973;
	add.s32 	%r4994, %r4993, %r4990;
	add.s32 	%r4995, %r4994, %r4885;
	add.s32 	%r4996, %r4995, %r4292;
	shf.l.wrap.b32 	%r4997, %r4980, %r4980, 30;
	shf.l.wrap.b32 	%r4998, %r4996, %r4996, 5;
	xor.b32  	%r4999, %r4997, %r4989;
	xor.b32  	%r5000, %r4999, %r4988;
	add.s32 	%r5001, %r5000, %r4981;
	add.s32 	%r5002, %r5001, %r4998;
	add.s32 	%r5003, %r5002, %r4885;
	add.s32 	%r5004, %r5003, %r4296;
	shf.l.wrap.b32 	%r5005, %r4988, %r4988, 30;
	shf.l.wrap.b32 	%r5006, %r5004, %r5004, 5;
	xor.b32  	%r5007, %r5005, %r4997;
	xor.b32  	%r5008, %r5007, %r4996;
	add.s32 	%r5009, %r5008, %r4989;
	add.s32 	%r5010, %r5009, %r5006;
	add.s32 	%r5011, %r5010, %r4885;
	add.s32 	%r5012, %r5011, %r4300;
	shf.l.wrap.b32 	%r5013, %r4996, %r4996, 30;
	shf.l.wrap.b32 	%r5014, %r5012, %r5012, 5;
	xor.b32  	%r5015, %r5013, %r5005;
	xor.b32  	%r5016, %r5015, %r5004;
	add.s32 	%r5017, %r5016, %r4997;
	add.s32 	%r5018, %r5017, %r5014;
	add.s32 	%r5019, %r5018, %r4885;
	add.s32 	%r5020, %r5019, %r4304;
	shf.l.wrap.b32 	%r5021, %r5004, %r5004, 30;
	shf.l.wrap.b32 	%r5022, %r5020, %r5020, 5;
	xor.b32  	%r5023, %r5021, %r5013;
	xor.b32  	%r5024, %r5023, %r5012;
	add.s32 	%r5025, %r5024, %r5005;
	add.s32 	%r5026, %r5025, %r5022;
	add.s32 	%r5027, %r5026, %r4885;
	add.s32 	%r5028, %r5027, %r4308;
	shf.l.wrap.b32 	%r5029, %r5012, %r5012, 30;
	shf.l.wrap.b32 	%r5030, %r5028, %r5028, 5;
	xor.b32  	%r5031, %r5029, %r5021;
	xor.b32  	%r5032, %r5031, %r5020;
	add.s32 	%r5033, %r5032, %r5013;
	add.s32 	%r5034, %r5033, %r5030;
	add.s32 	%r5035, %r5034, %r4885;
	add.s32 	%r5036, %r5035, %r4312;
	shf.l.wrap.b32 	%r5037, %r5020, %r5020, 30;
	shf.l.wrap.b32 	%r5038, %r5036, %r5036, 5;
	xor.b32  	%r5039, %r5037, %r5029;
	xor.b32  	%r5040, %r5039, %r5028;
	add.s32 	%r5041, %r5040, %r5021;
	add.s32 	%r5042, %r5041, %r5038;
	add.s32 	%r5043, %r5042, %r4885;
	add.s32 	%r5044, %r5043, %r4316;
	shf.l.wrap.b32 	%r5045, %r5028, %r5028, 30;
	add.s32 	%r5046, %r4321, %r5044;
	add.s32 	%r5047, %r4322, %r5036;
	st.local.v2.u32 	[%rd17+80], {%r5046, %r5047};
	add.s32 	%r5048, %r4319, %r5045;
	add.s32 	%r5049, %r4320, %r5037;
	st.local.v2.u32 	[%rd17+88], {%r5048, %r5049};
	add.s32 	%r5050, %r4317, %r5029;
	st.local.u32 	[%rd17+96], %r5050;
	ld.local.u64 	%rd4244, [%rd17+72];
	add.s64 	%rd4245, %rd4244, 512;
	st.local.u64 	[%rd17+72], %rd4245;
	mov.b32 	%r9616, 0;
	st.local.u32 	[%rd17+64], %r9616;
$L__BB0_96:
	add.s64 	%rd4510, %rd4510, 1;
	setp.ne.s64 	%p131, %rd4510, %rd21;
	@%p131 bra 	$L__BB0_94;
$L__BB0_97:
	cvt.u64.u32 	%rd4513, %r9616;
	setp.gt.u32 	%p132, %r9616, 55;
	@%p132 bra 	$L__BB0_112;
	cvt.u32.u64 	%r6241, %rd4513;
	add.s64 	%rd4246, %rd17, %rd4513;
	mov.b16 	%rs1152, 128;
	st.local.u8 	[%rd4246], %rs1152;
	setp.eq.s32 	%p140, %r6241, 55;
	@%p140 bra 	$L__BB0_121;
	max.u64 	%rd4247, %rd4513, 54;
	sub.s64 	%rd4248, %rd4247, %rd4513;
	add.s64 	%rd45, %rd4248, 1;
	and.b64  	%rd46, %rd45, 15;
	setp.lt.u64 	%p141, %rd4248, 15;
	@%p141 bra 	$L__BB0_102;
	and.b64  	%rd47, %rd45, -16;
	mov.b64 	%rd4512, 0;
$L__BB0_101:
	.pragma "nounroll";
	add.s64 	%rd4250, %rd17, %rd4513;
	mov.b16 	%rs1153, 0;
	st.local.u8 	[%rd4250+1], %rs1153;
	st.local.u8 	[%rd4250+2], %rs1153;
	st.local.u8 	[%rd4250+3], %rs1153;
	st.local.u8 	[%rd4250+4], %rs1153;
	st.local.u8 	[%rd4250+5], %rs1153;
	st.local.u8 	[%rd4250+6], %rs1153;
	st.local.u8 	[%rd4250+7], %rs1153;
	st.local.u8 	[%rd4250+8], %rs1153;
	st.local.u8 	[%rd4250+9], %rs1153;
	st.local.u8 	[%rd4250+10], %rs1153;
	st.local.u8 	[%rd4250+11], %rs1153;
	st.local.u8 	[%rd4250+12], %rs1153;
	st.local.u8 	[%rd4250+13], %rs1153;
	st.local.u8 	[%rd4250+14], %rs1153;
	st.local.u8 	[%rd4250+15], %rs1153;
	add.s64 	%rd4513, %rd4513, 16;
	st.local.u8 	[%rd4250+16], %rs1153;
	add.s64 	%rd4512, %rd4512, 16;
	setp.eq.s64 	%p142, %rd4512, %rd47;
	@%p142 bra 	$L__BB0_102;
	bra.uni 	$L__BB0_101;
$L__BB0_102:
	setp.eq.s64 	%p143, %rd46, 0;
	@%p143 bra 	$L__BB0_121;
	and.b64  	%rd54, %rd45, 7;
	setp.lt.u64 	%p144, %rd46, 8;
	@%p144 bra 	$L__BB0_105;
	add.s64 	%rd4251, %rd17, %rd4513;
	mov.b16 	%rs1154, 0;
	st.local.u8 	[%rd4251+1], %rs1154;
	st.local.u8 	[%rd4251+2], %rs1154;
	st.local.u8 	[%rd4251+3], %rs1154;
	st.local.u8 	[%rd4251+4], %rs1154;
	st.local.u8 	[%rd4251+5], %rs1154;
	st.local.u8 	[%rd4251+6], %rs1154;
	st.local.u8 	[%rd4251+7], %rs1154;
	add.s64 	%rd4513, %rd4513, 8;
	st.local.u8 	[%rd4251+8], %rs1154;
$L__BB0_105:
	setp.eq.s64 	%p145, %rd54, 0;
	@%p145 bra 	$L__BB0_121;
	and.b64  	%rd57, %rd45, 3;
	setp.lt.u64 	%p146, %rd54, 4;
	@%p146 bra 	$L__BB0_108;
	add.s64 	%rd4252, %rd17, %rd4513;
	mov.b16 	%rs1155, 0;
	st.local.u8 	[%rd4252+1], %rs1155;
	st.local.u8 	[%rd4252+2], %rs1155;
	st.local.u8 	[%rd4252+3], %rs1155;
	add.s64 	%rd4513, %rd4513, 4;
	st.local.u8 	[%rd4252+4], %rs1155;
$L__BB0_108:
	setp.eq.s64 	%p147, %rd57, 0;
	@%p147 bra 	$L__BB0_121;
	add.s64 	%rd60, %rd17, %rd4513;
	mov.b16 	%rs1156, 0;
	st.local.u8 	[%rd60+1], %rs1156;
	setp.eq.s64 	%p148, %rd57, 1;
	@%p148 bra 	$L__BB0_121;
	mov.b16 	%rs1157, 0;
	st.local.u8 	[%rd60+2], %rs1157;
	setp.eq.s64 	%p149, %rd57, 2;
	@%p149 bra 	$L__BB0_121;
	mov.b16 	%rs1158, 0;
	st.local.u8 	[%rd60+3], %rs1158;
	bra.uni 	$L__BB0_121;
$L__BB0_112:
	cvt.u32.u64 	%r5051, %rd4513;
	add.s64 	%rd52, %rd17, %rd4513;
	mov.b16 	%rs1112, 128;
	st.local.u8 	[%rd52], %rs1112;
	setp.gt.u32 	%p133, %r5051, 62;
	@%p133 bra 	$L__BB0_120;
	mov.b16 	%rs1113, 0;
	st.local.u8 	[%rd52+1], %rs1113;
	setp.eq.s32 	%p134, %r5051, 62;
	@%p134 bra 	$L__BB0_120;
	mov.b16 	%rs1114, 0;
	st.local.u8 	[%rd52+2], %rs1114;
	setp.eq.s32 	%p135, %r5051, 61;
	@%p135 bra 	$L__BB0_120;
	mov.b16 	%rs1115, 0;
	st.local.u8 	[%rd52+3], %rs1115;
	setp.eq.s32 	%p136, %r5051, 60;
	@%p136 bra 	$L__BB0_120;
	mov.b16 	%rs1116, 0;
	st.local.u8 	[%rd52+4], %rs1116;
	setp.eq.s32 	%p137, %r5051, 59;
	@%p137 bra 	$L__BB0_120;
	mov.b16 	%rs1117, 0;
	st.local.u8 	[%rd52+5], %rs1117;
	setp.eq.s32 	%p138, %r5051, 58;
	@%p138 bra 	$L__BB0_120;
	mov.b16 	%rs1118, 0;
	st.local.u8 	[%rd52+6], %rs1118;
	setp.eq.s32 	%p139, %r5051, 57;
	@%p139 bra 	$L__BB0_120;
	mov.b16 	%rs1119, 0;
	st.local.u8 	[%rd52+7], %rs1119;
$L__BB0_120:
	ld.local.v2.b32 	{%r5058, %r5059}, [%rd17];
	bfe.u32 	%r5060, %r5059, 16, 8;
	cvt.u16.u32 	%rs1120, %r5060;
	bfe.u32 	%r5061, %r5059, 8, 8;
	bfe.u32 	%r5062, %r5059, 0, 8;
	bfe.u32 	%r5063, %r5058, 16, 8;
	cvt.u16.u32 	%rs1121, %r5063;
	bfe.u32 	%r5064, %r5058, 8, 8;
	bfe.u32 	%r5065, %r5058, 0, 8;
	shl.b32 	%r5066, %r5065, 24;
	shl.b32 	%r5067, %r5064, 16;
	and.b32  	%r5068, %r5067, 16711680;
	or.b32  	%r5069, %r5068, %r5066;
	and.b16  	%rs1122, %rs1121, 255;
	mul.wide.u16 	%r5070, %rs1122, 256;
	or.b32  	%r5071, %r5069, %r5070;
	bfe.u32 	%r5072, %r5058, 24, 8;
	or.b32  	%r5073, %r5071, %r5072;
	shl.b32 	%r5074, %r5062, 24;
	shl.b32 	%r5075, %r5061, 16;
	and.b32  	%r5076, %r5075, 16711680;
	or.b32  	%r5077, %r5076, %r5074;
	and.b16  	%rs1123, %rs1120, 255;
	mul.wide.u16 	%r5078, %rs1123, 256;
	or.b32  	%r5079, %r5077, %r5078;
	bfe.u32 	%r5080, %r5059, 24, 8;
	or.b32  	%r5081, %r5079, %r5080;
	ld.local.v2.b32 	{%r5082, %r5083}, [%rd17+8];
	bfe.u32 	%r5084, %r5083, 16, 8;
	cvt.u16.u32 	%rs1124, %r5084;
	bfe.u32 	%r5085, %r5083, 8, 8;
	bfe.u32 	%r5086, %r5083, 0, 8;
	bfe.u32 	%r5087, %r5082, 16, 8;
	cvt.u16.u32 	%rs1125, %r5087;
	bfe.u32 	%r5088, %r5082, 8, 8;
	bfe.u32 	%r5089, %r5082, 0, 8;
	shl.b32 	%r5090, %r5089, 24;
	shl.b32 	%r5091, %r5088, 16;
	and.b32  	%r5092, %r5091, 16711680;
	or.b32  	%r5093, %r5092, %r5090;
	and.b16  	%rs1126, %rs1125, 255;
	mul.wide.u16 	%r5094, %rs1126, 256;
	or.b32  	%r5095, %r5093, %r5094;
	bfe.u32 	%r5096, %r5082, 24, 8;
	or.b32  	%r5097, %r5095, %r5096;
	shl.b32 	%r5098, %r5086, 24;
	shl.b32 	%r5099, %r5085, 16;
	and.b32  	%r5100, %r5099, 16711680;
	or.b32  	%r5101, %r5100, %r5098;
	and.b16  	%rs1127, %rs1124, 255;
	mul.wide.u16 	%r5102, %rs1127, 256;
	or.b32  	%r5103, %r5101, %r5102;
	bfe.u32 	%r5104, %r5083, 24, 8;
	or.b32  	%r5105, %r5103, %r5104;
	ld.local.v2.b32 	{%r5106, %r5107}, [%rd17+16];
	bfe.u32 	%r5108, %r5107, 16, 8;
	cvt.u16.u32 	%rs1128, %r5108;
	bfe.u32 	%r5109, %r5107, 8, 8;
	bfe.u32 	%r5110, %r5107, 0, 8;
	bfe.u32 	%r5111, %r5106, 16, 8;
	cvt.u16.u32 	%rs1129, %r5111;
	bfe.u32 	%r5112, %r5106, 8, 8;
	bfe.u32 	%r5113, %r5106, 0, 8;
	shl.b32 	%r5114, %r5113, 24;
	shl.b32 	%r5115, %r5112, 16;
	and.b32  	%r5116, %r5115, 16711680;
	or.b32  	%r5117, %r5116, %r5114;
	and.b16  	%rs1130, %rs1129, 255;
	mul.wide.u16 	%r5118, %rs1130, 256;
	or.b32  	%r5119, %r5117, %r5118;
	bfe.u32 	%r5120, %r5106, 24, 8;
	or.b32  	%r5121, %r5119, %r5120;
	shl.b32 	%r5122, %r5110, 24;
	shl.b32 	%r5123, %r5109, 16;
	and.b32  	%r5124, %r5123, 16711680;
	or.b32  	%r5125, %r5124, %r5122;
	and.b16  	%rs1131, %rs1128, 255;
	mul.wide.u16 	%r5126, %rs1131, 256;
	or.b32  	%r5127, %r5125, %r5126;
	bfe.u32 	%r5128, %r5107, 24, 8;
	or.b32  	%r5129, %r5127, %r5128;
	ld.local.v2.b32 	{%r5130, %r5131}, [%rd17+24];
	bfe.u32 	%r5132, %r5131, 16, 8;
	cvt.u16.u32 	%rs1132, %r5132;
	bfe.u32 	%r5133, %r5131, 8, 8;
	bfe.u32 	%r5134, %r5131, 0, 8;
	bfe.u32 	%r5135, %r5130, 16, 8;
	cvt.u16.u32 	%rs1133, %r5135;
	bfe.u32 	%r5136, %r5130, 8, 8;
	bfe.u32 	%r5137, %r5130, 0, 8;
	shl.b32 	%r5138, %r5137, 24;
	shl.b32 	%r5139, %r5136, 16;
	and.b32  	%r5140, %r5139, 16711680;
	or.b32  	%r5141, %r5140, %r5138;
	and.b16  	%rs1134, %rs1133, 255;
	mul.wide.u16 	%r5142, %rs1134, 256;
	or.b32  	%r5143, %r5141, %r5142;
	bfe.u32 	%r5144, %r5130, 24, 8;
	or.b32  	%r5145, %r5143, %r5144;
	shl.b32 	%r5146, %r5134, 24;
	shl.b32 	%r5147, %r5133, 16;
	and.b32  	%r5148, %r5147, 16711680;
	or.b32  	%r5149, %r5148, %r5146;
	and.b16  	%rs1135, %rs1132, 255;
	mul.wide.u16 	%r5150, %rs1135, 256;
	or.b32  	%r5151, %r5149, %r5150;
	bfe.u32 	%r5152, %r5131, 24, 8;
	or.b32  	%r5153, %r5151, %r5152;
	ld.local.v2.b32 	{%r5154, %r5155}, [%rd17+32];
	bfe.u32 	%r5156, %r5155, 16, 8;
	cvt.u16.u32 	%rs1136, %r5156;
	bfe.u32 	%r5157, %r5155, 8, 8;
	bfe.u32 	%r5158, %r5155, 0, 8;
	bfe.u32 	%r5159, %r5154, 16, 8;
	cvt.u16.u32 	%rs1137, %r5159;
	bfe.u32 	%r5160, %r5154, 8, 8;
	bfe.u32 	%r5161, %r5154, 0, 8;
	shl.b32 	%r5162, %r5161, 24;
	shl.b32 	%r5163, %r5160, 16;
	and.b32  	%r5164, %r5163, 16711680;
	or.b32  	%r5165, %r5164, %r5162;
	and.b16  	%rs1138, %rs1137, 255;
	mul.wide.u16 	%r5166, %rs1138, 256;
	or.b32  	%r5167, %r5165, %r5166;
	bfe.u32 	%r5168, %r5154, 24, 8;
	or.b32  	%r5169, %r5167, %r5168;
	shl.b32 	%r5170, %r5158, 24;
	shl.b32 	%r5171, %r5157, 16;
	and.b32  	%r5172, %r5171, 16711680;
	or.b32  	%r5173, %r5172, %r5170;
	and.b16  	%rs1139, %rs1136, 255;
	mul.wide.u16 	%r5174, %rs1139, 256;
	or.b32  	%r5175, %r5173, %r5174;
	bfe.u32 	%r5176, %r5155, 24, 8;
	or.b32  	%r5177, %r5175, %r5176;
	ld.local.v2.b32 	{%r5178, %r5179}, [%rd17+40];
	bfe.u32 	%r5180, %r5179, 16, 8;
	cvt.u16.u32 	%rs1140, %r5180;
	bfe.u32 	%r5181, %r5179, 8, 8;
	bfe.u32 	%r5182, %r5179, 0, 8;
	bfe.u32 	%r5183, %r5178, 16, 8;
	cvt.u16.u32 	%rs1141, %r5183;
	bfe.u32 	%r5184, %r5178, 8, 8;
	bfe.u32 	%r5185, %r5178, 0, 8;
	shl.b32 	%r5186, %r5185, 24;
	shl.b32 	%r5187, %r5184, 16;
	and.b32  	%r5188, %r5187, 16711680;
	or.b32  	%r5189, %r5188, %r5186;
	and.b16  	%rs1142, %rs1141, 255;
	mul.wide.u16 	%r5190, %rs1142, 256;
	or.b32  	%r5191, %r5189, %r5190;
	bfe.u32 	%r5192, %r5178, 24, 8;
	or.b32  	%r5193, %r5191, %r5192;
	shl.b32 	%r5194, %r5182, 24;
	shl.b32 	%r5195, %r5181, 16;
	and.b32  	%r5196, %r5195, 16711680;
	or.b32  	%r5197, %r5196, %r5194;
	and.b16  	%rs1143, %rs1140, 255;
	mul.wide.u16 	%r5198, %rs1143, 256;
	or.b32  	%r5199, %r5197, %r5198;
	bfe.u32 	%r5200, %r5179, 24, 8;
	or.b32  	%r5201, %r5199, %r5200;
	ld.local.v2.b32 	{%r5202, %r5203}, [%rd17+48];
	bfe.u32 	%r5204, %r5203, 16, 8;
	cvt.u16.u32 	%rs1144, %r5204;
	bfe.u32 	%r5205, %r5203, 8, 8;
	bfe.u32 	%r5206, %r5203, 0, 8;
	bfe.u32 	%r5207, %r5202, 16, 8;
	cvt.u16.u32 	%rs1145, %r5207;
	bfe.u32 	%r5208, %r5202, 8, 8;
	bfe.u32 	%r5209, %r5202, 0, 8;
	shl.b32 	%r5210, %r5209, 24;
	shl.b32 	%r5211, %r5208, 16;
	and.b32  	%r5212, %r5211, 16711680;
	or.b32  	%r5213, %r5212, %r5210;
	and.b16  	%rs1146, %rs1145, 255;
	mul.wide.u16 	%r5214, %rs1146, 256;
	or.b32  	%r5215, %r5213, %r5214;
	bfe.u32 	%r5216, %r5202, 24, 8;
	or.b32  	%r5217, %r5215, %r5216;
	shl.b32 	%r5218, %r5206, 24;
	shl.b32 	%r5219, %r5205, 16;
	and.b32  	%r5220, %r5219, 16711680;
	or.b32  	%r5221, %r5220, %r5218;
	and.b16  	%rs1147, %rs1144, 255;
	mul.wide.u16 	%r5222, %rs1147, 256;
	or.b32  	%r5223, %r5221, %r5222;
	bfe.u32 	%r5224, %r5203, 24, 8;
	or.b32  	%r5225, %r5223, %r5224;
	ld.local.v2.b32 	{%r5226, %r5227}, [%rd17+56];
	bfe.u32 	%r5228, %r5227, 16, 8;
	cvt.u16.u32 	%rs1148, %r5228;
	bfe.u32 	%r5229, %r5227, 8, 8;
	bfe.u32 	%r5230, %r5227, 0, 8;
	bfe.u32 	%r5231, %r5226, 16, 8;
	cvt.u16.u32 	%rs1149, %r5231;
	bfe.u32 	%r5232, %r5226, 8, 8;
	bfe.u32 	%r5233, %r5226, 0, 8;
	shl.b32 	%r5234, %r5233, 24;
	shl.b32 	%r5235, %r5232, 16;
	and.b32  	%r5236, %r5235, 16711680;
	or.b32  	%r5237, %r5236, %r5234;
	and.b16  	%rs1150, %rs1149, 255;
	mul.wide.u16 	%r5238, %rs1150, 256;
	or.b32  	%r5239, %r5237, %r5238;
	bfe.u32 	%r5240, %r5226, 24, 8;
	or.b32  	%r5241, %r5239, %r5240;
	shl.b32 	%r5242, %r5230, 24;
	shl.b32 	%r5243, %r5229, 16;
	and.b32  	%r5244, %r5243, 16711680;
	or.b32  	%r5245, %r5244, %r5242;
	and.b16  	%rs1151, %rs1148, 255;
	mul.wide.u16 	%r5246, %rs1151, 256;
	or.b32  	%r5247, %r5245, %r5246;
	bfe.u32 	%r5248, %r5227, 24, 8;
	or.b32  	%r5249, %r5247, %r5248;
	xor.b32  	%r5250, %r5169, %r5225;
	xor.b32  	%r5251, %r5250, %r5097;
	xor.b32  	%r5252, %r5251, %r5073;
	shf.l.wrap.b32 	%r5253, %r5252, %r5252, 1;
	xor.b32  	%r5254, %r5177, %r5241;
	xor.b32  	%r5255, %r5254, %r5105;
	xor.b32  	%r5256, %r5255, %r5081;
	shf.l.wrap.b32 	%r5257, %r5256, %r5256, 1;
	xor.b32  	%r5258, %r5193, %r5249;
	xor.b32  	%r5259, %r5258, %r5121;
	xor.b32  	%r5260, %r5259, %r5097;
	shf.l.wrap.b32 	%r5261, %r5260, %r5260, 1;
	xor.b32  	%r5262, %r5201, %r5253;
	xor.b32  	%r5263, %r5262, %r5129;
	xor.b32  	%r5264, %r5263, %r5105;
	shf.l.wrap.b32 	%r5265, %r5264, %r5264, 1;
	xor.b32  	%r5266, %r5217, %r5257;
	xor.b32  	%r5267, %r5266, %r5145;
	xor.b32  	%r5268, %r5267, %r5121;
	shf.l.wrap.b32 	%r5269, %r5268, %r5268, 1;
	xor.b32  	%r5270, %r5225, %r5261;
	xor.b32  	%r5271, %r5270, %r5153;
	xor.b32  	%r5272, %r5271, %r5129;
	shf.l.wrap.b32 	%r5273, %r5272, %r5272, 1;
	xor.b32  	%r5274, %r5241, %r5265;
	xor.b32  	%r5275, %r5274, %r5169;
	xor.b32  	%r5276, %r5275, %r5145;
	shf.l.wrap.b32 	%r5277, %r5276, %r5276, 1;
	xor.b32  	%r5278, %r5249, %r5269;
	xor.b32  	%r5279, %r5278, %r5177;
	xor.b32  	%r5280, %r5279, %r5153;
	shf.l.wrap.b32 	%r5281, %r5280, %r5280, 1;
	xor.b32  	%r5282, %r5253, %r5273;
	xor.b32  	%r5283, %r5282, %r5193;
	xor.b32  	%r5284, %r5283, %r5169;
	shf.l.wrap.b32 	%r5285, %r5284, %r5284, 1;
	xor.b32  	%r5286, %r5257, %r5277;
	xor.b32  	%r5287, %r5286, %r5201;
	xor.b32  	%r5288, %r5287, %r5177;
	shf.l.wrap.b32 	%r5289, %r5288, %r5288, 1;
	xor.b32  	%r5290, %r5261, %r5281;
	xor.b32  	%r5291, %r5290, %r5217;
	xor.b32  	%r5292, %r5291, %r5193;
	shf.l.wrap.b32 	%r5293, %r5292, %r5292, 1;
	xor.b32  	%r5294, %r5265, %r5285;
	xor.b32  	%r5295, %r5294, %r5225;
	xor.b32  	%r5296, %r5295, %r5201;
	shf.l.wrap.b32 	%r5297, %r5296, %r5296, 1;
	xor.b32  	%r5298, %r5269, %r5289;
	xor.b32  	%r5299, %r5298, %r5241;
	xor.b32  	%r5300, %r5299, %r5217;
	shf.l.wrap.b32 	%r5301, %r5300, %r5300, 1;
	xor.b32  	%r5302, %r5273, %r5293;
	xor.b32  	%r5303, %r5302, %r5249;
	xor.b32  	%r5304, %r5303, %r5225;
	shf.l.wrap.b32 	%r5305, %r5304, %r5304, 1;
	xor.b32  	%r5306, %r5277, %r5297;
	xor.b32  	%r5307, %r5306, %r5253;
	xor.b32  	%r5308, %r5307, %r5241;
	shf.l.wrap.b32 	%r5309, %r5308, %r5308, 1;
	xor.b32  	%r5310, %r5281, %r5301;
	xor.b32  	%r5311, %r5310, %r5257;
	xor.b32  	%r5312, %r5311, %r5249;
	shf.l.wrap.b32 	%r5313, %r5312, %r5312, 1;
	xor.b32  	%r5314, %r5285, %r5305;
	xor.b32  	%r5315, %r5314, %r5261;
	xor.b32  	%r5316, %r5315, %r5253;
	shf.l.wrap.b32 	%r5317, %r5316, %r5316, 1;
	xor.b32  	%r5318, %r5289, %r5309;
	xor.b32  	%r5319, %r5318, %r5265;
	xor.b32  	%r5320, %r5319, %r5257;
	shf.l.wrap.b32 	%r5321, %r5320, %r5320, 1;
	xor.b32  	%r5322, %r5293, %r5313;
	xor.b32  	%r5323, %r5322, %r5269;
	xor.b32  	%r5324, %r5323, %r5261;
	shf.l.wrap.b32 	%r5325, %r5324, %r5324, 1;
	xor.b32  	%r5326, %r5297, %r5317;
	xor.b32  	%r5327, %r5326, %r5273;
	xor.b32  	%r5328, %r5327, %r5265;
	shf.l.wrap.b32 	%r5329, %r5328, %r5328, 1;
	xor.b32  	%r5330, %r5301, %r5321;
	xor.b32  	%r5331, %r5330, %r5277;
	xor.b32  	%r5332, %r5331, %r5269;
	shf.l.wrap.b32 	%r5333, %r5332, %r5332, 1;
	xor.b32  	%r5334, %r5305, %r5325;
	xor.b32  	%r5335, %r5334, %r5281;
	xor.b32  	%r5336, %r5335, %r5273;
	shf.l.wrap.b32 	%r5337, %r5336, %r5336, 1;
	xor.b32  	%r5338, %r5309, %r5329;
	xor.b32  	%r5339, %r5338, %r5285;
	xor.b32  	%r5340, %r5339, %r5277;
	shf.l.wrap.b32 	%r5341, %r5340, %r5340, 1;
	xor.b32  	%r5342, %r5313, %r5333;
	xor.b32  	%r5343, %r5342, %r5289;
	xor.b32  	%r5344, %r5343, %r5281;
	shf.l.wrap.b32 	%r5345, %r5344, %r5344, 1;
	xor.b32  	%r5346, %r5317, %r5337;
	xor.b32  	%r5347, %r5346, %r5293;
	xor.b32  	%r5348, %r5347, %r5285;
	shf.l.wrap.b32 	%r5349, %r5348, %r5348, 1;
	xor.b32  	%r5350, %r5321, %r5341;
	xor.b32  	%r5351, %r5350, %r5297;
	xor.b32  	%r5352, %r5351, %r5289;
	shf.l.wrap.b32 	%r5353, %r5352, %r5352, 1;
	xor.b32  	%r5354, %r5325, %r5345;
	xor.b32  	%r5355, %r5354, %r5301;
	xor.b32  	%r5356, %r5355, %r5293;
	shf.l.wrap.b32 	%r5357, %r5356, %r5356, 1;
	xor.b32  	%r5358, %r5329, %r5349;
	xor.b32  	%r5359, %r5358, %r5305;
	xor.b32  	%r5360, %r5359, %r5297;
	shf.l.wrap.b32 	%r5361, %r5360, %r5360, 1;
	xor.b32  	%r5362, %r5333, %r5353;
	xor.b32  	%r5363, %r5362, %r5309;
	xor.b32  	%r5364, %r5363, %r5301;
	shf.l.wrap.b32 	%r5365, %r5364, %r5364, 1;
	xor.b32  	%r5366, %r5337, %r5357;
	xor.b32  	%r5367, %r5366, %r5313;
	xor.b32  	%r5368, %r5367, %r5305;
	shf.l.wrap.b32 	%r5369, %r5368, %r5368, 1;
	xor.b32  	%r5370, %r5341, %r5361;
	xor.b32  	%r5371, %r5370, %r5317;
	xor.b32  	%r5372, %r5371, %r5309;
	shf.l.wrap.b32 	%r5373, %r5372, %r5372, 1;
	xor.b32  	%r5374, %r5345, %r5365;
	xor.b32  	%r5375, %r5374, %r5321;
	xor.b32  	%r5376, %r5375, %r5313;
	shf.l.wrap.b32 	%r5377, %r5376, %r5376, 1;
	xor.b32  	%r5378, %r5349, %r5369;
	xor.b32  	%r5379, %r5378, %r5325;
	xor.b32  	%r5380, %r5379, %r5317;
	shf.l.wrap.b32 	%r5381, %r5380, %r5380, 1;
	xor.b32  	%r5382, %r5353, %r5373;
	xor.b32  	%r5383, %r5382, %r5329;
	xor.b32  	%r5384, %r5383, %r5321;
	shf.l.wrap.b32 	%r5385, %r5384, %r5384, 1;
	xor.b32  	%r5386, %r5357, %r5377;
	xor.b32  	%r5387, %r5386, %r5333;
	xor.b32  	%r5388, %r5387, %r5325;
	shf.l.wrap.b32 	%r5389, %r5388, %r5388, 1;
	xor.b32  	%r5390, %r5361, %r5381;
	xor.b32  	%r5391, %r5390, %r5337;
	xor.b32  	%r5392, %r5391, %r5329;
	shf.l.wrap.b32 	%r5393, %r5392, %r5392, 1;
	xor.b32  	%r5394, %r5365, %r5385;
	xor.b32  	%r5395, %r5394, %r5341;
	xor.b32  	%r5396, %r5395, %r5333;
	shf.l.wrap.b32 	%r5397, %r5396, %r5396, 1;
	xor.b32  	%r5398, %r5369, %r5389;
	xor.b32  	%r5399, %r5398, %r5345;
	xor.b32  	%r5400, %r5399, %r5337;
	shf.l.wrap.b32 	%r5401, %r5400, %r5400, 1;
	xor.b32  	%r5402, %r5373, %r5393;
	xor.b32  	%r5403, %r5402, %r5349;
	xor.b32  	%r5404, %r5403, %r5341;
	shf.l.wrap.b32 	%r5405, %r5404, %r5404, 1;
	xor.b32  	%r5406, %r5377, %r5397;
	xor.b32  	%r5407, %r5406, %r5353;
	xor.b32  	%r5408, %r5407, %r5345;
	shf.l.wrap.b32 	%r5409, %r5408, %r5408, 1;
	xor.b32  	%r5410, %r5381, %r5401;
	xor.b32  	%r5411, %r5410, %r5357;
	xor.b32  	%r5412, %r5411, %r5349;
	shf.l.wrap.b32 	%r5413, %r5412, %r5412, 1;
	xor.b32  	%r5414, %r5385, %r5405;
	xor.b32  	%r5415, %r5414, %r5361;
	xor.b32  	%r5416, %r5415, %r5353;
	shf.l.wrap.b32 	%r5417, %r5416, %r5416, 1;
	xor.b32  	%r5418, %r5389, %r5409;
	xor.b32  	%r5419, %r5418, %r5365;
	xor.b32  	%r5420, %r5419, %r5357;
	shf.l.wrap.b32 	%r5421, %r5420, %r5420, 1;
	xor.b32  	%r5422, %r5393, %r5413;
	xor.b32  	%r5423, %r5422, %r5369;
	xor.b32  	%r5424, %r5423, %r5361;
	shf.l.wrap.b32 	%r5425, %r5424, %r5424, 1;
	xor.b32  	%r5426, %r5397, %r5417;
	xor.b32  	%r5427, %r5426, %r5373;
	xor.b32  	%r5428, %r5427, %r5365;
	shf.l.wrap.b32 	%r5429, %r5428, %r5428, 1;
	xor.b32  	%r5430, %r5401, %r5421;
	xor.b32  	%r5431, %r5430, %r5377;
	xor.b32  	%r5432, %r5431, %r5369;
	shf.l.wrap.b32 	%r5433, %r5432, %r5432, 1;
	xor.b32  	%r5434, %r5405, %r5425;
	xor.b32  	%r5435, %r5434, %r5381;
	xor.b32  	%r5436, %r5435, %r5373;
	shf.l.wrap.b32 	%r5437, %r5436, %r5436, 1;
	xor.b32  	%r5438, %r5409, %r5429;
	xor.b32  	%r5439, %r5438, %r5385;
	xor.b32  	%r5440, %r5439, %r5377;
	shf.l.wrap.b32 	%r5441, %r5440, %r5440, 1;
	xor.b32  	%r5442, %r5413, %r5433;
	xor.b32  	%r5443, %r5442, %r5389;
	xor.b32  	%r5444, %r5443, %r5381;
	shf.l.wrap.b32 	%r5445, %r5444, %r5444, 1;
	xor.b32  	%r5446, %r5417, %r5437;
	xor.b32  	%r5447, %r5446, %r5393;
	xor.b32  	%r5448, %r5447, %r5385;
	shf.l.wrap.b32 	%r5449, %r5448, %r5448, 1;
	xor.b32  	%r5450, %r5421, %r5441;
	xor.b32  	%r5451, %r5450, %r5397;
	xor.b32  	%r5452, %r5451, %r5389;
	shf.l.wrap.b32 	%r5453, %r5452, %r5452, 1;
	xor.b32  	%r5454, %r5425, %r5445;
	xor.b32  	%r5455, %r5454, %r5401;
	xor.b32  	%r5456, %r5455, %r5393;
	shf.l.wrap.b32 	%r5457, %r5456, %r5456, 1;
	xor.b32  	%r5458, %r5429, %r5449;
	xor.b32  	%r5459, %r5458, %r5405;
	xor.b32  	%r5460, %r5459, %r5397;
	shf.l.wrap.b32 	%r5461, %r5460, %r5460, 1;
	xor.b32  	%r5462, %r5433, %r5453;
	xor.b32  	%r5463, %r5462, %r5409;
	xor.b32  	%r5464, %r5463, %r5401;
	shf.l.wrap.b32 	%r5465, %r5464, %r5464, 1;
	xor.b32  	%r5466, %r5437, %r5457;
	xor.b32  	%r5467, %r5466, %r5413;
	xor.b32  	%r5468, %r5467, %r5405;
	shf.l.wrap.b32 	%r5469, %r5468, %r5468, 1;
	xor.b32  	%r5470, %r5441, %r5461;
	xor.b32  	%r5471, %r5470, %r5417;
	xor.b32  	%r5472, %r5471, %r5409;
	shf.l.wrap.b32 	%r5473, %r5472, %r5472, 1;
	xor.b32  	%r5474, %r5445, %r5465;
	xor.b32  	%r5475, %r5474, %r5421;
	xor.b32  	%r5476, %r5475, %r5413;
	shf.l.wrap.b32 	%r5477, %r5476, %r5476, 1;
	xor.b32  	%r5478, %r5449, %r5469;
	xor.b32  	%r5479, %r5478, %r5425;
	xor.b32  	%r5480, %r5479, %r5417;
	shf.l.wrap.b32 	%r5481, %r5480, %r5480, 1;
	xor.b32  	%r5482, %r5453, %r5473;
	xor.b32  	%r5483, %r5482, %r5429;
	xor.b32  	%r5484, %r5483, %r5421;
	shf.l.wrap.b32 	%r5485, %r5484, %r5484, 1;
	xor.b32  	%r5486, %r5457, %r5477;
	xor.b32  	%r5487, %r5486, %r5433;
	xor.b32  	%r5488, %r5487, %r5425;
	shf.l.wrap.b32 	%r5489, %r5488, %r5488, 1;
	xor.b32  	%r5490, %r5461, %r5481;
	xor.b32  	%r5491, %r5490, %r5437;
	xor.b32  	%r5492, %r5491, %r5429;
	shf.l.wrap.b32 	%r5493, %r5492, %r5492, 1;
	xor.b32  	%r5494, %r5465, %r5485;
	xor.b32  	%r5495, %r5494, %r5441;
	xor.b32  	%r5496, %r5495, %r5433;
	shf.l.wrap.b32 	%r5497, %r5496, %r5496, 1;
	xor.b32  	%r5498, %r5469, %r5489;
	xor.b32  	%r5499, %r5498, %r5445;
	xor.b32  	%r5500, %r5499, %r5437;
	shf.l.wrap.b32 	%r5501, %r5500, %r5500, 1;
	xor.b32  	%r5502, %r5473, %r5493;
	xor.b32  	%r5503, %r5502, %r5449;
	xor.b32  	%r5504, %r5503, %r5441;
	shf.l.wrap.b32 	%r5505, %r5504, %r5504, 1;
	ld.local.v2.u32 	{%r5506, %r5507}, [%rd17+96];
	ld.local.v2.u32 	{%r5508, %r5509}, [%rd17+88];
	ld.local.v2.u32 	{%r5510, %r5511}, [%rd17+80];
	shf.l.wrap.b32 	%r5512, %r5510, %r5510, 5;
	and.b32  	%r5513, %r5511, %r5508;
	not.b32 	%r5514, %r5511;
	and.b32  	%r5515, %r5509, %r5514;
	or.b32  	%r5516, %r5513, %r5515;
	add.s32 	%r5517, %r5516, %r5506;
	add.s32 	%r5518, %r5517, %r5512;
	add.s32 	%r5519, %r5518, %r5507;
	add.s32 	%r5520, %r5519, %r5073;
	shf.l.wrap.b32 	%r5521, %r5511, %r5511, 30;
	shf.l.wrap.b32 	%r5522, %r5520, %r5520, 5;
	and.b32  	%r5523, %r5510, %r5521;
	not.b32 	%r5524, %r5510;
	and.b32  	%r5525, %r5508, %r5524;
	or.b32  	%r5526, %r5523, %r5525;
	add.s32 	%r5527, %r5526, %r5509;
	add.s32 	%r5528, %r5527, %r5522;
	add.s32 	%r5529, %r5528, %r5507;
	add.s32 	%r5530, %r5529, %r5081;
	shf.l.wrap.b32 	%r5531, %r5510, %r5510, 30;
	shf.l.wrap.b32 	%r5532, %r5530, %r5530, 5;
	and.b32  	%r5533, %r5520, %r5531;
	not.b32 	%r5534, %r5520;
	and.b32  	%r5535, %r5521, %r5534;
	or.b32  	%r5536, %r5533, %r5535;
	add.s32 	%r5537, %r5536, %r5508;
	add.s32 	%r5538, %r5537, %r5532;
	add.s32 	%r5539, %r5538, %r5507;
	add.s32 	%r5540, %r5539, %r5097;
	shf.l.wrap.b32 	%r5541, %r5520, %r5520, 30;
	shf.l.wrap.b32 	%r5542, %r5540, %r5540, 5;
	and.b32  	%r5543, %r5530, %r5541;
	not.b32 	%r5544, %r5530;
	and.b32  	%r5545, %r5531, %r5544;
	or.b32  	%r5546, %r5543, %r5545;
	add.s32 	%r5547, %r5546, %r5521;
	add.s32 	%r5548, %r5547, %r5542;
	add.s32 	%r5549, %r5548, %r5507;
	add.s32 	%r5550, %r5549, %r5105;
	shf.l.wrap.b32 	%r5551, %r5530, %r5530, 30;
	shf.l.wrap.b32 	%r5552, %r5550, %r5550, 5;
	and.b32  	%r5553, %r5540, %r5551;
	not.b32 	%r5554, %r5540;
	and.b32  	%r5555, %r5541, %r5554;
	or.b32  	%r5556, %r5553, %r5555;
	add.s32 	%r5557, %r5556, %r5531;
	add.s32 	%r5558, %r5557, %r5552;
	add.s32 	%r5559, %r5558, %r5507;
	add.s32 	%r5560, %r5559, %r5121;
	shf.l.wrap.b32 	%r5561, %r5540, %r5540, 30;
	shf.l.wrap.b32 	%r5562, %r5560, %r5560, 5;
	and.b32  	%r5563, %r5550, %r5561;
	not.b32 	%r5564, %r5550;
	and.b32  	%r5565, %r5551, %r5564;
	or.b32  	%r5566, %r5563, %r5565;
	add.s32 	%r5567, %r5566, %r5541;
	add.s32 	%r5568, %r5567, %r5562;
	add.s32 	%r5569, %r5568, %r5507;
	add.s32 	%r5570, %r5569, %r5129;
	shf.l.wrap.b32 	%r5571, %r5550, %r5550, 30;
	shf.l.wrap.b32 	%r5572, %r5570, %r5570, 5;
	and.b32  	%r5573, %r5560, %r5571;
	not.b32 	%r5574, %r5560;
	and.b32  	%r5575, %r5561, %r5574;
	or.b32  	%r5576, %r5573, %r5575;
	add.s32 	%r5577, %r5576, %r5551;
	add.s32 	%r5578, %r5577, %r5572;
	add.s32 	%r5579, %r5578, %r5507;
	add.s32 	%r5580, %r5579, %r5145;
	shf.l.wrap.b32 	%r5581, %r5560, %r5560, 30;
	shf.l.wrap.b32 	%r5582, %r5580, %r5580, 5;
	and.b32  	%r5583, %r5570, %r5581;
	not.b32 	%r5584, %r5570;
	and.b32  	%r5585, %r5571, %r5584;
	or.b32  	%r5586, %r5583, %r5585;
	add.s32 	%r5587, %r5586, %r5561;
	add.s32 	%r5588, %r5587, %r5582;
	add.s32 	%r5589, %r5588, %r5507;
	add.s32 	%r5590, %r5589, %r5153;
	shf.l.wrap.b32 	%r5591, %r5570, %r5570, 30;
	shf.l.wrap.b32 	%r5592, %r5590, %r5590, 5;
	and.b32  	%r5593, %r5580, %r5591;
	not.b32 	%r5594, %r5580;
	and.b32  	%r5595, %r5581, %r5594;
	or.b32  	%r5596, %r5593, %r5595;
	add.s32 	%r5597, %r5596, %r5571;
	add.s32 	%r5598, %r5597, %r5592;
	add.s32 	%r5599, %r5598, %r5507;
	add.s32 	%r5600, %r5599, %r5169;
	shf.l.wrap.b32 	%r5601, %r5580, %r5580, 30;
	shf.l.wrap.b32 	%r5602, %r5600, %r5600, 5;
	and.b32  	%r5603, %r5590, %r5601;
	not.b32 	%r5604, %r5590;
	and.b32  	%r5605, %r5591, %r5604;
	or.b32  	%r5606, %r5603, %r5605;
	add.s32 	%r5607, %r5606, %r5581;
	add.s32 	%r5608, %r5607, %r5602;
	add.s32 	%r5609, %r5608, %r5507;
	add.s32 	%r5610, %r5609, %r5177;
	shf.l.wrap.b32 	%r5611, %r5590, %r5590, 30;
	shf.l.wrap.b32 	%r5612, %r5610, %r5610, 5;
	and.b32  	%r5613, %r5600, %r5611;
	not.b32 	%r5614, %r5600;
	and.b32  	%r5615, %r5601, %r5614;
	or.b32  	%r5616, %r5613, %r5615;
	add.s32 	%r5617, %r5616, %r5591;
	add.s32 	%r5618, %r5617, %r5612;
	add.s32 	%r5619, %r5618, %r5507;
	add.s32 	%r5620, %r5619, %r5193;
	shf.l.wrap.b32 	%r5621, %r5600, %r5600, 30;
	shf.l.wrap.b32 	%r5622, %r5620, %r5620, 5;
	and.b32  	%r5623, %r5610, %r5621;
	not.b32 	%r5624, %r5610;
	and.b32  	%r5625, %r5611, %r5624;
	or.b32  	%r5626, %r5623, %r5625;
	add.s32 	%r5627, %r5626, %r5601;
	add.s32 	%r5628, %r5627, %r5622;
	add.s32 	%r5629, %r5628, %r5507;
	add.s32 	%r5630, %r5629, %r5201;
	shf.l.wrap.b32 	%r5631, %r5610, %r5610, 30;
	shf.l.wrap.b32 	%r5632, %r5630, %r5630, 5;
	and.b32  	%r5633, %r5620, %r5631;
	not.b32 	%r5634, %r5620;
	and.b32  	%r5635, %r5621, %r5634;
	or.b32  	%r5636, %r5633, %r5635;
	add.s32 	%r5637, %r5636, %r5611;
	add.s32 	%r5638, %r5637, %r5632;
	add.s32 	%r5639, %r5638, %r5507;
	add.s32 	%r5640, %r5639, %r5217;
	shf.l.wrap.b32 	%r5641, %r5620, %r5620, 30;
	shf.l.wrap.b32 	%r5642, %r5640, %r5640, 5;
	and.b32  	%r5643, %r5630, %r5641;
	not.b32 	%r5644, %r5630;
	and.b32  	%r5645, %r5631, %r5644;
	or.b32  	%r5646, %r5643, %r5645;
	add.s32 	%r5647, %r5646, %r5621;
	add.s32 	%r5648, %r5647, %r5642;
	add.s32 	%r5649, %r5648, %r5507;
	add.s32 	%r5650, %r5649, %r5225;
	shf.l.wrap.b32 	%r5651, %r5630, %r5630, 30;
	shf.l.wrap.b32 	%r5652, %r5650, %r5650, 5;
	and.b32  	%r5653, %r5640, %r5651;
	not.b32 	%r5654, %r5640;
	and.b32  	%r5655, %r5641, %r5654;
	or.b32  	%r5656, %r5653, %r5655;
	add.s32 	%r5657, %r5656, %r5631;
	add.s32 	%r5658, %r5657, %r5652;
	add.s32 	%r5659, %r5658, %r5507;
	add.s32 	%r5660, %r5659, %r5241;
	shf.l.wrap.b32 	%r5661, %r5640, %r5640, 30;
	shf.l.wrap.b32 	%r5662, %r5660, %r5660, 5;
	and.b32  	%r5663, %r5650, %r5661;
	not.b32 	%r5664, %r5650;
	and.b32  	%r5665, %r5651, %r5664;
	or.b32  	%r5666, %r5663, %r5665;
	add.s32 	%r5667, %r5666, %r5641;
	add.s32 	%r5668, %r5667, %r5662;
	add.s32 	%r5669, %r5668, %r5507;
	add.s32 	%r5670, %r5669, %r5249;
	shf.l.wrap.b32 	%r5671, %r5650, %r5650, 30;
	shf.l.wrap.b32 	%r5672, %r5670, %r5670, 5;
	and.b32  	%r5673, %r5660, %r5671;
	not.b32 	%r5674, %r5660;
	and.b32  	%r5675, %r5661, %r5674;
	or.b32  	%r5676, %r5673, %r5675;
	add.s32 	%r5677, %r5676, %r5651;
	add.s32 	%r5678, %r5677, %r5672;
	add.s32 	%r5679, %r5678, %r5507;
	add.s32 	%r5680, %r5679, %r5253;
	shf.l.wrap.b32 	%r5681, %r5660, %r5660, 30;
	shf.l.wrap.b32 	%r5682, %r5680, %r5680, 5;
	and.b32  	%r5683, %r5670, %r5681;
	not.b32 	%r5684, %r5670;
	and.b32  	%r5685, %r5671, %r5684;
	or.b32  	%r5686, %r5683, %r5685;
	add.s32 	%r5687, %r5686, %r5661;
	add.s32 	%r5688, %r5687, %r5682;
	add.s32 	%r5689, %r5688, %r5507;
	add.s32 	%r5690, %r5689, %r5257;
	shf.l.wrap.b32 	%r5691, %r5670, %r5670, 30;
	shf.l.wrap.b32 	%r5692, %r5690, %r5690, 5;
	and.b32  	%r5693, %r5680, %r5691;
	not.b32 	%r5694, %r5680;
	and.b32  	%r5695, %r5681, %r5694;
	or.b32  	%r5696, %r5693, %r5695;
	add.s32 	%r5697, %r5696, %r5671;
	add.s32 	%r5698, %r5697, %r5692;
	add.s32 	%r5699, %r5698, %r5507;
	add.s32 	%r5700, %r5699, %r5261;
	shf.l.wrap.b32 	%r5701, %r5680, %r5680, 30;
	shf.l.wrap.b32 	%r5702, %r5700, %r5700, 5;
	and.b32  	%r5703, %r5690, %r5701;
	not.b32 	%r5704, %r5690;
	and.b32  	%r5705, %r5691, %r5704;
	or.b32  	%r5706, %r5703, %r5705;
	add.s32 	%r5707, %r5706, %r5681;
	add.s32 	%r5708, %r5707, %r5702;
	add.s32 	%r5709, %r5708, %r5507;
	add.s32 	%r5710, %r5709, %r5265;
	shf.l.wrap.b32 	%r5711, %r5690, %r5690, 30;
	ld.local.v2.u32 	{%r5712, %r5713}, [%rd17+104];
	shf.l.wrap.b32 	%r5714, %r5710, %r5710, 5;
	xor.b32  	%r5715, %r5711, %r5701;
	xor.b32  	%r5716, %r5715, %r5700;
	add.s32 	%r5717, %r5716, %r5691;
	add.s32 	%r5718, %r5717, %r5714;
	add.s32 	%r5719, %r5718, %r5712;
	add.s32 	%r5720, %r5719, %r5269;
	shf.l.wrap.b32 	%r5721, %r5700, %r5700, 30;
	shf.l.wrap.b32 	%r5722, %r5720, %r5720, 5;
	xor.b32  	%r5723, %r5721, %r5711;
	xor.b32  	%r5724, %r5723, %r5710;
	add.s32 	%r5725, %r5724, %r5701;
	add.s32 	%r5726, %r5725, %r5722;
	add.s32 	%r5727, %r5726, %r5712;
	add.s32 	%r5728, %r5727, %r5273;
	shf.l.wrap.b32 	%r5729, %r5710, %r5710, 30;
	shf.l.wrap.b32 	%r5730, %r5728, %r5728, 5;
	xor.b32  	%r5731, %r5729, %r5721;
	xor.b32  	%r5732, %r5731, %r5720;
	add.s32 	%r5733, %r5732, %r5711;
	add.s32 	%r5734, %r5733, %r5730;
	add.s32 	%r5735, %r5734, %r5712;
	add.s32 	%r5736, %r5735, %r5277;
	shf.l.wrap.b32 	%r5737, %r5720, %r5720, 30;
	shf.l.wrap.b32 	%r5738, %r5736, %r5736, 5;
	xor.b32  	%r5739, %r5737, %r5729;
	xor.b32  	%r5740, %r5739, %r5728;
	add.s32 	%r5741, %r5740, %r5721;
	add.s32 	%r5742, %r5741, %r5738;
	add.s32 	%r5743, %r5742, %r5712;
	add.s32 	%r5744, %r5743, %r5281;
	shf.l.wrap.b32 	%r5745, %r5728, %r5728, 30;
	shf.l.wrap.b32 	%r5746, %r5744, %r5744, 5;
	xor.b32  	%r5747, %r5745, %r5737;
	xor.b32  	%r5748, %r5747, %r5736;
	add.s32 	%r5749, %r5748, %r5729;
	add.s32 	%r5750, %r5749, %r5746;
	add.s32 	%r5751, %r5750, %r5712;
	add.s32 	%r5752, %r5751, %r5285;
	shf.l.wrap.b32 	%r5753, %r5736, %r5736, 30;
	shf.l.wrap.b32 	%r5754, %r5752, %r5752, 5;
	xor.b32  	%r5755, %r5753, %r5745;
	xor.b32  	%r5756, %r5755, %r5744;
	add.s32 	%r5757, %r5756, %r5737;
	add.s32 	%r5758, %r5757, %r5754;
	add.s32 	%r5759, %r5758, %r5712;
	add.s32 	%r5760, %r5759, %r5289;
	shf.l.wrap.b32 	%r5761, %r5744, %r5744, 30;
	shf.l.wrap.b32 	%r5762, %r5760, %r5760, 5;
	xor.b32  	%r5763, %r5761, %r5753;
	xor.b32  	%r5764, %r5763, %r5752;
	add.s32 	%r5765, %r5764, %r5745;
	add.s32 	%r5766, %r5765, %r5762;
	add.s32 	%r5767, %r5766, %r5712;
	add.s32 	%r5768, %r5767, %r5293;
	shf.l.wrap.b32 	%r5769, %r5752, %r5752, 30;
	shf.l.wrap.b32 	%r5770, %r5768, %r5768, 5;
	xor.b32  	%r5771, %r5769, %r5761;
	xor.b32  	%r5772, %r5771, %r5760;
	add.s32 	%r5773, %r5772, %r5753;
	add.s32 	%r5774, %r5773, %r5770;
	add.s32 	%r5775, %r5774, %r5712;
	add.s32 	%r5776, %r5775, %r5297;
	shf.l.wrap.b32 	%r5777, %r5760, %r5760, 30;
	shf.l.wrap.b32 	%r5778, %r5776, %r5776, 5;
	xor.b32  	%r5779, %r5777, %r5769;
	xor.b32  	%r5780, %r5779, %r5768;
	add.s32 	%r5781, %r5780, %r5761;
	add.s32 	%r5782, %r5781, %r5778;
	add.s32 	%r5783, %r5782, %r5712;
	add.s32 	%r5784, %r5783, %r5301;
	shf.l.wrap.b32 	%r5785, %r5768, %r5768, 30;
	shf.l.wrap.b32 	%r5786, %r5784, %r5784, 5;
	xor.b32  	%r5787, %r5785, %r5777;
	xor.b32  	%r5788, %r5787, %r5776;
	add.s32 	%r5789, %r5788, %r5769;
	add.s32 	%r5790, %r5789, %r5786;
	add.s32 	%r5791, %r5790, %r5712;
	add.s32 	%r5792, %r5791, %r5305;
	shf.l.wrap.b32 	%r5793, %r5776, %r5776, 30;
	shf.l.wrap.b32 	%r5794, %r5792, %r5792, 5;
	xor.b32  	%r5795, %r5793, %r5785;
	xor.b32  	%r5796, %r5795, %r5784;
	add.s32 	%r5797, %r5796, %r5777;
	add.s32 	%r5798, %r5797, %r5794;
	add.s32 	%r5799, %r5798, %r5712;
	add.s32 	%r5800, %r5799, %r5309;
	shf.l.wrap.b32 	%r5801, %r5784, %r5784, 30;
	shf.l.wrap.b32 	%r5802, %r5800, %r5800, 5;
	xor.b32  	%r5803, %r5801, %r5793;
	xor.b32  	%r5804, %r5803, %r5792;
	add.s32 	%r5805, %r5804, %r5785;
	add.s32 	%r5806, %r5805, %r5802;
	add.s32 	%r5807, %r5806, %r5712;
	add.s32 	%r5808, %r5807, %r5313;
	shf.l.wrap.b32 	%r5809, %r5792, %r5792, 30;
	shf.l.wrap.b32 	%r5810, %r5808, %r5808, 5;
	xor.b32  	%r5811, %r5809, %r5801;
	xor.b32  	%r5812, %r5811, %r5800;
	add.s32 	%r5813, %r5812, %r5793;
	add.s32 	%r5814, %r5813, %r5810;
	add.s32 	%r5815, %r5814, %r5712;
	add.s32 	%r5816, %r5815, %r5317;
	shf.l.wrap.b32 	%r5817, %r5800, %r5800, 30;
	shf.l.wrap.b32 	%r5818, %r5816, %r5816, 5;
	xor.b32  	%r5819, %r5817, %r5809;
	xor.b32  	%r5820, %r5819, %r5808;
	add.s32 	%r5821, %r5820, %r5801;
	add.s32 	%r5822, %r5821, %r5818;
	add.s32 	%r5823, %r5822, %r5712;
	add.s32 	%r5824, %r5823, %r5321;
	shf.l.wrap.b32 	%r5825, %r5808, %r5808, 30;
	shf.l.wrap.b32 	%r5826, %r5824, %r5824, 5;
	xor.b32  	%r5827, %r5825, %r5817;
	xor.b32  	%r5828, %r5827, %r5816;
	add.s32 	%r5829, %r5828, %r5809;
	add.s32 	%r5830, %r5829, %r5826;
	add.s32 	%r5831, %r5830, %r5712;
	add.s32 	%r5832, %r5831, %r5325;
	shf.l.wrap.b32 	%r5833, %r5816, %r5816, 30;
	shf.l.wrap.b32 	%r5834, %r5832, %r5832, 5;
	xor.b32  	%r5835, %r5833, %r5825;
	xor.b32  	%r5836, %r5835, %r5824;
	add.s32 	%r5837, %r5836, %r5817;
	add.s32 	%r5838, %r5837, %r5834;
	add.s32 	%r5839, %r5838, %r5712;
	add.s32 	%r5840, %r5839, %r5329;
	shf.l.wrap.b32 	%r5841, %r5824, %r5824, 30;
	shf.l.wrap.b32 	%r5842, %r5840, %r5840, 5;
	xor.b32  	%r5843, %r5841, %r5833;
	xor.b32  	%r5844, %r5843, %r5832;
	add.s32 	%r5845, %r5844, %r5825;
	add.s32 	%r5846, %r5845, %r5842;
	add.s32 	%r5847, %r5846, %r5712;
	add.s32 	%r5848, %r5847, %r5333;
	shf.l.wrap.b32 	%r5849, %r5832, %r5832, 30;
	shf.l.wrap.b32 	%r5850, %r5848, %r5848, 5;
	xor.b32  	%r5851, %r5849, %r5841;
	xor.b32  	%r5852, %r5851, %r5840;
	add.s32 	%r5853, %r5852, %r5833;
	add.s32 	%r5854, %r5853, %r5850;
	add.s32 	%r5855, %r5854, %r5712;
	add.s32 	%r5856, %r5855, %r5337;
	shf.l.wrap.b32 	%r5857, %r5840, %r5840, 30;
	shf.l.wrap.b32 	%r5858, %r5856, %r5856, 5;
	xor.b32  	%r5859, %r5857, %r5849;
	xor.b32  	%r5860, %r5859, %r5848;
	add.s32 	%r5861, %r5860, %r5841;
	add.s32 	%r5862, %r5861, %r5858;
	add.s32 	%r5863, %r5862, %r5712;
	add.s32 	%r5864, %r5863, %r5341;
	shf.l.wrap.b32 	%r5865, %r5848, %r5848, 30;
	shf.l.wrap.b32 	%r5866, %r5864, %r5864, 5;
	xor.b32  	%r5867, %r5865, %r5857;
	xor.b32  	%r5868, %r5867, %r5856;
	add.s32 	%r5869, %r5868, %r5849;
	add.s32 	%r5870, %r5869, %r5866;
	add.s32 	%r5871, %r5870, %r5712;
	add.s32 	%r5872, %r5871, %r5345;
	shf.l.wrap.b32 	%r5873, %r5856, %r5856, 30;
	shf.l.wrap.b32 	%r5874, %r5872, %r5872, 5;
	xor.b32  	%r5875, %r5873, %r5865;
	and.b32  	%r5876, %r5864, %r5875;
	and.b32  	%r5877, %r5873, %r5865;
	xor.b32  	%r5878, %r5876, %r5877;
	add.s32 	%r5879, %r5878, %r5857;
	add.s32 	%r5880, %r5879, %r5874;
	add.s32 	%r5881, %r5880, %r5713;
	add.s32 	%r5882, %r5881, %r5349;
	shf.l.wrap.b32 	%r5883, %r5864, %r5864, 30;
	shf.l.wrap.b32 	%r5884, %r5882, %r5882, 5;
	xor.b32  	%r5885, %r5883, %r5873;
	and.b32  	%r5886, %r5872, %r5885;
	and.b32  	%r5887, %r5883, %r5873;
	xor.b32  	%r5888, %r5886, %r5887;
	add.s32 	%r5889, %r5888, %r5865;
	add.s32 	%r5890, %r5889, %r5884;
	add.s32 	%r5891, %r5890, %r5713;
	add.s32 	%r5892, %r5891, %r5353;
	shf.l.wrap.b32 	%r5893, %r5872, %r5872, 30;
	shf.l.wrap.b32 	%r5894, %r5892, %r5892, 5;
	xor.b32  	%r5895, %r5893, %r5883;
	and.b32  	%r5896, %r5882, %r5895;
	and.b32  	%r5897, %r5893, %r5883;
	xor.b32  	%r5898, %r5896, %r5897;
	add.s32 	%r5899, %r5898, %r5873;
	add.s32 	%r5900, %r5899, %r5894;
	add.s32 	%r5901, %r5900, %r5713;
	add.s32 	%r5902, %r5901, %r5357;
	shf.l.wrap.b32 	%r5903, %r5882, %r5882, 30;
	shf.l.wrap.b32 	%r5904, %r5902, %r5902, 5;
	xor.b32  	%r5905, %r5903, %r5893;
	and.b32  	%r5906, %r5892, %r5905;
	and.b32  	%r5907, %r5903, %r5893;
	xor.b32  	%r5908, %r5906, %r5907;
	add.s32 	%r5909, %r5908, %r5883;
	add.s32 	%r5910, %r5909, %r5904;
	add.s32 	%r5911, %r5910, %r5713;
	add.s32 	%r5912, %r5911, %r5361;
	shf.l.wrap.b32 	%r5913, %r5892, %r5892, 30;
	shf.l.wrap.b32 	%r5914, %r5912, %r5912, 5;
	xor.b32  	%r5915, %r5913, %r5903;
	and.b32  	%r5916, %r5902, %r5915;
	and.b32  	%r5917, %r5913, %r5903;
	xor.b32  	%r5918, %r5916, %r5917;
	add.s32 	%r5919, %r5918, %r5893;
	add.s32 	%r5920, %r5919, %r5914;
	add.s32 	%r5921, %r5920, %r5713;
	add.s32 	%r5922, %r5921, %r5365;
	shf.l.wrap.b32 	%r5923, %r5902, %r5902, 30;
	shf.l.wrap.b32 	%r5924, %r5922, %r5922, 5;
	xor.b32  	%r5925, %r5923, %r5913;
	and.b32  	%r5926, %r5912, %r5925;
	and.b32  	%r5927, %r5923, %r5913;
	xor.b32  	%r5928, %r5926, %r5927;
	add.s32 	%r5929, %r5928, %r5903;
	add.s32 	%r5930, %r5929, %r5924;
	add.s32 	%r5931, %r5930, %r5713;
	add.s32 	%r5932, %r5931, %r5369;
	shf.l.wrap.b32 	%r5933, %r5912, %r5912, 30;
	shf.l.wrap.b32 	%r5934, %r5932, %r5932, 5;
	xor.b32  	%r5935, %r5933, %r5923;
	and.b32  	%r5936, %r5922, %r5935;
	and.b32  	%r5937, %r5933, %r5923;
	xor.b32  	%r5938, %r5936, %r5937;
	add.s32 	%r5939, %r5938, %r5913;
	add.s32 	%r5940, %r5939, %r5934;
	add.s32 	%r5941, %r5940, %r5713;
	add.s32 	%r5942, %r5941, %r5373;
	shf.l.wrap.b32 	%r5943, %r5922, %r5922, 30;
	shf.l.wrap.b32 	%r5944, %r5942, %r5942, 5;
	xor.b32  	%r5945, %r5943, %r5933;
	and.b32  	%r5946, %r5932, %r5945;
	and.b32  	%r5947, %r5943, %r5933;
	xor.b32  	%r5948, %r5946, %r5947;
	add.s32 	%r5949, %r5948, %r5923;
	add.s32 	%r5950, %r5949, %r5944;
	add.s32 	%r5951, %r5950, %r5713;
	add.s32 	%r5952, %r5951, %r5377;
	shf.l.wrap.b32 	%r5953, %r5932, %r5932, 30;
	shf.l.wrap.b32 	%r5954, %r5952, %r5952, 5;
	xor.b32  	%r5955, %r5953, %r5943;
	and.b32  	%r5956, %r5942, %r5955;
	and.b32  	%r5957, %r5953, %r5943;
	xor.b32  	%r5958, %r5956, %r5957;
	add.s32 	%r5959, %r5958, %r5933;
	add.s32 	%r5960, %r5959, %r5954;
	add.s32 	%r5961, %r5960, %r5713;
	add.s32 	%r5962, %r5961, %r5381;
	shf.l.wrap.b32 	%r5963, %r5942, %r5942, 30;
	shf.l.wrap.b32 	%r5964, %r5962, %r5962, 5;
	xor.b32  	%r5965, %r5963, %r5953;
	and.b32  	%r5966, %r5952, %r5965;
	and.b32  	%r5967, %r5963, %r5953;
	xor.b32  	%r5968, %r5966, %r5967;
	add.s32 	%r5969, %r5968, %r5943;
	add.s32 	%r5970, %r5969, %r5964;
	add.s32 	%r5971, %r5970, %r5713;
	add.s32 	%r5972, %r5971, %r5385;
	shf.l.wrap.b32 	%r5973, %r5952, %r5952, 30;
	shf.l.wrap.b32 	%r5974, %r5972, %r5972, 5;
	xor.b32  	%r5975, %r5973, %r5963;
	and.b32  	%r5976, %r5962, %r5975;
	and.b32  	%r5977, %r5973, %r5963;
	xor.b32  	%r5978, %r5976, %r5977;
	add.s32 	%r5979, %r5978, %r5953;
	add.s32 	%r5980, %r5979, %r5974;
	add.s32 	%r5981, %r5980, %r5713;
	add.s32 	%r5982, %r5981, %r5389;
	shf.l.wrap.b32 	%r5983, %r5962, %r5962, 30;
	shf.l.wrap.b32 	%r5984, %r5982, %r5982, 5;
	xor.b32  	%r5985, %r5983, %r5973;
	and.b32  	%r5986, %r5972, %r5985;
	and.b32  	%r5987, %r5983, %r5973;
	xor.b32  	%r5988, %r5986, %r5987;
	add.s32 	%r5989, %r5988, %r5963;
	add.s32 	%r5990, %r5989, %r5984;
	add.s32 	%r5991, %r5990, %r5713;
	add.s32 	%r5992, %r5991, %r5393;
	shf.l.wrap.b32 	%r5993, %r5972, %r5972, 30;
	shf.l.wrap.b32 	%r5994, %r5992, %r5992, 5;
	xor.b32  	%r5995, %r5993, %r5983;
	and.b32  	%r5996, %r5982, %r5995;
	and.b32  	%r5997, %r5993, %r5983;
	xor.b32  	%r5998, %r5996, %r5997;
	add.s32 	%r5999, %r5998, %r5973;
	add.s32 	%r6000, %r5999, %r5994;
	add.s32 	%r6001, %r6000, %r5713;
	add.s32 	%r6002, %r6001, %r5397;
	shf.l.wrap.b32 	%r6003, %r5982, %r5982, 30;
	shf.l.wrap.b32 	%r6004, %r6002, %r6002, 5;
	xor.b32  	%r6005, %r6003, %r5993;
	and.b32  	%r6006, %r5992, %r6005;
	and.b32  	%r6007, %r6003, %r5993;
	xor.b32  	%r6008, %r6006, %r6007;
	add.s32 	%r6009, %r6008, %r5983;
	add.s32 	%r6010, %r6009, %r6004;
	add.s32 	%r6011, %r6010, %r5713;
	add.s32 	%r6012, %r6011, %r5401;
	shf.l.wrap.b32 	%r6013, %r5992, %r5992, 30;
	shf.l.wrap.b32 	%r6014, %r6012, %r6012, 5;
	xor.b32  	%r6015, %r6013, %r6003;
	and.b32  	%r6016, %r6002, %r6015;
	and.b32  	%r6017, %r6013, %r6003;
	xor.b32  	%r6018, %r6016, %r6017;
	add.s32 	%r6019, %r6018, %r5993;
	add.s32 	%r6020, %r6019, %r6014;
	add.s32 	%r6021, %r6020, %r5713;
	add.s32 	%r6022, %r6021, %r5405;
	shf.l.wrap.b32 	%r6023, %r6002, %r6002, 30;
	shf.l.wrap.b32 	%r6024, %r6022, %r6022, 5;
	xor.b32  	%r6025, %r6023, %r6013;
	and.b32  	%r6026, %r6012, %r6025;
	and.b32  	%r6027, %r6023, %r6013;
	xor.b32  	%r6028, %r6026, %r6027;
	add.s32 	%r6029, %r6028, %r6003;
	add.s32 	%r6030, %r6029, %r6024;
	add.s32 	%r6031, %r6030, %r5713;
	add.s32 	%r6032, %r6031, %r5409;
	shf.l.wrap.b32 	%r6033, %r6012, %r6012, 30;
	shf.l.wrap.b32 	%r6034, %r6032, %r6032, 5;
	xor.b32  	%r6035, %r6033, %r6023;
	and.b32  	%r6036, %r6022, %r6035;
	and.b32  	%r6037, %r6033, %r6023;
	xor.b32  	%r6038, %r6036, %r6037;
	add.s32 	%r6039, %r6038, %r6013;
	add.s32 	%r6040, %r6039, %r6034;
	add.s32 	%r6041, %r6040, %r5713;
	add.s32 	%r6042, %r6041, %r5413;
	shf.l.wrap.b32 	%r6043, %r6022, %r6022, 30;
	shf.l.wrap.b32 	%r6044, %r6042, %r6042, 5;
	xor.b32  	%r6045, %r6043, %r6033;
	and.b32  	%r6046, %r6032, %r6045;
	and.b32  	%r6047, %r6043, %r6033;
	xor.b32  	%r6048, %r6046, %r6047;
	add.s32 	%r6049, %r6048, %r6023;
	add.s32 	%r6050, %r6049, %r6044;
	add.s32 	%r6051, %r6050, %r5713;
	add.s32 	%r6052, %r6051, %r5417;
	shf.l.wrap.b32 	%r6053, %r6032, %r6032, 30;
	shf.l.wrap.b32 	%r6054, %r6052, %r6052, 5;
	xor.b32  	%r6055, %r6053, %r6043;
	and.b32  	%r6056, %r6042, %r6055;
	and.b32  	%r6057, %r6053, %r6043;
	xor.b32  	%r6058, %r6056, %r6057;
	add.s32 	%r6059, %r6058, %r6033;
	add.s32 	%r6060, %r6059, %r6054;
	add.s32 	%r6061, %r6060, %r5713;
	add.s32 	%r6062, %r6061, %r5421;
	shf.l.wrap.b32 	%r6063, %r6042, %r6042, 30;
	shf.l.wrap.b32 	%r6064, %r6062, %r6062, 5;
	xor.b32  	%r6065, %r6063, %r6053;
	and.b32  	%r6066, %r6052, %r6065;
	and.b32  	%r6067, %r6063, %r6053;
	xor.b32  	%r6068, %r6066, %r6067;
	add.s32 	%r6069, %r6068, %r6043;
	add.s32 	%r6070, %r6069, %r6064;
	add.s32 	%r6071, %r6070, %r5713;
	add.s32 	%r6072, %r6071, %r5425;
	shf.l.wrap.b32 	%r6073, %r6052, %r6052, 30;
	ld.local.u32 	%r6074, [%rd17+112];
	shf.l.wrap.b32 	%r6075, %r6072, %r6072, 5;
	xor.b32  	%r6076, %r6073, %r6063;
	xor.b32  	%r6077, %r6076, %r6062;
	add.s32 	%r6078, %r6077, %r6053;
	add.s32 	%r6079, %r6078, %r6075;
	add.s32 	%r6080, %r6079, %r6074;
	add.s32 	%r6081, %r6080, %r5429;
	shf.l.wrap.b32 	%r6082, %r6062, %r6062, 30;
	shf.l.wrap.b32 	%r6083, %r6081, %r6081, 5;
	xor.b32  	%r6084, %r6082, %r6073;
	xor.b32  	%r6085, %r6084, %r6072;
	add.s32 	%r6086, %r6085, %r6063;
	add.s32 	%r6087, %r6086, %r6083;
	add.s32 	%r6088, %r6087, %r6074;
	add.s32 	%r6089, %r6088, %r5433;
	shf.l.wrap.b32 	%r6090, %r6072, %r6072, 30;
	shf.l.wrap.b32 	%r6091, %r6089, %r6089, 5;
	xor.b32  	%r6092, %r6090, %r6082;
	xor.b32  	%r6093, %r6092, %r6081;
	add.s32 	%r6094, %r6093, %r6073;
	add.s32 	%r6095, %r6094, %r6091;
	add.s32 	%r6096, %r6095, %r6074;
	add.s32 	%r6097, %r6096, %r5437;
	shf.l.wrap.b32 	%r6098, %r6081, %r6081, 30;
	shf.l.wrap.b32 	%r6099, %r6097, %r6097, 5;
	xor.b32  	%r6100, %r6098, %r6090;
	xor.b32  	%r6101, %r6100, %r6089;
	add.s32 	%r6102, %r6101, %r6082;
	add.s32 	%r6103, %r6102, %r6099;
	add.s32 	%r6104, %r6103, %r6074;
	add.s32 	%r6105, %r6104, %r5441;
	shf.l.wrap.b32 	%r6106, %r6089, %r6089, 30;
	shf.l.wrap.b32 	%r6107, %r6105, %r6105, 5;
	xor.b32  	%r6108, %r6106, %r6098;
	xor.b32  	%r6109, %r6108, %r6097;
	add.s32 	%r6110, %r6109, %r6090;
	add.s32 	%r6111, %r6110, %r6107;
	add.s32 	%r6112, %r6111, %r6074;
	add.s32 	%r6113, %r6112, %r5445;
	shf.l.wrap.b32 	%r6114, %r6097, %r6097, 30;
	shf.l.wrap.b32 	%r6115, %r6113, %r6113, 5;
	xor.b32  	%r6116, %r6114, %r6106;
	xor.b32  	%r6117, %r6116, %r6105;
	add.s32 	%r6118, %r6117, %r6098;
	add.s32 	%r6119, %r6118, %r6115;
	add.s32 	%r6120, %r6119, %r6074;
	add.s32 	%r6121, %r6120, %r5449;
	shf.l.wrap.b32 	%r6122, %r6105, %r6105, 30;
	shf.l.wrap.b32 	%r6123, %r6121, %r6121, 5;
	xor.b32  	%r6124, %r6122, %r6114;
	xor.b32  	%r6125, %r6124, %r6113;
	add.s32 	%r6126, %r6125, %r6106;
	add.s32 	%r6127, %r6126, %r6123;
	add.s32 	%r6128, %r6127, %r6074;
	add.s32 	%r6129, %r6128, %r5453;
	shf.l.wrap.b32 	%r6130, %r6113, %r6113, 30;
	shf.l.wrap.b32 	%r6131, %r6129, %r6129, 5;
	xor.b32  	%r6132, %r6130, %r6122;
	xor.b32  	%r6133, %r6132, %r6121;
	add.s32 	%r6134, %r6133, %r6114;
	add.s32 	%r6135, %r6134, %r6131;
	add.s32 	%r6136, %r6135, %r6074;
	add.s32 	%r6137, %r6136, %r5457;
	shf.l.wrap.b32 	%r6138, %r6121, %r6121, 30;
	shf.l.wrap.b32 	%r6139, %r6137, %r6137, 5;
	xor.b32  	%r6140, %r6138, %r6130;
	xor.b32  	%r6141, %r6140, %r6129;
	add.s32 	%r6142, %r6141, %r6122;
	add.s32 	%r6143, %r6142, %r6139;
	add.s32 	%r6144, %r6143, %r6074;
	add.s32 	%r6145, %r6144, %r5461;
	shf.l.wrap.b32 	%r6146, %r6129, %r6129, 30;
	shf.l.wrap.b32 	%r6147, %r6145, %r6145, 5;
	xor.b32  	%r6148, %r6146, %r6138;
	xor.b32  	%r6149, %r6148, %r6137;
	add.s32 	%r6150, %r6149, %r6130;
	add.s32 	%r6151, %r6150, %r6147;
	add.s32 	%r6152, %r6151, %r6074;
	add.s32 	%r6153, %r6152, %r5465;
	shf.l.wrap.b32 	%r6154, %r6137, %r6137, 30;
	shf.l.wrap.b32 	%r6155, %r6153, %r6153, 5;
	xor.b32  	%r6156, %r6154, %r6146;
	xor.b32  	%r6157, %r6156, %r6145;
	add.s32 	%r6158, %r6157, %r6138;
	add.s32 	%r6159, %r6158, %r6155;
	add.s32 	%r6160, %r6159, %r6074;
	add.s32 	%r6161, %r6160, %r5469;
	shf.l.wrap.b32 	%r6162, %r6145, %r6145, 30;
	shf.l.wrap.b32 	%r6163, %r6161, %r6161, 5;
	xor.b32  	%r6164, %r6162, %r6154;
	xor.b32  	%r6165, %r6164, %r6153;
	add.s32 	%r6166, %r6165, %r6146;
	add.s32 	%r6167, %r6166, %r6163;
	add.s32 	%r6168, %r6167, %r6074;
	add.s32 	%r6169, %r6168, %r5473;
	shf.l.wrap.b32 	%r6170, %r6153, %r6153, 30;
	shf.l.wrap.b32 	%r6171, %r6169, %r6169, 5;
	xor.b32  	%r6172, %r6170, %r6162;
	xor.b32  	%r6173, %r6172, %r6161;
	add.s32 	%r6174, %r6173, %r6154;
	add.s32 	%r6175, %r6174, %r6171;
	add.s32 	%r6176, %r6175, %r6074;
	add.s32 	%r6177, %r6176, %r5477;
	shf.l.wrap.b32 	%r6178, %r6161, %r6161, 30;
	shf.l.wrap.b32 	%r6179, %r6177, %r6177, 5;
	xor.b32  	%r6180, %r6178, %r6170;
	xor.b32  	%r6181, %r6180, %r6169;
	add.s32 	%r6182, %r6181, %r6162;
	add.s32 	%r6183, %r6182, %r6179;
	add.s32 	%r6184, %r6183, %r6074;
	add.s32 	%r6185, %r6184, %r5481;
	shf.l.wrap.b32 	%r6186, %r6169, %r6169, 30;
	shf.l.wrap.b32 	%r6187, %r6185, %r6185, 5;
	xor.b32  	%r6188, %r6186, %r6178;
	xor.b32  	%r6189, %r6188, %r6177;
	add.s32 	%r6190, %r6189, %r6170;
	add.s32 	%r6191, %r6190, %r6187;
	add.s32 	%r6192, %r6191, %r6074;
	add.s32 	%r6193, %r6192, %r5485;
	shf.l.wrap.b32 	%r6194, %r6177, %r6177, 30;
	shf.l.wrap.b32 	%r6195, %r6193, %r6193, 5;
	xor.b32  	%r6196, %r6194, %r6186;
	xor.b32  	%r6197, %r6196, %r6185;
	add.s32 	%r6198, %r6197, %r6178;
	add.s32 	%r6199, %r6198, %r6195;
	add.s32 	%r6200, %r6199, %r6074;
	add.s32 	%r6201, %r6200, %r5489;
	shf.l.wrap.b32 	%r6202, %r6185, %r6185, 30;
	shf.l.wrap.b32 	%r6203, %r6201, %r6201, 5;
	xor.b32  	%r6204, %r6202, %r6194;
	xor.b32  	%r6205, %r6204, %r6193;
	add.s32 	%r6206, %r6205, %r6186;
	add.s32 	%r6207, %r6206, %r6203;
	add.s32 	%r6208, %r6207, %r6074;
	add.s32 	%r6209, %r6208, %r5493;
	shf.l.wrap.b32 	%r6210, %r6193, %r6193, 30;
	shf.l.wrap.b32 	%r6211, %r6209, %r6209, 5;
	xor.b32  	%r6212, %r6210, %r6202;
	xor.b32  	%r6213, %r6212, %r6201;
	add.s32 	%r6214, %r6213, %r6194;
	add.s32 	%r6215, %r6214, %r6211;
	add.s32 	%r6216, %r6215, %r6074;
	add.s32 	%r6217, %r6216, %r5497;
	shf.l.wrap.b32 	%r6218, %r6201, %r6201, 30;
	shf.l.wrap.b32 	%r6219, %r6217, %r6217, 5;
	xor.b32  	%r6220, %r6218, %r6210;
	xor.b32  	%r6221, %r6220, %r6209;
	add.s32 	%r6222, %r6221, %r6202;
	add.s32 	%r6223, %r6222, %r6219;
	add.s32 	%r6224, %r6223, %r6074;
	add.s32 	%r6225, %r6224, %r5501;
	shf.l.wrap.b32 	%r6226, %r6209, %r6209, 30;
	shf.l.wrap.b32 	%r6227, %r6225, %r6225, 5;
	xor.b32  	%r6228, %r6226, %r6218;
	xor.b32  	%r6229, %r6228, %r6217;
	add.s32 	%r6230, %r6229, %r6210;
	add.s32 	%r6231, %r6230, %r6227;
	add.s32 	%r6232, %r6231, %r6074;
	add.s32 	%r6233, %r6232, %r5505;
	shf.l.wrap.b32 	%r6234, %r6217, %r6217, 30;
	add.s32 	%r6235, %r5510, %r6233;
	add.s32 	%r6236, %r5511, %r6225;
	st.local.v2.u32 	[%rd17+80], {%r6235, %r6236};
	add.s32 	%r6237, %r5508, %r6234;
	add.s32 	%r6238, %r5509, %r6226;
	st.local.v2.u32 	[%rd17+88], {%r6237, %r6238};
	add.s32 	%r6239, %r5506, %r6218;
	st.local.u32 	[%rd17+96], %r6239;
	mov.b32 	%r6240, 0;
	st.local.v2.b32 	[%rd17], {%r6240, %r6240};
	st.local.v2.b32 	[%rd17+8], {%r6240, %r6240};
	st.local.v2.b32 	[%rd17+16], {%r6240, %r6240};
	st.local.v2.b32 	[%rd17+24], {%r6240, %r6240};
	st.local.v2.b32 	[%rd17+32], {%r6240, %r6240};
	st.local.v2.b32 	[%rd17+40], {%r6240, %r6240};
	st.local.v2.b32 	[%rd17+48], {%r6240, %r6240};
$L__BB0_121:
	ld.local.u32 	%r6243, [%rd17+64];
	shl.b32 	%r6244, %r6243, 3;
	cvt.u64.u32 	%rd4253, %r6244;
	ld.local.u64 	%rd4254, [%rd17+72];
	add.s64 	%rd4255, %rd4254, %rd4253;
	st.local.u64 	[%rd17+72], %rd4255;
	shr.u64 	%rd4256, %rd4255, 8;
	shr.u64 	%rd4257, %rd4255, 16;
	shr.u64 	%rd4258, %rd4255, 24;
	shr.u64 	%rd4259, %rd4255, 40;
	shr.u64 	%rd4260, %rd4255, 48;
	shr.u64 	%rd4261, %rd4255, 56;
	cvt.u32.u64 	%r6245, %rd4256;
	cvt.u32.u64 	%r6246, %rd4255;
	prmt.b32 	%r6247, %r6245, %r6246, 0x3340U;
	cvt.u32.u64 	%r6248, %rd4258;
	cvt.u32.u64 	%r6249, %rd4257;
	prmt.b32 	%r6250, %r6248, %r6249, 0x3340U;
	prmt.b32 	%r6251, %r6250, %r6247, 0x5410U;
	cvt.u32.u64 	%r6252, %rd4259;
	{ .reg .b32 tmp; mov.b64 {tmp, %r6253}, %rd4255; }
	prmt.b32 	%r6254, %r6252, %r6253, 0x3340U;
	cvt.u32.u64 	%r6255, %rd4261;
	cvt.u32.u64 	%r6256, %rd4260;
	prmt.b32 	%r6257, %r6255, %r6256, 0x3340U;
	prmt.b32 	%r6258, %r6257, %r6254, 0x5410U;
	st.local.v2.b32 	[%rd17+56], {%r6258, %r6251};
	ld.local.v2.b32 	{%r6259, %r6260}, [%rd17];
	bfe.u32 	%r6261, %r6260, 16, 8;
	cvt.u16.u32 	%rs1159, %r6261;
	bfe.u32 	%r6262, %r6260, 8, 8;
	bfe.u32 	%r6263, %r6260, 0, 8;
	bfe.u32 	%r6264, %r6259, 16, 8;
	cvt.u16.u32 	%rs1160, %r6264;
	bfe.u32 	%r6265, %r6259, 8, 8;
	bfe.u32 	%r6266, %r6259, 0, 8;
	shl.b32 	%r6267, %r6266, 24;
	shl.b32 	%r6268, %r6265, 16;
	and.b32  	%r6269, %r6268, 16711680;
	or.b32  	%r6270, %r6269, %r6267;
	and.b16  	%rs1161, %rs1160, 255;
	mul.wide.u16 	%r6271, %rs1161, 256;
	or.b32  	%r6272, %r6270, %r6271;
	bfe.u32 	%r6273, %r6259, 24, 8;
	or.b32  	%r6274, %r6272, %r6273;
	shl.b32 	%r6275, %r6263, 24;
	shl.b32 	%r6276, %r6262, 16;
	and.b32  	%r6277, %r6276, 16711680;
	or.b32  	%r6278, %r6277, %r6275;
	and.b16  	%rs1162, %rs1159, 255;
	mul.wide.u16 	%r6279, %rs1162, 256;
	or.b32  	%r6280, %r6278, %r6279;
	bfe.u32 	%r6281, %r6260, 24, 8;
	or.b32  	%r6282, %r6280, %r6281;
	ld.local.v2.b32 	{%r6283, %r6284}, [%rd17+8];
	bfe.u32 	%r6285, %r6284, 16, 8;
	cvt.u16.u32 	%rs1163, %r6285;
	bfe.u32 	%r6286, %r6284, 8, 8;
	bfe.u32 	%r6287, %r6284, 0, 8;
	bfe.u32 	%r6288, %r6283, 16, 8;
	cvt.u16.u32 	%rs1164, %r6288;
	bfe.u32 	%r6289, %r6283, 8, 8;
	bfe.u32 	%r6290, %r6283, 0, 8;
	shl.b32 	%r6291, %r6290, 24;
	shl.b32 	%r6292, %r6289, 16;
	and.b32  	%r6293, %r6292, 16711680;
	or.b32  	%r6294, %r6293, %r6291;
	and.b16  	%rs1165, %rs1164, 255;
	mul.wide.u16 	%r6295, %rs1165, 256;
	or.b32  	%r6296, %r6294, %r6295;
	bfe.u32 	%r6297, %r6283, 24, 8;
	or.b32  	%r6298, %r6296, %r6297;
	shl.b32 	%r6299, %r6287, 24;
	shl.b32 	%r6300, %r6286, 16;
	and.b32  	%r6301, %r6300, 16711680;
	or.b32  	%r6302, %r6301, %r6299;
	and.b16  	%rs1166, %rs1163, 255;
	mul.wide.u16 	%r6303, %rs1166, 256;
	or.b32  	%r6304, %r6302, %r6303;
	bfe.u32 	%r6305, %r6284, 24, 8;
	or.b32  	%r6306, %r6304, %r6305;
	ld.local.v2.b32 	{%r6307, %r6308}, [%rd17+16];
	bfe.u32 	%r6309, %r6308, 16, 8;
	cvt.u16.u32 	%rs1167, %r6309;
	bfe.u32 	%r6310, %r6308, 8, 8;
	bfe.u32 	%r6311, %r6308, 0, 8;
	bfe.u32 	%r6312, %r6307, 16, 8;
	cvt.u16.u32 	%rs1168, %r6312;
	bfe.u32 	%r6313, %r6307, 8, 8;
	bfe.u32 	%r6314, %r6307, 0, 8;
	shl.b32 	%r6315, %r6314, 24;
	shl.b32 	%r6316, %r6313, 16;
	and.b32  	%r6317, %r6316, 16711680;
	or.b32  	%r6318, %r6317, %r6315;
	and.b16  	%rs1169, %rs1168, 255;
	mul.wide.u16 	%r6319, %rs1169, 256;
	or.b32  	%r6320, %r6318, %r6319;
	bfe.u32 	%r6321, %r6307, 24, 8;
	or.b32  	%r6322, %r6320, %r6321;
	shl.b32 	%r6323, %r6311, 24;
	shl.b32 	%r6324, %r6310, 16;
	and.b32  	%r6325, %r6324, 16711680;
	or.b32  	%r6326, %r6325, %r6323;
	and.b16  	%rs1170, %rs1167, 255;
	mul.wide.u16 	%r6327, %rs1170, 256;
	or.b32  	%r6328, %r6326, %r6327;
	bfe.u32 	%r6329, %r6308, 24, 8;
	or.b32  	%r6330, %r6328, %r6329;
	ld.local.v2.b32 	{%r6331, %r6332}, [%rd17+24];
	bfe.u32 	%r6333, %r6332, 16, 8;
	cvt.u16.u32 	%rs1171, %r6333;
	bfe.u32 	%r6334, %r6332, 8, 8;
	bfe.u32 	%r6335, %r6332, 0, 8;
	bfe.u32 	%r6336, %r6331, 16, 8;
	cvt.u16.u32 	%rs1172, %r6336;
	bfe.u32 	%r6337, %r6331, 8, 8;
	bfe.u32 	%r6338, %r6331, 0, 8;
	shl.b32 	%r6339, %r6338, 24;
	shl.b32 	%r6340, %r6337, 16;
	and.b32  	%r6341, %r6340, 16711680;
	or.b32  	%r6342, %r6341, %r6339;
	and.b16  	%rs1173, %rs1172, 255;
	mul.wide.u16 	%r6343, %rs1173, 256;
	or.b32  	%r6344, %r6342, %r6343;
	bfe.u32 	%r6345, %r6331, 24, 8;
	or.b32  	%r6346, %r6344, %r6345;
	shl.b32 	%r6347, %r6335, 24;
	shl.b32 	%r6348, %r6334, 16;
	and.b32  	%r6349, %r6348, 16711680;
	or.b32  	%r6350, %r6349, %r6347;
	and.b16  	%rs1174, %rs1171, 255;
	mul.wide.u16 	%r6351, %rs1174, 256;
	or.b32  	%r6352, %r6350, %r6351;
	bfe.u32 	%r6353, %r6332, 24, 8;
	or.b32  	%r6354, %r6352, %r6353;
	ld.local.v2.b32 	{%r6355, %r6356}, [%rd17+32];
	bfe.u32 	%r6357, %r6356, 16, 8;
	cvt.u16.u32 	%rs1175, %r6357;
	bfe.u32 	%r6358, %r6356, 8, 8;
	bfe.u32 	%r6359, %r6356, 0, 8;
	bfe.u32 	%r6360, %r6355, 16, 8;
	cvt.u16.u32 	%rs1176, %r6360;
	bfe.u32 	%r6361, %r6355, 8, 8;
	bfe.u32 	%r6362, %r6355, 0, 8;
	shl.b32 	%r6363, %r6362, 24;
	shl.b32 	%r6364, %r6361, 16;
	and.b32  	%r6365, %r6364, 16711680;
	or.b32  	%r6366, %r6365, %r6363;
	and.b16  	%rs1177, %rs1176, 255;
	mul.wide.u16 	%r6367, %rs1177, 256;
	or.b32  	%r6368, %r6366, %r6367;
	bfe.u32 	%r6369, %r6355, 24, 8;
	or.b32  	%r6370, %r6368, %r6369;
	shl.b32 	%r6371, %r6359, 24;
	shl.b32 	%r6372, %r6358, 16;
	and.b32  	%r6373, %r6372, 16711680;
	or.b32  	%r6374, %r6373, %r6371;
	and.b16  	%rs1178, %rs1175, 255;
	mul.wide.u16 	%r6375, %rs1178, 256;
	or.b32  	%r6376, %r6374, %r6375;
	bfe.u32 	%r6377, %r6356, 24, 8;
	or.b32  	%r6378, %r6376, %r6377;
	ld.local.v2.b32 	{%r6379, %r6380}, [%rd17+40];
	bfe.u32 	%r6381, %r6380, 16, 8;
	cvt.u16.u32 	%rs1179, %r6381;
	bfe.u32 	%r6382, %r6380, 8, 8;
	bfe.u32 	%r6383, %r6380, 0, 8;
	bfe.u32 	%r6384, %r6379, 16, 8;
	cvt.u16.u32 	%rs1180, %r6384;
	bfe.u32 	%r6385, %r6379, 8, 8;
	bfe.u32 	%r6386, %r6379, 0, 8;
	shl.b32 	%r6387, %r6386, 24;
	shl.b32 	%r6388, %r6385, 16;
	and.b32  	%r6389, %r6388, 16711680;
	or.b32  	%r6390, %r6389, %r6387;
	and.b16  	%rs1181, %rs1180, 255;
	mul.wide.u16 	%r6391, %rs1181, 256;
	or.b32  	%r6392, %r6390, %r6391;
	bfe.u32 	%r6393, %r6379, 24, 8;
	or.b32  	%r6394, %r6392, %r6393;
	shl.b32 	%r6395, %r6383, 24;
	shl.b32 	%r6396, %r6382, 16;
	and.b32  	%r6397, %r6396, 16711680;
	or.b32  	%r6398, %r6397, %r6395;
	and.b16  	%rs1182, %rs1179, 255;
	mul.wide.u16 	%r6399, %rs1182, 256;
	or.b32  	%r6400, %r6398, %r6399;
	bfe.u32 	%r6401, %r6380, 24, 8;
	or.b32  	%r6402, %r6400, %r6401;
	ld.local.v2.b32 	{%r6403, %r6404}, [%rd17+48];
	bfe.u32 	%r6405, %r6404, 16, 8;
	cvt.u16.u32 	%rs1183, %r6405;
	bfe.u32 	%r6406, %r6404, 8, 8;
	bfe.u32 	%r6407, %r6404, 0, 8;
	bfe.u32 	%r6408, %r6403, 16, 8;
	cvt.u16.u32 	%rs1184, %r6408;
	bfe.u32 	%r6409, %r6403, 8, 8;
	bfe.u32 	%r6410, %r6403, 0, 8;
	shl.b32 	%r6411, %r6410, 24;
	shl.b32 	%r6412, %r6409, 16;
	and.b32  	%r6413, %r6412, 16711680;
	or.b32  	%r6414, %r6413, %r6411;
	and.b16  	%rs1185, %rs1184, 255;
	mul.wide.u16 	%r6415, %rs1185, 256;
	or.b32  	%r6416, %r6414, %r6415;
	bfe.u32 	%r6417, %r6403, 24, 8;
	or.b32  	%r6418, %r6416, %r6417;
	shl.b32 	%r6419, %r6407, 24;
	shl.b32 	%r6420, %r6406, 16;
	and.b32  	%r6421, %r6420, 16711680;
	or.b32  	%r6422, %r6421, %r6419;
	and.b16  	%rs1186, %rs1183, 255;
	mul.wide.u16 	%r6423, %rs1186, 256;
	or.b32  	%r6424, %r6422, %r6423;
	bfe.u32 	%r6425, %r6404, 24, 8;
	or.b32  	%r6426, %r6424, %r6425;
	shl.b32 	%r6427, %r6255, 24;
	shl.b32 	%r6428, %r6256, 16;
	and.b32  	%r6429, %r6428, 16711680;
	or.b32  	%r6430, %r6429, %r6427;
	shl.b32 	%r6431, %r6252, 8;
	and.b32  	%r6432, %r6431, 65280;
	or.b32  	%r6433, %r6430, %r6432;
	and.b32  	%r6434, %r6253, 255;
	or.b32  	%r6435, %r6433, %r6434;
	shl.b32 	%r6436, %r6248, 24;
	shl.b32 	%r6437, %r6249, 16;
	and.b32  	%r6438, %r6437, 16711680;
	or.b32  	%r6439, %r6438, %r6436;
	shl.b32 	%r6440, %r6245, 8;
	and.b32  	%r6441, %r6440, 65280;
	or.b32  	%r6442, %r6439, %r6441;
	and.b32  	%r6443, %r6246, 255;
	or.b32  	%r6444, %r6442, %r6443;
	xor.b32  	%r6445, %r6370, %r6426;
	xor.b32  	%r6446, %r6445, %r6298;
	xor.b32  	%r6447, %r6446, %r6274;
	shf.l.wrap.b32 	%r6448, %r6447, %r6447, 1;
	xor.b32  	%r6449, %r6378, %r6435;
	xor.b32  	%r6450, %r6449, %r6306;
	xor.b32  	%r6451, %r6450, %r6282;
	shf.l.wrap.b32 	%r6452, %r6451, %r6451, 1;
	xor.b32  	%r6453, %r6394, %r6444;
	xor.b32  	%r6454, %r6453, %r6322;
	xor.b32  	%r6455, %r6454, %r6298;
	shf.l.wrap.b32 	%r6456, %r6455, %r6455, 1;
	xor.b32  	%r6457, %r6402, %r6448;
	xor.b32  	%r6458, %r6457, %r6330;
	xor.b32  	%r6459, %r6458, %r6306;
	shf.l.wrap.b32 	%r6460, %r6459, %r6459, 1;
	xor.b32  	%r6461, %r6418, %r6452;
	xor.b32  	%r6462, %r6461, %r6346;
	xor.b32  	%r6463, %r6462, %r6322;
	shf.l.wrap.b32 	%r6464, %r6463, %r6463, 1;
	xor.b32  	%r6465, %r6426, %r6456;
	xor.b32  	%r6466, %r6465, %r6354;
	xor.b32  	%r6467, %r6466, %r6330;
	shf.l.wrap.b32 	%r6468, %r6467, %r6467, 1;
	xor.b32  	%r6469, %r6435, %r6460;
	xor.b32  	%r6470, %r6469, %r6370;
	xor.b32  	%r6471, %r6470, %r6346;
	shf.l.wrap.b32 	%r6472, %r6471, %r6471, 1;
	xor.b32  	%r6473, %r6444, %r6464;
	xor.b32  	%r6474, %r6473, %r6378;
	xor.b32  	%r6475, %r6474, %r6354;
	shf.l.wrap.b32 	%r6476, %r6475, %r6475, 1;
	xor.b32  	%r6477, %r6448, %r6468;
	xor.b32  	%r6478, %r6477, %r6394;
	xor.b32  	%r6479, %r6478, %r6370;
	shf.l.wrap.b32 	%r6480, %r6479, %r6479, 1;
	xor.b32  	%r6481, %r6452, %r6472;
	xor.b32  	%r6482, %r6481, %r6402;
	xor.b32  	%r6483, %r6482, %r6378;
	shf.l.wrap.b32 	%r6484, %r6483, %r6483, 1;
	xor.b32  	%r6485, %r6456, %r6476;
	xor.b32  	%r6486, %r6485, %r6418;
	xor.b32  	%r6487, %r6486, %r6394;
	shf.l.wrap.b32 	%r6488, %r6487, %r6487, 1;
	xor.b32  	%r6489, %r6460, %r6480;
	xor.b32  	%r6490, %r6489, %r6426;
	xor.b32  	%r6491, %r6490, %r6402;
	shf.l.wrap.b32 	%r6492, %r6491, %r6491, 1;
	xor.b32  	%r6493, %r6464, %r6484;
	xor.b32  	%r6494, %r6493, %r6435;
	xor.b32  	%r6495, %r6494, %r6418;
	shf.l.wrap.b32 	%r6496, %r6495, %r6495, 1;
	xor.b32  	%r6497, %r6468, %r6488;
	xor.b32  	%r6498, %r6497, %r6444;
	xor.b32  	%r6499, %r6498, %r6426;
	shf.l.wrap.b32 	%r6500, %r6499, %r6499, 1;
	xor.b32  	%r6501, %r6472, %r6492;
	xor.b32  	%r6502, %r6501, %r6448;
	xor.b32  	%r6503, %r6502, %r6435;
	shf.l.wrap.b32 	%r6504, %r6503, %r6503, 1;
	xor.b32  	%r6505, %r6476, %r6496;
	xor.b32  	%r6506, %r6505, %r6452;
	xor.b32  	%r6507, %r6506, %r6444;
	shf.l.wrap.b32 	%r6508, %r6507, %r6507, 1;
	xor.b32  	%r6509, %r6480, %r6500;
	xor.b32  	%r6510, %r6509, %r6456;
	xor.b32  	%r6511, %r6510, %r6448;
	shf.l.wrap.b32 	%r6512, %r6511, %r6511, 1;
	xor.b32  	%r6513, %r6484, %r6504;
	xor.b32  	%r6514, %r6513, %r6460;
	xor.b32  	%r6515, %r6514, %r6452;
	shf.l.wrap.b32 	%r6516, %r6515, %r6515, 1;
	xor.b32  	%r6517, %r6488, %r6508;
	xor.b32  	%r6518, %r6517, %r6464;
	xor.b32  	%r6519, %r6518, %r6456;
	shf.l.wrap.b32 	%r6520, %r6519, %r6519, 1;
	xor.b32  	%r6521, %r6492, %r6512;
	xor.b32  	%r6522, %r6521, %r6468;
	xor.b32  	%r6523, %r6522, %r6460;
	shf.l.wrap.b32 	%r6524, %r6523, %r6523, 1;
	xor.b32  	%r6525, %r6496, %r6516;
	xor.b32  	%r6526, %r6525, %r6472;
	xor.b32  	%r6527, %r6526, %r6464;
	shf.l.wrap.b32 	%r6528, %r6527, %r6527, 1;
	xor.b32  	%r6529, %r6500, %r6520;
	xor.b32  	%r6530, %r6529, %r6476;
	xor.b32  	%r6531, %r6530, %r6468;
	shf.l.wrap.b32 	%r6532, %r6531, %r6531, 1;
	xor.b32  	%r6533, %r6504, %r6524;
	xor.b32  	%r6534, %r6533, %r6480;
	xor.b32  	%r6535, %r6534, %r6472;
	shf.l.wrap.b32 	%r6536, %r6535, %r6535, 1;
	xor.b32  	%r6537, %r6508, %r6528;
	xor.b32  	%r6538, %r6537, %r6484;
	xor.b32  	%r6539, %r6538, %r6476;
	shf.l.wrap.b32 	%r6540, %r6539, %r6539, 1;
	xor.b32  	%r6541, %r6512, %r6532;
	xor.b32  	%r6542, %r6541, %r6488;
	xor.b32  	%r6543, %r6542, %r6480;
	shf.l.wrap.b32 	%r6544, %r6543, %r6543, 1;
	xor.b32  	%r6545, %r6516, %r6536;
	xor.b32  	%r6546, %r6545, %r6492;
	xor.b32  	%r6547, %r6546, %r6484;
	shf.l.wrap.b32 	%r6548, %r6547, %r6547, 1;
	xor.b32  	%r6549, %r6520, %r6540;
	xor.b32  	%r6550, %r6549, %r6496;
	xor.b32  	%r6551, %r6550, %r6488;
	shf.l.wrap.b32 	%r6552, %r6551, %r6551, 1;
	xor.b32  	%r6553, %r6524, %r6544;
	xor.b32  	%r6554, %r6553, %r6500;
	xor.b32  	%r6555, %r6554, %r6492;
	shf.l.wrap.b32 	%r6556, %r6555, %r6555, 1;
	xor.b32  	%r6557, %r6528, %r6548;
	xor.b32  	%r6558, %r6557, %r6504;
	xor.b32  	%r6559, %r6558, %r6496;
	shf.l.wrap.b32 	%r6560, %r6559, %r6559, 1;
	xor.b32  	%r6561, %r6532, %r6552;
	xor.b32  	%r6562, %r6561, %r6508;
	xor.b32  	%r6563, %r6562, %r6500;
	shf.l.wrap.b32 	%r6564, %r6563, %r6563, 1;
	xor.b32  	%r6565, %r6536, %r6556;
	xor.b32  	%r6566, %r6565, %r6512;
	xor.b32  	%r6567, %r6566, %r6504;
	shf.l.wrap.b32 	%r6568, %r6567, %r6567, 1;
	xor.b32  	%r6569, %r6540, %r6560;
	xor.b32  	%r6570, %r6569, %r6516;
	xor.b32  	%r6571, %r6570, %r6508;
	shf.l.wrap.b32 	%r6572, %r6571, %r6571, 1;
	xor.b32  	%r6573, %r6544, %r6564;
	xor.b32  	%r6574, %r6573, %r6520;
	xor.b32  	%r6575, %r6574, %r6512;
	shf.l.wrap.b32 	%r6576, %r6575, %r6575, 1;
	xor.b32  	%r6577, %r6548, %r6568;
	xor.b32  	%r6578, %r6577, %r6524;
	xor.b32  	%r6579, %r6578, %r6516;
	shf.l.wrap.b32 	%r6580, %r6579, %r6579, 1;
	xor.b32  	%r6581, %r6552, %r6572;
	xor.b32  	%r6582, %r6581, %r6528;
	xor.b32  	%r6583, %r6582, %r6520;
	shf.l.wrap.b32 	%r6584, %r6583, %r6583, 1;
	xor.b32  	%r6585, %r6556, %r6576;
	xor.b32  	%r6586, %r6585, %r6532;
	xor.b32  	%r6587, %r6586, %r6524;
	shf.l.wrap.b32 	%r6588, %r6587, %r6587, 1;
	xor.b32  	%r6589, %r6560, %r6580;
	xor.b32  	%r6590, %r6589, %r6536;
	xor.b32  	%r6591, %r6590, %r6528;
	shf.l.wrap.b32 	%r6592, %r6591, %r6591, 1;
	xor.b32  	%r6593, %r6564, %r6584;
	xor.b32  	%r6594, %r6593, %r6540;
	xor.b32  	%r6595, %r6594, %r6532;
	shf.l.wrap.b32 	%r6596, %r6595, %r6595, 1;
	xor.b32  	%r6597, %r6568, %r6588;
	xor.b32  	%r6598, %r6597, %r6544;
	xor.b32  	%r6599, %r6598, %r6536;
	shf.l.wrap.b32 	%r6600, %r6599, %r6599, 1;
	xor.b32  	%r6601, %r6572, %r6592;
	xor.b32  	%r6602, %r6601, %r6548;
	xor.b32  	%r6603, %r6602, %r6540;
	shf.l.wrap.b32 	%r6604, %r6603, %r6603, 1;
	xor.b32  	%r6605, %r6576, %r6596;
	xor.b32  	%r6606, %r6605, %r6552;
	xor.b32  	%r6607, %r6606, %r6544;
	shf.l.wrap.b32 	%r6608, %r6607, %r6607, 1;
	xor.b32  	%r6609, %r6580, %r6600;
	xor.b32  	%r6610, %r6609, %r6556;
	xor.b32  	%r6611, %r6610, %r6548;
	shf.l.wrap.b32 	%r6612, %r6611, %r6611, 1;
	xor.b32  	%r6613, %r6584, %r6604;
	xor.b32  	%r6614, %r6613, %r6560;
	xor.b32  	%r6615, %r6614, %r6552;
	shf.l.wrap.b32 	%r6616, %r6615, %r6615, 1;
	xor.b32  	%r6617, %r6588, %r6608;
	xor.b32  	%r6618, %r6617, %r6564;
	xor.b32  	%r6619, %r6618, %r6556;
	shf.l.wrap.b32 	%r6620, %r6619, %r6619, 1;
	xor.b32  	%r6621, %r6592, %r6612;
	xor.b32  	%r6622, %r6621, %r6568;
	xor.b32  	%r6623, %r6622, %r6560;
	shf.l.wrap.b32 	%r6624, %r6623, %r6623, 1;
	xor.b32  	%r6625, %r6596, %r6616;
	xor.b32  	%r6626, %r6625, %r6572;
	xor.b32  	%r6627, %r6626, %r6564;
	shf.l.wrap.b32 	%r6628, %r6627, %r6627, 1;
	xor.b32  	%r6629, %r6600, %r6620;
	xor.b32  	%r6630, %r6629, %r6576;
	xor.b32  	%r6631, %r6630, %r6568;
	shf.l.wrap.b32 	%r6632, %r6631, %r6631, 1;
	xor.b32  	%r6633, %r6604, %r6624;
	xor.b32  	%r6634, %r6633, %r6580;
	xor.b32  	%r6635, %r6634, %r6572;
	shf.l.wrap.b32 	%r6636, %r6635, %r6635, 1;
	xor.b32  	%r6637, %r6608, %r6628;
	xor.b32  	%r6638, %r6637, %r6584;
	xor.b32  	%r6639, %r6638, %r6576;
	shf.l.wrap.b32 	%r6640, %r6639, %r6639, 1;
	xor.b32  	%r6641, %r6612, %r6632;
	xor.b32  	%r6642, %r6641, %r6588;
	xor.b32  	%r6643, %r6642, %r6580;
	shf.l.wrap.b32 	%r6644, %r6643, %r6643, 1;
	xor.b32  	%r6645, %r6616, %r6636;
	xor.b32  	%r6646, %r6645, %r6592;
	xor.b32  	%r6647, %r6646, %r6584;
	shf.l.wrap.b32 	%r6648, %r6647, %r6647, 1;
	xor.b32  	%r6649, %r6620, %r6640;
	xor.b32  	%r6650, %r6649, %r6596;
	xor.b32  	%r6651, %r6650, %r6588;
	shf.l.wrap.b32 	%r6652, %r6651, %r6651, 1;
	xor.b32  	%r6653, %r6624, %r6644;
	xor.b32  	%r6654, %r6653, %r6600;
	xor.b32  	%r6655, %r6654, %r6592;
	shf.l.wrap.b32 	%r6656, %r6655, %r6655, 1;
	xor.b32  	%r6657, %r6628, %r6648;
	xor.b32  	%r6658, %r6657, %r6604;
	xor.b32  	%r6659, %r6658, %r6596;
	shf.l.wrap.b32 	%r6660, %r6659, %r6659, 1;
	xor.b32  	%r6661, %r6632, %r6652;
	xor.b32  	%r6662, %r6661, %r6608;
	xor.b32  	%r6663, %r6662, %r6600;
	shf.l.wrap.b32 	%r6664, %r6663, %r6663, 1;
	xor.b32  	%r6665, %r6636, %r6656;
	xor.b32  	%r6666, %r6665, %r6612;
	xor.b32  	%r6667, %r6666, %r6604;
	shf.l.wrap.b32 	%r6668, %r6667, %r6667, 1;
	xor.b32  	%r6669, %r6640, %r6660;
	xor.b32  	%r6670, %r6669, %r6616;
	xor.b32  	%r6671, %r6670, %r6608;
	shf.l.wrap.b32 	%r6672, %r6671, %r6671, 1;
	xor.b32  	%r6673, %r6644, %r6664;
	xor.b32  	%r6674, %r6673, %r6620;
	xor.b32  	%r6675, %r6674, %r6612;
	shf.l.wrap.b32 	%r6676, %r6675, %r6675, 1;
	xor.b32  	%r6677, %r6648, %r6668;
	xor.b32  	%r6678, %r6677, %r6624;
	xor.b32  	%r6679, %r6678, %r6616;
	shf.l.wrap.b32 	%r6680, %r6679, %r6679, 1;
	xor.b32  	%r6681, %r6652, %r6672;
	xor.b32  	%r6682, %r6681, %r6628;
	xor.b32  	%r6683, %r6682, %r6620;
	shf.l.wrap.b32 	%r6684, %r6683, %r6683, 1;
	xor.b32  	%r6685, %r6656, %r6676;
	xor.b32  	%r6686, %r6685, %r6632;
	xor.b32  	%r6687, %r6686, %r6624;
	shf.l.wrap.b32 	%r6688, %r6687, %r6687, 1;
	xor.b32  	%r6689, %r6660, %r6680;
	xor.b32  	%r6690, %r6689, %r6636;
	xor.b32  	%r6691, %r6690, %r6628;
	shf.l.wrap.b32 	%r6692, %r6691, %r6691, 1;
	xor.b32  	%r6693, %r6664, %r6684;
	xor.b32  	%r6694, %r6693, %r6640;
	xor.b32  	%r6695, %r6694, %r6632;
	shf.l.wrap.b32 	%r6696, %r6695, %r6695, 1;
	xor.b32  	%r6697, %r6668, %r6688;
	xor.b32  	%r6698, %r6697, %r6644;
	xor.b32  	%r6699, %r6698, %r6636;
	shf.l.wrap.b32 	%r6700, %r6699, %r6699, 1;
	ld.local.v2.u32 	{%r6701, %r6702}, [%rd17+96];
	ld.local.v2.u32 	{%r6703, %r6704}, [%rd17+88];
	ld.local.v2.u32 	{%r6705, %r6706}, [%rd17+80];
	shf.l.wrap.b32 	%r6707, %r6705, %r6705, 5;
	and.b32  	%r6708, %r6706, %r6703;
	not.b32 	%r6709, %r6706;
	and.b32  	%r6710, %r6704, %r6709;
	or.b32  	%r6711, %r6708, %r6710;
	add.s32 	%r6712, %r6711, %r6701;
	add.s32 	%r6713, %r6712, %r6707;
	add.s32 	%r6714, %r6713, %r6702;
	add.s32 	%r6715, %r6714, %r6274;
	shf.l.wrap.b32 	%r6716, %r6706, %r6706, 30;
	shf.l.wrap.b32 	%r6717, %r6715, %r6715, 5;
	and.b32  	%r6718, %r6705, %r6716;
	not.b32 	%r6719, %r6705;
	and.b32  	%r6720, %r6703, %r6719;
	or.b32  	%r6721, %r6718, %r6720;
	add.s32 	%r6722, %r6721, %r6704;
	add.s32 	%r6723, %r6722, %r6717;
	add.s32 	%r6724, %r6723, %r6702;
	add.s32 	%r6725, %r6724, %r6282;
	shf.l.wrap.b32 	%r6726, %r6705, %r6705, 30;
	shf.l.wrap.b32 	%r6727, %r6725, %r6725, 5;
	and.b32  	%r6728, %r6715, %r6726;
	not.b32 	%r6729, %r6715;
	and.b32  	%r6730, %r6716, %r6729;
	or.b32  	%r6731, %r6728, %r6730;
	add.s32 	%r6732, %r6731, %r6703;
	add.s32 	%r6733, %r6732, %r6727;
	add.s32 	%r6734, %r6733, %r6702;
	add.s32 	%r6735, %r6734, %r6298;
	shf.l.wrap.b32 	%r6736, %r6715, %r6715, 30;
	shf.l.wrap.b32 	%r6737, %r6735, %r6735, 5;
	and.b32  	%r6738, %r6725, %r6736;
	not.b32 	%r6739, %r6725;
	and.b32  	%r6740, %r6726, %r6739;
	or.b32  	%r6741, %r6738, %r6740;
	add.s32 	%r6742, %r6741, %r6716;
	add.s32 	%r6743, %r6742, %r6737;
	add.s32 	%r6744, %r6743, %r6702;
	add.s32 	%r6745, %r6744, %r6306;
	shf.l.wrap.b32 	%r6746, %r6725, %r6725, 30;
	shf.l.wrap.b32 	%r6747, %r6745, %r6745, 5;
	and.b32  	%r6748, %r6735, %r6746;
	not.b32 	%r6749, %r6735;
	and.b32  	%r6750, %r6736, %r6749;
	or.b32  	%r6751, %r6748, %r6750;
	add.s32 	%r6752, %r6751, %r6726;
	add.s32 	%r6753, %r6752, %r6747;
	add.s32 	%r6754, %r6753, %r6702;
	add.s32 	%r6755, %r6754, %r6322;
	shf.l.wrap.b32 	%r6756, %r6735, %r6735, 30;
	shf.l.wrap.b32 	%r6757, %r6755, %r6755, 5;
	and.b32  	%r6758, %r6745, %r6756;
	not.b32 	%r6759, %r6745;
	and.b32  	%r6760, %r6746, %r6759;
	or.b32  	%r6761, %r6758, %r6760;
	add.s32 	%r6762, %r6761, %r6736;
	add.s32 	%r6763, %r6762, %r6757;
	add.s32 	%r6764, %r6763, %r6702;
	add.s32 	%r6765, %r6764, %r6330;
	shf.l.wrap.b32 	%r6766, %r6745, %r6745, 30;
	shf.l.wrap.b32 	%r6767, %r6765, %r6765, 5;
	and.b32  	%r6768, %r6755, %r6766;
	not.b32 	%r6769, %r6755;
	and.b32  	%r6770, %r6756, %r6769;
	or.b32  	%r6771, %r6768, %r6770;
	add.s32 	%r6772, %r6771, %r6746;
	add.s32 	%r6773, %r6772, %r6767;
	add.s32 	%r6774, %r6773, %r6702;
	add.s32 	%r6775, %r6774, %r6346;
	shf.l.wrap.b32 	%r6776, %r6755, %r6755, 30;
	shf.l.wrap.b32 	%r6777, %r6775, %r6775, 5;
	and.b32  	%r6778, %r6765, %r6776;
	not.b32 	%r6779, %r6765;
	and.b32  	%r6780, %r6766, %r6779;
	or.b32  	%r6781, %r6778, %r6780;
	add.s32 	%r6782, %r6781, %r6756;
	add.s32 	%r6783, %r6782, %r6777;
	add.s32 	%r6784, %r6783, %r6702;
	add.s32 	%r6785, %r6784, %r6354;
	shf.l.wrap.b32 	%r6786, %r6765, %r6765, 30;
	shf.l.wrap.b32 	%r6787, %r6785, %r6785, 5;
	and.b32  	%r6788, %r6775, %r6786;
	not.b32 	%r6789, %r6775;
	and.b32  	%r6790, %r6776, %r6789;
	or.b32  	%r6791, %r6788, %r6790;
	add.s32 	%r6792, %r6791, %r6766;
	add.s32 	%r6793, %r6792, %r6787;
	add.s32 	%r6794, %r6793, %r6702;
	add.s32 	%r6795, %r6794, %r6370;
	shf.l.wrap.b32 	%r6796, %r6775, %r6775, 30;
	shf.l.wrap.b32 	%r6797, %r6795, %r6795, 5;
	and.b32  	%r6798, %r6785, %r6796;
	not.b32 	%r6799, %r6785;
	and.b32  	%r6800, %r6786, %r6799;
	or.b32  	%r6801, %r6798, %r6800;
	add.s32 	%r6802, %r6801, %r6776;
	add.s32 	%r6803, %r6802, %r6797;
	add.s32 	%r6804, %r6803, %r6702;
	add.s32 	%r6805, %r6804, %r6378;
	shf.l.wrap.b32 	%r6806, %r6785, %r6785, 30;
	shf.l.wrap.b32 	%r6807, %r6805, %r6805, 5;
	and.b32  	%r6808, %r6795, %r6806;
	not.b32 	%r6809, %r6795;
	and.b32  	%r6810, %r6796, %r6809;
	or.b32  	%r6811, %r6808, %r6810;
	add.s32 	%r6812, %r6811, %r6786;
	add.s32 	%r6813, %r6812, %r6807;
	add.s32 	%r6814, %r6813, %r6702;
	add.s32 	%r6815, %r6814, %r6394;
	shf.l.wrap.b32 	%r6816, %r6795, %r6795, 30;
	shf.l.wrap.b32 	%r6817, %r6815, %r6815, 5;
	and.b32  	%r6818, %r6805, %r6816;
	not.b32 	%r6819, %r6805;
	and.b32  	%r6820, %r6806, %r6819;
	or.b32  	%r6821, %r6818, %r6820;
	add.s32 	%r6822, %r6821, %r6796;
	add.s32 	%r6823, %r6822, %r6817;
	add.s32 	%r6824, %r6823, %r6702;
	add.s32 	%r6825, %r6824, %r6402;
	shf.l.wrap.b32 	%r6826, %r6805, %r6805, 30;
	shf.l.wrap.b32 	%r6827, %r6825, %r6825, 5;
	and.b32  	%r6828, %r6815, %r6826;
	not.b32 	%r6829, %r6815;
	and.b32  	%r6830, %r6816, %r6829;
	or.b32  	%r6831, %r6828, %r6830;
	add.s32 	%r6832, %r6831, %r6806;
	add.s32 	%r6833, %r6832, %r6827;
	add.s32 	%r6834, %r6833, %r6702;
	add.s32 	%r6835, %r6834, %r6418;
	shf.l.wrap.b32 	%r6836, %r6815, %r6815, 30;
	shf.l.wrap.b32 	%r6837, %r6835, %r6835, 5;
	and.b32  	%r6838, %r6825, %r6836;
	not.b32 	%r6839, %r6825;
	and.b32  	%r6840, %r6826, %r6839;
	or.b32  	%r6841, %r6838, %r6840;
	add.s32 	%r6842, %r6841, %r6816;
	add.s32 	%r6843, %r6842, %r6837;
	add.s32 	%r6844, %r6843, %r6702;
	add.s32 	%r6845, %r6844, %r6426;
	shf.l.wrap.b32 	%r6846, %r6825, %r6825, 30;
	shf.l.wrap.b32 	%r6847, %r6845, %r6845, 5;
	and.b32  	%r6848, %r6835, %r6846;
	not.b32 	%r6849, %r6835;
	and.b32  	%r6850, %r6836, %r6849;
	or.b32  	%r6851, %r6848, %r6850;
	add.s32 	%r6852, %r6851, %r6826;
	add.s32 	%r6853, %r6852, %r6847;
	add.s32 	%r6854, %r6853, %r6702;
	add.s32 	%r6855, %r6854, %r6435;
	shf.l.wrap.b32 	%r6856, %r6835, %r6835, 30;
	shf.l.wrap.b32 	%r6857, %r6855, %r6855, 5;
	and.b32  	%r6858, %r6845, %r6856;
	not.b32 	%r6859, %r6845;
	and.b32  	%r6860, %r6846, %r6859;
	or.b32  	%r6861, %r6858, %r6860;
	add.s32 	%r6862, %r6861, %r6836;
	add.s32 	%r6863, %r6862, %r6857;
	add.s32 	%r6864, %r6863, %r6702;
	add.s32 	%r6865, %r6864, %r6444;
	shf.l.wrap.b32 	%r6866, %r6845, %r6845, 30;
	shf.l.wrap.b32 	%r6867, %r6865, %r6865, 5;
	and.b32  	%r6868, %r6855, %r6866;
	not.b32 	%r6869, %r6855;
	and.b32  	%r6870, %r6856, %r6869;
	or.b32  	%r6871, %r6868, %r6870;
	add.s32 	%r6872, %r6871, %r6846;
	add.s32 	%r6873, %r6872, %r6867;
	add.s32 	%r6874, %r6873, %r6702;
	add.s32 	%r6875, %r6874, %r6448;
	shf.l.wrap.b32 	%r6876, %r6855, %r6855, 30;
	shf.l.wrap.b32 	%r6877, %r6875, %r6875, 5;
	and.b32  	%r6878, %r6865, %r6876;
	not.b32 	%r6879, %r6865;
	and.b32  	%r6880, %r6866, %r6879;
	or.b32  	%r6881, %r6878, %r6880;
	add.s32 	%r6882, %r6881, %r6856;
	add.s32 	%r6883, %r6882, %r6877;
	add.s32 	%r6884, %r6883, %r6702;
	add.s32 	%r6885, %r6884, %r6452;
	shf.l.wrap.b32 	%r6886, %r6865, %r6865, 30;
	shf.l.wrap.b32 	%r6887, %r6885, %r6885, 5;
	and.b32  	%r6888, %r6875, %r6886;
	not.b32 	%r6889, %r6875;
	and.b32  	%r6890, %r6876, %r6889;
	or.b32  	%r6891, %r6888, %r6890;
	add.s32 	%r6892, %r6891, %r6866;
	add.s32 	%r6893, %r6892, %r6887;
	add.s32 	%r6894, %r6893, %r6702;
	add.s32 	%r6895, %r6894, %r6456;
	shf.l.wrap.b32 	%r6896, %r6875, %r6875, 30;
	shf.l.wrap.b32 	%r6897, %r6895, %r6895, 5;
	and.b32  	%r6898, %r6885, %r6896;
	not.b32 	%r6899, %r6885;
	and.b32  	%r6900, %r6886, %r6899;
	or.b32  	%r6901, %r6898, %r6900;
	add.s32 	%r6902, %r6901, %r6876;
	add.s32 	%r6903, %r6902, %r6897;
	add.s32 	%r6904, %r6903, %r6702;
	add.s32 	%r6905, %r6904, %r6460;
	shf.l.wrap.b32 	%r6906, %r6885, %r6885, 30;
	ld.local.v2.u32 	{%r6907, %r6908}, [%rd17+104];
	shf.l.wrap.b32 	%r6909, %r6905, %r6905, 5;
	xor.b32  	%r6910, %r6906, %r6896;
	xor.b32  	%r6911, %r6910, %r6895;
	add.s32 	%r6912, %r6911, %r6886;
	add.s32 	%r6913, %r6912, %r6909;
	add.s32 	%r6914, %r6913, %r6907;
	add.s32 	%r6915, %r6914, %r6464;
	shf.l.wrap.b32 	%r6916, %r6895, %r6895, 30;
	shf.l.wrap.b32 	%r6917, %r6915, %r6915, 5;
	xor.b32  	%r6918, %r6916, %r6906;
	xor.b32  	%r6919, %r6918, %r6905;
	add.s32 	%r6920, %r6919, %r6896;
	add.s32 	%r6921, %r6920, %r6917;
	add.s32 	%r6922, %r6921, %r6907;
	add.s32 	%r6923, %r6922, %r6468;
	shf.l.wrap.b32 	%r6924, %r6905, %r6905, 30;
	shf.l.wrap.b32 	%r6925, %r6923, %r6923, 5;
	xor.b32  	%r6926, %r6924, %r6916;
	xor.b32  	%r6927, %r6926, %r6915;
	add.s32 	%r6928, %r6927, %r6906;
	add.s32 	%r6929, %r6928, %r6925;
	add.s32 	%r6930, %r6929, %r6907;
	add.s32 	%r6931, %r6930, %r6472;
	shf.l.wrap.b32 	%r6932, %r6915, %r6915, 30;
	shf.l.wrap.b32 	%r6933, %r6931, %r6931, 5;
	xor.b32  	%r6934, %r6932, %r6924;
	xor.b32  	%r6935, %r6934, %r6923;
	add.s32 	%r6936, %r6935, %r6916;
	add.s32 	%r6937, %r6936, %r6933;
	add.s32 	%r6938, %r6937, %r6907;
	add.s32 	%r6939, %r6938, %r6476;
	shf.l.wrap.b32 	%r6940, %r6923, %r6923, 30;
	shf.l.wrap.b32 	%r6941, %r6939, %r6939, 5;
	xor.b32  	%r6942, %r6940, %r6932;
	xor.b32  	%r6943, %r6942, %r6931;
	add.s32 	%r6944, %r6943, %r6924;
	add.s32 	%r6945, %r6944, %r6941;
	add.s32 	%r6946, %r6945, %r6907;
	add.s32 	%r6947, %r6946, %r6480;
	shf.l.wrap.b32 	%r6948, %r6931, %r6931, 30;
	shf.l.wrap.b32 	%r6949, %r6947, %r6947, 5;
	xor.b32  	%r6950, %r6948, %r6940;
	xor.b32  	%r6951, %r6950, %r6939;
	add.s32 	%r6952, %r6951, %r6932;
	add.s32 	%r6953, %r6952, %r6949;
	add.s32 	%r6954, %r6953, %r6907;
	add.s32 	%r6955, %r6954, %r6484;
	shf.l.wrap.b32 	%r6956, %r6939, %r6939, 30;
	shf.l.wrap.b32 	%r6957, %r6955, %r6955, 5;
	xor.b32  	%r6958, %r6956, %r6948;
	xor.b32  	%r6959, %r6958, %r6947;
	add.s32 	%r6960, %r6959, %r6940;
	add.s32 	%r6961, %r6960, %r6957;
	add.s32 	%r6962, %r6961, %r6907;
	add.s32 	%r6963, %r6962, %r6488;
	shf.l.wrap.b32 	%r6964, %r6947, %r6947, 30;
	shf.l.wrap.b32 	%r6965, %r6963, %r6963, 5;
	xor.b32  	%r6966, %r6964, %r6956;
	xor.b32  	%r6967, %r6966, %r6955;
	add.s32 	%r6968, %r6967, %r6948;
	add.s32 	%r6969, %r6968, %r6965;
	add.s32 	%r6970, %r6969, %r6907;
	add.s32 	%r6971, %r6970, %r6492;
	shf.l.wrap.b32 	%r6972, %r6955, %r6955, 30;
	shf.l.wrap.b32 	%r6973, %r6971, %r6971, 5;
	xor.b32  	%r6974, %r6972, %r6964;
	xor.b32  	%r6975, %r6974, %r6963;
	add.s32 	%r6976, %r6975, %r6956;
	add.s32 	%r6977, %r6976, %r6973;
	add.s32 	%r6978, %r6977, %r6907;
	add.s32 	%r6979, %r6978, %r6496;
	shf.l.wrap.b32 	%r6980, %r6963, %r6963, 30;
	shf.l.wrap.b32 	%r6981, %r6979, %r6979, 5;
	xor.b32  	%r6982, %r6980, %r6972;
	xor.b32  	%r6983, %r6982, %r6971;
	add.s32 	%r6984, %r6983, %r6964;
	add.s32 	%r6985, %r6984, %r6981;
	add.s32 	%r6986, %r6985, %r6907;
	add.s32 	%r6987, %r6986, %r6500;
	shf.l.wrap.b32 	%r6988, %r6971, %r6971, 30;
	shf.l.wrap.b32 	%r6989, %r6987, %r6987, 5;
	xor.b32  	%r6990, %r6988, %r6980;
	xor.b32  	%r6991, %r6990, %r6979;
	add.s32 	%r6992, %r6991, %r6972;
	add.s32 	%r6993, %r6992, %r6989;
	add.s32 	%r6994, %r6993, %r6907;
	add.s32 	%r6995, %r6994, %r6504;
	shf.l.wrap.b32 	%r6996, %r6979, %r6979, 30;
	shf.l.wrap.b32 	%r6997, %r6995, %r6995, 5;
	xor.b32  	%r6998, %r6996, %r6988;
	xor.b32  	%r6999, %r6998, %r6987;
	add.s32 	%r7000, %r6999, %r6980;
	add.s32 	%r7001, %r7000, %r6997;
	add.s32 	%r7002, %r7001, %r6907;
	add.s32 	%r7003, %r7002, %r6508;
	shf.l.wrap.b32 	%r7004, %r6987, %r6987, 30;
	shf.l.wrap.b32 	%r7005, %r7003, %r7003, 5;
	xor.b32  	%r7006, %r7004, %r6996;
	xor.b32  	%r7007, %r7006, %r6995;
	add.s32 	%r7008, %r7007, %r6988;
	add.s32 	%r7009, %r7008, %r7005;
	add.s32 	%r7010, %r7009, %r6907;
	add.s32 	%r7011, %r7010, %r6512;
	shf.l.wrap.b32 	%r7012, %r6995, %r6995, 30;
	shf.l.wrap.b32 	%r7013, %r7011, %r7011, 5;
	xor.b32  	%r7014, %r7012, %r7004;
	xor.b32  	%r7015, %r7014, %r7003;
	add.s32 	%r7016, %r7015, %r6996;
	add.s32 	%r7017, %r7016, %r7013;
	add.s32 	%r7018, %r7017, %r6907;
	add.s32 	%r7019, %r7018, %r6516;
	shf.l.wrap.b32 	%r7020, %r7003, %r7003, 30;
	shf.l.wrap.b32 	%r7021, %r7019, %r7019, 5;
	xor.b32  	%r7022, %r7020, %r7012;
	xor.b32  	%r7023, %r7022, %r7011;
	add.s32 	%r7024, %r7023, %r7004;
	add.s32 	%r7025, %r7024, %r7021;
	add.s32 	%r7026, %r7025, %r6907;
	add.s32 	%r7027, %r7026, %r6520;
	shf.l.wrap.b32 	%r7028, %r7011, %r7011, 30;
	shf.l.wrap.b32 	%r7029, %r7027, %r7027, 5;
	xor.b32  	%r7030, %r7028, %r7020;
	xor.b32  	%r7031, %r7030, %r7019;
	add.s32 	%r7032, %r7031, %r7012;
	add.s32 	%r7033, %r7032, %r7029;
	add.s32 	%r7034, %r7033, %r6907;
	add.s32 	%r7035, %r7034, %r6524;
	shf.l.wrap.b32 	%r7036, %r7019, %r7019, 30;
	shf.l.wrap.b32 	%r7037, %r7035, %r7035, 5;
	xor.b32  	%r7038, %r7036, %r7028;
	xor.b32  	%r7039, %r7038, %r7027;
	add.s32 	%r7040, %r7039, %r7020;
	add.s32 	%r7041, %r7040, %r7037;
	add.s32 	%r7042, %r7041, %r6907;
	add.s32 	%r7043, %r7042, %r6528;
	shf.l.wrap.b32 	%r7044, %r7027, %r7027, 30;
	shf.l.wrap.b32 	%r7045, %r7043, %r7043, 5;
	xor.b32  	%r7046, %r7044, %r7036;
	xor.b32  	%r7047, %r7046, %r7035;
	add.s32 	%r7048, %r7047, %r7028;
	add.s32 	%r7049, %r7048, %r7045;
	add.s32 	%r7050, %r7049, %r6907;
	add.s32 	%r7051, %r7050, %r6532;
	shf.l.wrap.b32 	%r7052, %r7035, %r7035, 30;
	shf.l.wrap.b32 	%r7053, %r7051, %r7051, 5;
	xor.b32  	%r7054, %r7052, %r7044;
	xor.b32  	%r7055, %r7054, %r7043;
	add.s32 	%r7056, %r7055, %r7036;
	add.s32 	%r7057, %r7056, %r7053;
	add.s32 	%r7058, %r7057, %r6907;
	add.s32 	%r7059, %r7058, %r6536;
	shf.l.wrap.b32 	%r7060, %r7043, %r7043, 30;
	shf.l.wrap.b32 	%r7061, %r7059, %r7059, 5;
	xor.b32  	%r7062, %r7060, %r7052;
	xor.b32  	%r7063, %r7062, %r7051;
	add.s32 	%r7064, %r7063, %r7044;
	add.s32 	%r7065, %r7064, %r7061;
	add.s32 	%r7066, %r7065, %r6907;
	add.s32 	%r7067, %r7066, %r6540;
	shf.l.wrap.b32 	%r7068, %r7051, %r7051, 30;
	shf.l.wrap.b32 	%r7069, %r7067, %r7067, 5;
	xor.b32  	%r7070, %r7068, %r7060;
	and.b32  	%r7071, %r7059, %r7070;
	and.b32  	%r7072, %r7068, %r7060;
	xor.b32  	%r7073, %r7071, %r7072;
	add.s32 	%r7074, %r7073, %r7052;
	add.s32 	%r7075, %r7074, %r7069;
	add.s32 	%r7076, %r7075, %r6908;
	add.s32 	%r7077, %r7076, %r6544;
	shf.l.wrap.b32 	%r7078, %r7059, %r7059, 30;
	shf.l.wrap.b32 	%r7079, %r7077, %r7077, 5;
	xor.b32  	%r7080, %r7078, %r7068;
	and.b32  	%r7081, %r7067, %r7080;
	and.b32  	%r7082, %r7078, %r7068;
	xor.b32  	%r7083, %r7081, %r7082;
	add.s32 	%r7084, %r7083, %r7060;
	add.s32 	%r7085, %r7084, %r7079;
	add.s32 	%r7086, %r7085, %r6908;
	add.s32 	%r7087, %r7086, %r6548;
	shf.l.wrap.b32 	%r7088, %r7067, %r7067, 30;
	shf.l.wrap.b32 	%r7089, %r7087, %r7087, 5;
	xor.b32  	%r7090, %r7088, %r7078;
	and.b32  	%r7091, %r7077, %r7090;
	and.b32  	%r7092, %r7088, %r7078;
	xor.b32  	%r7093, %r7091, %r7092;
	add.s32 	%r7094, %r7093, %r7068;
	add.s32 	%r7095, %r7094, %r7089;
	add.s32 	%r7096, %r7095, %r6908;
	add.s32 	%r7097, %r7096, %r6552;
	shf.l.wrap.b32 	%r7098, %r7077, %r7077, 30;
	shf.l.wrap.b32 	%r7099, %r7097, %r7097, 5;
	xor.b32  	%r7100, %r7098, %r7088;
	and.b32  	%r7101, %r7087, %r7100;
	and.b32  	%r7102, %r7098, %r7088;
	xor.b32  	%r7103, %r7101, %r7102;
	add.s32 	%r7104, %r7103, %r7078;
	add.s32 	%r7105, %r7104, %r7099;
	add.s32 	%r7106, %r7105, %r6908;
	add.s32 	%r7107, %r7106, %r6556;
	shf.l.wrap.b32 	%r7108, %r7087, %r7087, 30;
	shf.l.wrap.b32 	%r7109, %r7107, %r7107, 5;
	xor.b32  	%r7110, %r7108, %r7098;
	and.b32  	%r7111, %r7097, %r7110;
	and.b32  	%r7112, %r7108, %r7098;
	xor.b32  	%r7113, %r7111, %r7112;
	add.s32 	%r7114, %r7113, %r7088;
	add.s32 	%r7115, %r7114, %r7109;
	add.s32 	%r7116, %r7115, %r6908;
	add.s32 	%r7117, %r7116, %r6560;
	shf.l.wrap.b32 	%r7118, %r7097, %r7097, 30;
	shf.l.wrap.b32 	%r7119, %r7117, %r7117, 5;
	xor.b32  	%r7120, %r7118, %r7108;
	and.b32  	%r7121, %r7107, %r7120;
	and.b32  	%r7122, %r7118, %r7108;
	xor.b32  	%r7123, %r7121, %r7122;
	add.s32 	%r7124, %r7123, %r7098;
	add.s32 	%r7125, %r7124, %r7119;
	add.s32 	%r7126, %r7125, %r6908;
	add.s32 	%r7127, %r7126, %r6564;
	shf.l.wrap.b32 	%r7128, %r7107, %r7107, 30;
	shf.l.wrap.b32 	%r7129, %r7127, %r7127, 5;
	xor.b32  	%r7130, %r7128, %r7118;
	and.b32  	%r7131, %r7117, %r7130;
	and.b32  	%r7132, %r7128, %r7118;
	xor.b32  	%r7133, %r7131, %r7132;
	add.s32 	%r7134, %r7133, %r7108;
	add.s32 	%r7135, %r7134, %r7129;
	add.s32 	%r7136, %r7135, %r6908;
	add.s32 	%r7137, %r7136, %r6568;
	shf.l.wrap.b32 	%r7138, %r7117, %r7117, 30;
	shf.l.wrap.b32 	%r7139, %r7137, %r7137, 5;
	xor.b32  	%r7140, %r7138, %r7128;
	and.b32  	%r7141, %r7127, %r7140;
	and.b32  	%r7142, %r7138, %r7128;
	xor.b32  	%r7143, %r7141, %r7142;
	add.s32 	%r7144, %r7143, %r7118;
	add.s32 	%r7145, %r7144, %r7139;
	add.s32 	%r7146, %r7145, %r6908;
	add.s32 	%r7147, %r7146, %r6572;
	shf.l.wrap.b32 	%r7148, %r7127, %r7127, 30;
	shf.l.wrap.b32 	%r7149, %r7147, %r7147, 5;
	xor.b32  	%r7150, %r7148, %r7138;
	and.b32  	%r7151, %r7137, %r7150;
	and.b32  	%r7152, %r7148, %r7138;
	xor.b32  	%r7153, %r7151, %r7152;
	add.s32 	%r7154, %r7153, %r7128;
	add.s32 	%r7155, %r7154, %r7149;
	add.s32 	%r7156, %r7155, %r6908;
	add.s32 	%r7157, %r7156, %r6576;
	shf.l.wrap.b32 	%r7158, %r7137, %r7137, 30;
	shf.l.wrap.b32 	%r7159, %r7157, %r7157, 5;
	xor.b32  	%r7160, %r7158, %r7148;
	and.b32  	%r7161, %r7147, %r7160;
	and.b32  	%r7162, %r7158, %r7148;
	xor.b32  	%r7163, %r7161, %r7162;
	add.s32 	%r7164, %r7163, %r7138;
	add.s32 	%r7165, %r7164, %r7159;
	add.s32 	%r7166, %r7165, %r6908;
	add.s32 	%r7167, %r7166, %r6580;
	shf.l.wrap.b32 	%r7168, %r7147, %r7147, 30;
	shf.l.wrap.b32 	%r7169, %r7167, %r7167, 5;
	xor.b32  	%r7170, %r7168, %r7158;
	and.b32  	%r7171, %r7157, %r7170;
	and.b32  	%r7172, %r7168, %r7158;
	xor.b32  	%r7173, %r7171, %r7172;
	add.s32 	%r7174, %r7173, %r7148;
	add.s32 	%r7175, %r7174, %r7169;
	add.s32 	%r7176, %r7175, %r6908;
	add.s32 	%r7177, %r7176, %r6584;
	shf.l.wrap.b32 	%r7178, %r7157, %r7157, 30;
	shf.l.wrap.b32 	%r7179, %r7177, %r7177, 5;
	xor.b32  	%r7180, %r7178, %r7168;
	and.b32  	%r7181, %r7167, %r7180;
	and.b32  	%r7182, %r7178, %r7168;
	xor.b32  	%r7183, %r7181, %r7182;
	add.s32 	%r7184, %r7183, %r7158;
	add.s32 	%r7185, %r7184, %r7179;
	add.s32 	%r7186, %r7185, %r6908;
	add.s32 	%r7187, %r7186, %r6588;
	shf.l.wrap.b32 	%r7188, %r7167, %r7167, 30;
	shf.l.wrap.b32 	%r7189, %r7187, %r7187, 5;
	xor.b32  	%r7190, %r7188, %r7178;
	and.b32  	%r7191, %r7177, %r7190;
	and.b32  	%r7192, %r7188, %r7178;
	xor.b32  	%r7193, %r7191, %r7192;
	add.s32 	%r7194, %r7193, %r7168;
	add.s32 	%r7195, %r7194, %r7189;
	add.s32 	%r7196, %r7195, %r6908;
	add.s32 	%r7197, %r7196, %r6592;
	shf.l.wrap.b32 	%r7198, %r7177, %r7177, 30;
	shf.l.wrap.b32 	%r7199, %r7197, %r7197, 5;
	xor.b32  	%r7200, %r7198, %r7188;
	and.b32  	%r7201, %r7187, %r7200;
	and.b32  	%r7202, %r7198, %r7188;
	xor.b32  	%r7203, %r7201, %r7202;
	add.s32 	%r7204, %r7203, %r7178;
	add.s32 	%r7205, %r7204, %r7199;
	add.s32 	%r7206, %r7205, %r6908;
	add.s32 	%r7207, %r7206, %r6596;
	shf.l.wrap.b32 	%r7208, %r7187, %r7187, 30;
	shf.l.wrap.b32 	%r7209, %r7207, %r7207, 5;
	xor.b32  	%r7210, %r7208, %r7198;
	and.b32  	%r7211, %r7197, %r7210;
	and.b32  	%r7212, %r7208, %r7198;
	xor.b32  	%r7213, %r7211, %r7212;
	add.s32 	%r7214, %r7213, %r7188;
	add.s32 	%r7215, %r7214, %r7209;
	add.s32 	%r7216, %r7215, %r6908;
	add.s32 	%r7217, %r7216, %r6600;
	shf.l.wrap.b32 	%r7218, %r7197, %r7197, 30;
	shf.l.wrap.b32 	%r7219, %r7217, %r7217, 5;
	xor.b32  	%r7220, %r7218, %r7208;
	and.b32  	%r7221, %r7207, %r7220;
	and.b32  	%r7222, %r7218, %r7208;
	xor.b32  	%r7223, %r7221, %r7222;
	add.s32 	%r7224, %r7223, %r7198;
	add.s32 	%r7225, %r7224, %r7219;
	add.s32 	%r7226, %r7225, %r6908;
	add.s32 	%r7227, %r7226, %r6604;
	shf.l.wrap.b32 	%r7228, %r7207, %r7207, 30;
	shf.l.wrap.b32 	%r7229, %r7227, %r7227, 5;
	xor.b32  	%r7230, %r7228, %r7218;
	and.b32  	%r7231, %r7217, %r7230;
	and.b32  	%r7232, %r7228, %r7218;
	xor.b32  	%r7233, %r7231, %r7232;
	add.s32 	%r7234, %r7233, %r7208;
	add.s32 	%r7235, %r7234, %r7229;
	add.s32 	%r7236, %r7235, %r6908;
	add.s32 	%r7237, %r7236, %r6608;
	shf.l.wrap.b32 	%r7238, %r7217, %r7217, 30;
	shf.l.wrap.b32 	%r7239, %r7237, %r7237, 5;
	xor.b32  	%r7240, %r7238, %r7228;
	and.b32  	%r7241, %r7227, %r7240;
	and.b32  	%r7242, %r7238, %r7228;
	xor.b32  	%r7243, %r7241, %r7242;
	add.s32 	%r7244, %r7243, %r7218;
	add.s32 	%r7245, %r7244, %r7239;
	add.s32 	%r7246, %r7245, %r6908;
	add.s32 	%r7247, %r7246, %r6612;
	shf.l.wrap.b32 	%r7248, %r7227, %r7227, 30;
	shf.l.wrap.b32 	%r7249, %r7247, %r7247, 5;
	xor.b32  	%r7250, %r7248, %r7238;
	and.b32  	%r7251, %r7237, %r7250;
	and.b32  	%r7252, %r7248, %r7238;
	xor.b32  	%r7253, %r7251, %r7252;
	add.s32 	%r7254, %r7253, %r7228;
	add.s32 	%r7255, %r7254, %r7249;
	add.s32 	%r7256, %r7255, %r6908;
	add.s32 	%r7257, %r7256, %r6616;
	shf.l.wrap.b32 	%r7258, %r7237, %r7237, 30;
	shf.l.wrap.b32 	%r7259, %r7257, %r7257, 5;
	xor.b32  	%r7260, %r7258, %r7248;
	and.b32  	%r7261, %r7247, %r7260;
	and.b32  	%r7262, %r7258, %r7248;
	xor.b32  	%r7263, %r7261, %r7262;
	add.s32 	%r7264, %r7263, %r7238;
	add.s32 	%r7265, %r7264, %r7259;
	add.s32 	%r7266, %r7265, %r6908;
	add.s32 	%r7267, %r7266, %r6620;
	shf.l.wrap.b32 	%r7268, %r7247, %r7247, 30;
	ld.local.u32 	%r7269, [%rd17+112];
	shf.l.wrap.b32 	%r7270, %r7267, %r7267, 5;
	xor.b32  	%r7271, %r7268, %r7258;
	xor.b32  	%r7272, %r7271, %r7257;
	add.s32 	%r7273, %r7272, %r7248;
	add.s32 	%r7274, %r7273, %r7270;
	add.s32 	%r7275, %r7274, %r7269;
	add.s32 	%r7276, %r7275, %r6624;
	shf.l.wrap.b32 	%r7277, %r7257, %r7257, 30;
	shf.l.wrap.b32 	%r7278, %r7276, %r7276, 5;
	xor.b32  	%r7279, %r7277, %r7268;
	xor.b32  	%r7280, %r7279, %r7267;
	add.s32 	%r7281, %r7280, %r7258;
	add.s32 	%r7282, %r7281, %r7278;
	add.s32 	%r7283, %r7282, %r7269;
	add.s32 	%r7284, %r7283, %r6628;
	shf.l.wrap.b32 	%r7285, %r7267, %r7267, 30;
	shf.l.wrap.b32 	%r7286, %r7284, %r7284, 5;
	xor.b32  	%r7287, %r7285, %r7277;
	xor.b32  	%r7288, %r7287, %r7276;
	add.s32 	%r7289, %r7288, %r7268;
	add.s32 	%r7290, %r7289, %r7286;
	add.s32 	%r7291, %r7290, %r7269;
	add.s32 	%r7292, %r7291, %r6632;
	shf.l.wrap.b32 	%r7293, %r7276, %r7276, 30;
	shf.l.wrap.b32 	%r7294, %r7292, %r7292, 5;
	xor.b32  	%r7295, %r7293, %r7285;
	xor.b32  	%r7296, %r7295, %r7284;
	add.s32 	%r7297, %r7296, %r7277;
	add.s32 	%r7298, %r7297, %r7294;
	add.s32 	%r7299, %r7298, %r7269;
	add.s32 	%r7300, %r7299, %r6636;
	shf.l.wrap.b32 	%r7301, %r7284, %r7284, 30;
	shf.l.wrap.b32 	%r7302, %r7300, %r7300, 5;
	xor.b32  	%r7303, %r7301, %r7293;
	xor.b32  	%r7304, %r7303, %r7292;
	add.s32 	%r7305, %r7304, %r7285;
	add.s32 	%r7306, %r7305, %r7302;
	add.s32 	%r7307, %r7306, %r7269;
	add.s32 	%r7308, %r7307, %r6640;
	shf.l.wrap.b32 	%r7309, %r7292, %r7292, 30;
	shf.l.wrap.b32 	%r7310, %r7308, %r7308, 5;
	xor.b32  	%r7311, %r7309, %r7301;
	xor.b32  	%r7312, %r7311, %r7300;
	add.s32 	%r7313, %r7312, %r7293;
	add.s32 	%r7314, %r7313, %r7310;
	add.s32 	%r7315, %r7314, %r7269;
	add.s32 	%r7316, %r7315, %r6644;
	shf.l.wrap.b32 	%r7317, %r7300, %r7300, 30;
	shf.l.wrap.b32 	%r7318, %r7316, %r7316, 5;
	xor.b32  	%r7319, %r7317, %r7309;
	xor.b32  	%r7320, %r7319, %r7308;
	add.s32 	%r7321, %r7320, %r7301;
	add.s32 	%r7322, %r7321, %r7318;
	add.s32 	%r7323, %r7322, %r7269;
	add.s32 	%r7324, %r7323, %r6648;
	shf.l.wrap.b32 	%r7325, %r7308, %r7308, 30;
	shf.l.wrap.b32 	%r7326, %r7324, %r7324, 5;
	xor.b32  	%r7327, %r7325, %r7317;
	xor.b32  	%r7328, %r7327, %r7316;
	add.s32 	%r7329, %r7328, %r7309;
	add.s32 	%r7330, %r7329, %r7326;
	add.s32 	%r7331, %r7330, %r7269;
	add.s32 	%r7332, %r7331, %r6652;
	shf.l.wrap.b32 	%r7333, %r7316, %r7316, 30;
	shf.l.wrap.b32 	%r7334, %r7332, %r7332, 5;
	xor.b32  	%r7335, %r7333, %r7325;
	xor.b32  	%r7336, %r7335, %r7324;
	add.s32 	%r7337, %r7336, %r7317;
	add.s32 	%r7338, %r7337, %r7334;
	add.s32 	%r7339, %r7338, %r7269;
	add.s32 	%r7340, %r7339, %r6656;
	shf.l.wrap.b32 	%r7341, %r7324, %r7324, 30;
	shf.l.wrap.b32 	%r7342, %r7340, %r7340, 5;
	xor.b32  	%r7343, %r7341, %r7333;
	xor.b32  	%r7344, %r7343, %r7332;
	add.s32 	%r7345, %r7344, %r7325;
	add.s32 	%r7346, %r7345, %r7342;
	add.s32 	%r7347, %r7346, %r7269;
	add.s32 	%r7348, %r7347, %r6660;
	shf.l.wrap.b32 	%r7349, %r7332, %r7332, 30;
	shf.l.wrap.b32 	%r7350, %r7348, %r7348, 5;
	xor.b32  	%r7351, %r7349, %r7341;
	xor.b32  	%r7352, %r7351, %r7340;
	add.s32 	%r7353, %r7352, %r7333;
	add.s32 	%r7354, %r7353, %r7350;
	add.s32 	%r7355, %r7354, %r7269;
	add.s32 	%r7356, %r7355, %r6664;
	shf.l.wrap.b32 	%r7357, %r7340, %r7340, 30;
	shf.l.wrap.b32 	%r7358, %r7356, %r7356, 5;
	xor.b32  	%r7359, %r7357, %r7349;
	xor.b32  	%r7360, %r7359, %r7348;
	add.s32 	%r7361, %r7360, %r7341;
	add.s32 	%r7362, %r7361, %r7358;
	add.s32 	%r7363, %r7362, %r7269;
	add.s32 	%r7364, %r7363, %r6668;
	shf.l.wrap.b32 	%r7365, %r7348, %r7348, 30;
	shf.l.wrap.b32 	%r7366, %r7364, %r7364, 5;
	xor.b32  	%r7367, %r7365, %r7357;
	xor.b32  	%r7368, %r7367, %r7356;
	add.s32 	%r7369, %r7368, %r7349;
	add.s32 	%r7370, %r7369, %r7366;
	add.s32 	%r7371, %r7370, %r7269;
	add.s32 	%r7372, %r7371, %r6672;
	shf.l.wrap.b32 	%r7373, %r7356, %r7356, 30;
	shf.l.wrap.b32 	%r7374, %r7372, %r7372, 5;
	xor.b32  	%r7375, %r7373, %r7365;
	xor.b32  	%r7376, %r7375, %r7364;
	add.s32 	%r7377, %r7376, %r7357;
	add.s32 	%r7378, %r7377, %r7374;
	add.s32 	%r7379, %r7378, %r7269;
	add.s32 	%r7380, %r7379, %r6676;
	shf.l.wrap.b32 	%r7381, %r7364, %r7364, 30;
	shf.l.wrap.b32 	%r7382, %r7380, %r7380, 5;
	xor.b32  	%r7383, %r7381, %r7373;
	xor.b32  	%r7384, %r7383, %r7372;
	add.s32 	%r7385, %r7384, %r7365;
	add.s32 	%r7386, %r7385, %r7382;
	add.s32 	%r7387, %r7386, %r7269;
	add.s32 	%r7388, %r7387, %r6680;
	shf.l.wrap.b32 	%r7389, %r7372, %r7372, 30;
	shf.l.wrap.b32 	%r7390, %r7388, %r7388, 5;
	xor.b32  	%r7391, %r7389, %r7381;
	xor.b32  	%r7392, %r7391, %r7380;
	add.s32 	%r7393, %r7392, %r7373;
	add.s32 	%r7394, %r7393, %r7390;
	add.s32 	%r7395, %r7394, %r7269;
	add.s32 	%r7396, %r7395, %r6684;
	shf.l.wrap.b32 	%r7397, %r7380, %r7380, 30;
	shf.l.wrap.b32 	%r7398, %r7396, %r7396, 5;
	xor.b32  	%r7399, %r7397, %r7389;
	xor.b32  	%r7400, %r7399, %r7388;
	add.s32 	%r7401, %r7400, %r7381;
	add.s32 	%r7402, %r7401, %r7398;
	add.s32 	%r7403, %r7402, %r7269;
	add.s32 	%r7404, %r7403, %r6688;
	shf.l.wrap.b32 	%r7405, %r7388, %r7388, 30;
	shf.l.wrap.b32 	%r7406, %r7404, %r7404, 5;
	xor.b32  	%r7407, %r7405, %r7397;
	xor.b32  	%r7408, %r7407, %r7396;
	add.s32 	%r7409, %r7408, %r7389;
	add.s32 	%r7410, %r7409, %r7406;
	add.s32 	%r7411, %r7410, %r7269;
	add.s32 	%r7412, %r7411, %r6692;
	shf.l.wrap.b32 	%r7413, %r7396, %r7396, 30;
	shf.l.wrap.b32 	%r7414, %r7412, %r7412, 5;
	xor.b32  	%r7415, %r7413, %r7405;
	xor.b32  	%r7416, %r7415, %r7404;
	add.s32 	%r7417, %r7416, %r7397;
	add.s32 	%r7418, %r7417, %r7414;
	add.s32 	%r7419, %r7418, %r7269;
	add.s32 	%r7420, %r7419, %r6696;
	shf.l.wrap.b32 	%r7421, %r7404, %r7404, 30;
	shf.l.wrap.b32 	%r7422, %r7420, %r7420, 5;
	xor.b32  	%r7423, %r7421, %r7413;
	xor.b32  	%r7424, %r7423, %r7412;
	add.s32 	%r7425, %r7424, %r7405;
	add.s32 	%r7426, %r7425, %r7422;
	add.s32 	%r7427, %r7426, %r7269;
	add.s32 	%r7428, %r7427, %r6700;
	shf.l.wrap.b32 	%r7429, %r7412, %r7412, 30;
	add.s32 	%r7430, %r6705, %r7428;
	cvt.u64.u32 	%rd4262, %r7430;
	add.s32 	%r7431, %r6706, %r7420;
	cvt.u64.u32 	%rd4263, %r7431;
	st.local.v2.u32 	[%rd17+80], {%r7430, %r7431};
	add.s32 	%r7432, %r6703, %r7429;
	cvt.u64.u32 	%rd4264, %r7432;
	add.s32 	%r7433, %r6704, %r7421;
	cvt.u64.u32 	%rd4265, %r7433;
	add.s32 	%r7434, %r6701, %r7413;
	cvt.u64.u32 	%rd4266, %r7434;
	shr.u32 	%r7435, %r7430, 24;
	cvt.u64.u32 	%rd4267, %r7435;
	shr.u32 	%r7436, %r7431, 24;
	cvt.u64.u32 	%rd4268, %r7436;
	shr.u32 	%r7437, %r7432, 24;
	cvt.u64.u32 	%rd4269, %r7437;
	shr.u32 	%r7438, %r7433, 24;
	cvt.u64.u32 	%rd4270, %r7438;
	shr.u32 	%r7439, %r7434, 24;
	cvt.u64.u32 	%rd4271, %r7439;
	shr.u32 	%r7440, %r7430, 16;
	cvt.u64.u32 	%rd4272, %r7440;
	{ .reg .b16 tmp; mov.b32 {tmp, %rs1187}, %r7430; }
	and.b16  	%rs1188, %rs1187, 240;
	shr.u32 	%r7441, %r7431, 16;
	cvt.u64.u32 	%rd4273, %r7441;
	{ .reg .b16 tmp; mov.b32 {tmp, %rs1189}, %r7431; }
	and.b16  	%rs1190, %rs1189, 240;
	shr.u32 	%r7442, %r7432, 16;
	cvt.u64.u32 	%rd4274, %r7442;
	{ .reg .b16 tmp; mov.b32 {tmp, %rs1191}, %r7432; }
	and.b16  	%rs1192, %rs1191, 240;
	shr.u32 	%r7443, %r7433, 16;
	cvt.u64.u32 	%rd4275, %r7443;
	{ .reg .b16 tmp; mov.b32 {tmp, %rs1193}, %r7433; }
	and.b16  	%rs1194, %rs1193, 240;
	shr.u32 	%r7444, %r7434, 16;
	cvt.u64.u32 	%rd4276, %r7444;
	{ .reg .b16 tmp; mov.b32 {tmp, %rs1195}, %r7434; }
	and.b16  	%rs1196, %rs1195, 240;
	shr.u32 	%r7445, %r7430, 8;
	cvt.u64.u32 	%rd4277, %r7445;
	cvt.u16.u32 	%rs1197, %r7445;
	and.b16  	%rs1198, %rs1197, 240;
	shr.u32 	%r7446, %r7431, 8;
	cvt.u64.u32 	%rd4278, %r7446;
	cvt.u16.u32 	%rs1199, %r7446;
	and.b16  	%rs1200, %rs1199, 240;
	shr.u32 	%r7447, %r7432, 8;
	cvt.u64.u32 	%rd4279, %r7447;
	cvt.u16.u32 	%rs1201, %r7447;
	and.b16  	%rs1202, %rs1201, 240;
	shr.u32 	%r7448, %r7433, 8;
	cvt.u64.u32 	%rd4280, %r7448;
	cvt.u16.u32 	%rs1203, %r7448;
	and.b16  	%rs1204, %rs1203, 240;
	shr.u32 	%r7449, %r7434, 8;
	cvt.u64.u32 	%rd4281, %r7449;
	cvt.u16.u32 	%rs1205, %r7449;
	and.b16  	%rs1206, %rs1205, 240;
	cvt.u16.u32 	%rs1207, %r7430;
	and.b16  	%rs1208, %rs1207, 240;
	cvt.u16.u32 	%rs1209, %r7431;
	and.b16  	%rs1210, %rs1209, 240;
	cvt.u16.u32 	%rs1211, %r7432;
	and.b16  	%rs1212, %rs1211, 240;
	cvt.u16.u32 	%rs1213, %r7433;
	and.b16  	%rs1214, %rs1213, 240;
	cvt.u16.u32 	%rs1215, %r7434;
	and.b16  	%rs1216, %rs1215, 240;
	shr.u32 	%r7450, %r7430, 28;
	cvt.u64.u32 	%rd4282, %r7450;
	mov.u64 	%rd4283, $str;
	add.s64 	%rd4284, %rd4283, %rd4282;
	ld.global.nc.u8 	%rs1217, [%rd4284];
	cvt.u16.u8 	%rs1218, %rs1217;
	st.local.u8 	[%rd22], %rs1218;
	and.b64  	%rd4285, %rd4267, 15;
	add.s64 	%rd4286, %rd4283, %rd4285;
	ld.global.nc.u8 	%rs1219, [%rd4286];
	cvt.u16.u8 	%rs1220, %rs1219;
	st.local.u8 	[%rd22+1], %rs1220;
	shr.u16 	%rs1221, %rs1188, 4;
	cvt.u64.u16 	%rd4287, %rs1221;
	add.s64 	%rd4288, %rd4283, %rd4287;
	ld.global.nc.u8 	%rs1222, [%rd4288];
	cvt.u16.u8 	%rs1223, %rs1222;
	st.local.u8 	[%rd22+2], %rs1223;
	and.b64  	%rd4289, %rd4272, 15;
	add.s64 	%rd4290, %rd4283, %rd4289;
	ld.global.nc.u8 	%rs1224, [%rd4290];
	cvt.u16.u8 	%rs1225, %rs1224;
	st.local.u8 	[%rd22+3], %rs1225;
	shr.u16 	%rs1226, %rs1198, 4;
	cvt.u64.u16 	%rd4291, %rs1226;
	add.s64 	%rd4292, %rd4283, %rd4291;
	ld.global.nc.u8 	%rs1227, [%rd4292];
	cvt.u16.u8 	%rs1228, %rs1227;
	st.local.u8 	[%rd22+4], %rs1228;
	and.b64  	%rd4293, %rd4277, 15;
	add.s64 	%rd4294, %rd4283, %rd4293;
	ld.global.nc.u8 	%rs1229, [%rd4294];
	cvt.u16.u8 	%rs1230, %rs1229;
	st.local.u8 	[%rd22+5], %rs1230;
	shr.u16 	%rs1231, %rs1208, 4;
	cvt.u64.u16 	%rd4295, %rs1231;
	add.s64 	%rd4296, %rd4283, %rd4295;
	ld.global.nc.u8 	%rs1232, [%rd4296];
	cvt.u16.u8 	%rs1233, %rs1232;
	st.local.u8 	[%rd22+6], %rs1233;
	and.b64  	%rd4297, %rd4262, 15;
	add.s64 	%rd4298, %rd4283, %rd4297;
	ld.global.nc.u8 	%rs1234, [%rd4298];
	cvt.u16.u8 	%rs1235, %rs1234;
	st.local.u8 	[%rd22+7], %rs1235;
	shr.u32 	%r7451, %r7431, 28;
	cvt.u64.u32 	%rd4299, %r7451;
	add.s64 	%rd4300, %rd4283, %rd4299;
	ld.global.nc.u8 	%rs1236, [%rd4300];
	cvt.u16.u8 	%rs1237, %rs1236;
	st.local.u8 	[%rd22+8], %rs1237;
	and.b64  	%rd4301, %rd4268, 15;
	add.s64 	%rd4302, %rd4283, %rd4301;
	ld.global.nc.u8 	%rs1238, [%rd4302];
	cvt.u16.u8 	%rs1239, %rs1238;
	st.local.u8 	[%rd22+9], %rs1239;
	shr.u16 	%rs1240, %rs1190, 4;
	cvt.u64.u16 	%rd4303, %rs1240;
	add.s64 	%rd4304, %rd4283, %rd4303;
	ld.global.nc.u8 	%rs1241, [%rd4304];
	cvt.u16.u8 	%rs1242, %rs1241;
	st.local.u8 	[%rd22+10], %rs1242;
	and.b64  	%rd4305, %rd4273, 15;
	add.s64 	%rd4306, %rd4283, %rd4305;
	ld.global.nc.u8 	%rs1243, [%rd4306];
	cvt.u16.u8 	%rs1244, %rs1243;
	st.local.u8 	[%rd22+11], %rs1244;
	shr.u16 	%rs1245, %rs1200, 4;
	cvt.u64.u16 	%rd4307, %rs1245;
	add.s64 	%rd4308, %rd4283, %rd4307;
	ld.global.nc.u8 	%rs1246, [%rd4308];
	cvt.u16.u8 	%rs1247, %rs1246;
	st.local.u8 	[%rd22+12], %rs1247;
	and.b64  	%rd4309, %rd4278, 15;
	add.s64 	%rd4310, %rd4283, %rd4309;
	ld.global.nc.u8 	%rs1248, [%rd4310];
	cvt.u16.u8 	%rs1249, %rs1248;
	st.local.u8 	[%rd22+13], %rs1249;
	shr.u16 	%rs1250, %rs1210, 4;
	cvt.u64.u16 	%rd4311, %rs1250;
	add.s64 	%rd4312, %rd4283, %rd4311;
	ld.global.nc.u8 	%rs1251, [%rd4312];
	cvt.u16.u8 	%rs1252, %rs1251;
	st.local.u8 	[%rd22+14], %rs1252;
	and.b64  	%rd4313, %rd4263, 15;
	add.s64 	%rd4314, %rd4283, %rd4313;
	ld.global.nc.u8 	%rs1253, [%rd4314];
	cvt.u16.u8 	%rs1254, %rs1253;
	st.local.u8 	[%rd22+15], %rs1254;
	shr.u32 	%r7452, %r7432, 28;
	cvt.u64.u32 	%rd4315, %r7452;
	add.s64 	%rd4316, %rd4283, %rd4315;
	ld.global.nc.u8 	%rs1255, [%rd4316];
	cvt.u16.u8 	%rs1256, %rs1255;
	st.local.u8 	[%rd22+16], %rs1256;
	and.b64  	%rd4317, %rd4269, 15;
	add.s64 	%rd4318, %rd4283, %rd4317;
	ld.global.nc.u8 	%rs1257, [%rd4318];
	cvt.u16.u8 	%rs1258, %rs1257;
	st.local.u8 	[%rd22+17], %rs1258;
	shr.u16 	%rs1259, %rs1192, 4;
	cvt.u64.u16 	%rd4319, %rs1259;
	add.s64 	%rd4320, %rd4283, %rd4319;
	ld.global.nc.u8 	%rs1260, [%rd4320];
	cvt.u16.u8 	%rs1261, %rs1260;
	st.local.u8 	[%rd22+18], %rs1261;
	and.b64  	%rd4321, %rd4274, 15;
	add.s64 	%rd4322, %rd4283, %rd4321;
	ld.global.nc.u8 	%rs1262, [%rd4322];
	cvt.u16.u8 	%rs1263, %rs1262;
	st.local.u8 	[%rd22+19], %rs1263;
	shr.u16 	%rs1264, %rs1202, 4;
	cvt.u64.u16 	%rd4323, %rs1264;
	add.s64 	%rd4324, %rd4283, %rd4323;
	ld.global.nc.u8 	%rs1265, [%rd4324];
	cvt.u16.u8 	%rs1266, %rs1265;
	st.local.u8 	[%rd22+20], %rs1266;
	and.b64  	%rd4325, %rd4279, 15;
	add.s64 	%rd4326, %rd4283, %rd4325;
	ld.global.nc.u8 	%rs1267, [%rd4326];
	cvt.u16.u8 	%rs1268, %rs1267;
	st.local.u8 	[%rd22+21], %rs1268;
	shr.u16 	%rs1269, %rs1212, 4;
	cvt.u64.u16 	%rd4327, %rs1269;
	add.s64 	%rd4328, %rd4283, %rd4327;
	ld.global.nc.u8 	%rs1270, [%rd4328];
	cvt.u16.u8 	%rs1271, %rs1270;
	st.local.u8 	[%rd22+22], %rs1271;
	and.b64  	%rd4329, %rd4264, 15;
	add.s64 	%rd4330, %rd4283, %rd4329;
	ld.global.nc.u8 	%rs1272, [%rd4330];
	cvt.u16.u8 	%rs1273, %rs1272;
	st.local.u8 	[%rd22+23], %rs1273;
	shr.u32 	%r7453, %r7433, 28;
	cvt.u64.u32 	%rd4331, %r7453;
	add.s64 	%rd4332, %rd4283, %rd4331;
	ld.global.nc.u8 	%rs1274, [%rd4332];
	cvt.u16.u8 	%rs1275, %rs1274;
	st.local.u8 	[%rd22+24], %rs1275;
	and.b64  	%rd4333, %rd4270, 15;
	add.s64 	%rd4334, %rd4283, %rd4333;
	ld.global.nc.u8 	%rs1276, [%rd4334];
	cvt.u16.u8 	%rs1277, %rs1276;
	st.local.u8 	[%rd22+25], %rs1277;
	shr.u16 	%rs1278, %rs1194, 4;
	cvt.u64.u16 	%rd4335, %rs1278;
	add.s64 	%rd4336, %rd4283, %rd4335;
	ld.global.nc.u8 	%rs1279, [%rd4336];
	cvt.u16.u8 	%rs1280, %rs1279;
	st.local.u8 	[%rd22+26], %rs1280;
	and.b64  	%rd4337, %rd4275, 15;
	add.s64 	%rd4338, %rd4283, %rd4337;
	ld.global.nc.u8 	%rs1281, [%rd4338];
	cvt.u16.u8 	%rs1282, %rs1281;
	st.local.u8 	[%rd22+27], %rs1282;
	shr.u16 	%rs1283, %rs1204, 4;
	cvt.u64.u16 	%rd4339, %rs1283;
	add.s64 	%rd4340, %rd4283, %rd4339;
	ld.global.nc.u8 	%rs1284, [%rd4340];
	cvt.u16.u8 	%rs1285, %rs1284;
	st.local.u8 	[%rd22+28], %rs1285;
	and.b64  	%rd4341, %rd4280, 15;
	add.s64 	%rd4342, %rd4283, %rd4341;
	ld.global.nc.u8 	%rs1286, [%rd4342];
	cvt.u16.u8 	%rs1287, %rs1286;
	st.local.u8 	[%rd22+29], %rs1287;
	shr.u16 	%rs1288, %rs1214, 4;
	cvt.u64.u16 	%rd4343, %rs1288;
	add.s64 	%rd4344, %rd4283, %rd4343;
	ld.global.nc.u8 	%rs1289, [%rd4344];
	cvt.u16.u8 	%rs1290, %rs1289;
	st.local.u8 	[%rd22+30], %rs1290;
	and.b64  	%rd4345, %rd4265, 15;
	add.s64 	%rd4346, %rd4283, %rd4345;
	ld.global.nc.u8 	%rs1291, [%rd4346];
	cvt.u16.u8 	%rs1292, %rs1291;
	st.local.u8 	[%rd22+31], %rs1292;
	shr.u32 	%r7454, %r7434, 28;
	cvt.u64.u32 	%rd4347, %r7454;
	add.s64 	%rd4348, %rd4283, %rd4347;
	ld.global.nc.u8 	%rs1293, [%rd4348];
	cvt.u16.u8 	%rs1294, %rs1293;
	st.local.u8 	[%rd22+32], %rs1294;
	and.b64  	%rd4349, %rd4271, 15;
	add.s64 	%rd4350, %rd4283, %rd4349;
	ld.global.nc.u8 	%rs1295, [%rd4350];
	cvt.u16.u8 	%rs1296, %rs1295;
	st.local.u8 	[%rd22+33], %rs1296;
	shr.u16 	%rs1297, %rs1196, 4;
	cvt.u64.u16 	%rd4351, %rs1297;
	add.s64 	%rd4352, %rd4283, %rd4351;
	ld.global.nc.u8 	%rs1298, [%rd4352];
	cvt.u16.u8 	%rs1299, %rs1298;
	st.local.u8 	[%rd22+34], %rs1299;
	and.b64  	%rd4353, %rd4276, 15;
	add.s64 	%rd4354, %rd4283, %rd4353;
	ld.global.nc.u8 	%rs1300, [%rd4354];
	cvt.u16.u8 	%rs1301, %rs1300;
	st.local.u8 	[%rd22+35], %rs1301;
	shr.u16 	%rs1302, %rs1206, 4;
	cvt.u64.u16 	%rd4355, %rs1302;
	add.s64 	%rd4356, %rd4283, %rd4355;
	ld.global.nc.u8 	%rs1303, [%rd4356];
	cvt.u16.u8 	%rs1304, %rs1303;
	st.local.u8 	[%rd22+36], %rs1304;
	and.b64  	%rd4357, %rd4281, 15;
	add.s64 	%rd4358, %rd4283, %rd4357;
	ld.global.nc.u8 	%rs1305, [%rd4358];
	cvt.u16.u8 	%rs1306, %rs1305;
	st.local.u8 	[%rd22+37], %rs1306;
	shr.u16 	%rs1307, %rs1216, 4;
	cvt.u64.u16 	%rd4359, %rs1307;
	add.s64 	%rd4360, %rd4283, %rd4359;
	ld.global.nc.u8 	%rs1308, [%rd4360];
	cvt.u16.u8 	%rs1309, %rs1308;
	st.local.u8 	[%rd22+38], %rs1309;
	and.b64  	%rd4361, %rd4266, 15;
	add.s64 	%rd4362, %rd4283, %rd4361;
	ld.global.nc.u8 	%rs1310, [%rd4362];
	cvt.u16.u8 	%rs1311, %rs1310;
	st.local.u8 	[%rd22+39], %rs1311;
	mov.b16 	%rs1312, 0;
	st.local.u8 	[%rd22+40], %rs1312;
	bra.uni 	$L__BB0_256;
$L__BB0_122:
	cvt.u32.u64 	%r3091, %rd4519;
	add.s64 	%rd71, %rd16, %rd4519;
	mov.b16 	%rs828, 128;
	st.local.u8 	[%rd71], %rs828;
	setp.gt.u32 	%p107, %r3091, 62;
	@%p107 bra 	$L__BB0_130;
	mov.b16 	%rs829, 0;
	st.local.u8 	[%rd71+1], %rs829;
	setp.eq.s32 	%p108, %r3091, 62;
	@%p108 bra 	$L__BB0_130;
	mov.b16 	%rs830, 0;
	st.local.u8 	[%rd71+2], %rs830;
	setp.eq.s32 	%p109, %r3091, 61;
	@%p109 bra 	$L__BB0_130;
	mov.b16 	%rs831, 0;
	st.local.u8 	[%rd71+3], %rs831;
	setp.eq.s32 	%p110, %r3091, 60;
	@%p110 bra 	$L__BB0_130;
	mov.b16 	%rs832, 0;
	st.local.u8 	[%rd71+4], %rs832;
	setp.eq.s32 	%p111, %r3091, 59;
	@%p111 bra 	$L__BB0_130;
	mov.b16 	%rs833, 0;
	st.local.u8 	[%rd71+5], %rs833;
	setp.eq.s32 	%p112, %r3091, 58;
	@%p112 bra 	$L__BB0_130;
	mov.b16 	%rs834, 0;
	st.local.u8 	[%rd71+6], %rs834;
	setp.eq.s32 	%p113, %r3091, 57;
	@%p113 bra 	$L__BB0_130;
	mov.b16 	%rs835, 0;
	st.local.u8 	[%rd71+7], %rs835;
$L__BB0_130:
	ld.local.v2.b32 	{%r3099, %r3100}, [%rd16];
	bfe.u32 	%r3101, %r3100, 16, 8;
	cvt.u16.u32 	%rs836, %r3101;
	bfe.u32 	%r3102, %r3100, 8, 8;
	bfe.u32 	%r3103, %r3100, 0, 8;
	bfe.u32 	%r3104, %r3099, 16, 8;
	cvt.u16.u32 	%rs837, %r3104;
	bfe.u32 	%r3105, %r3099, 8, 8;
	bfe.u32 	%r3106, %r3099, 0, 8;
	shl.b32 	%r3107, %r3106, 24;
	shl.b32 	%r3108, %r3105, 16;
	and.b32  	%r3109, %r3108, 16711680;
	or.b32  	%r3110, %r3109, %r3107;
	and.b16  	%rs838, %rs837, 255;
	mul.wide.u16 	%r3111, %rs838, 256;
	or.b32  	%r3112, %r3110, %r3111;
	bfe.u32 	%r3113, %r3099, 24, 8;
	or.b32  	%r9638, %r3112, %r3113;
	shl.b32 	%r3114, %r3103, 24;
	shl.b32 	%r3115, %r3102, 16;
	and.b32  	%r3116, %r3115, 16711680;
	or.b32  	%r3117, %r3116, %r3114;
	and.b16  	%rs839, %rs836, 255;
	mul.wide.u16 	%r3118, %rs839, 256;
	or.b32  	%r3119, %r3117, %r3118;
	bfe.u32 	%r3120, %r3100, 24, 8;
	or.b32  	%r3121, %r3119, %r3120;
	ld.local.v2.b32 	{%r3122, %r3123}, [%rd16+8];
	bfe.u32 	%r3124, %r3123, 16, 8;
	cvt.u16.u32 	%rs840, %r3124;
	bfe.u32 	%r3125, %r3123, 8, 8;
	bfe.u32 	%r3126, %r3123, 0, 8;
	bfe.u32 	%r3127, %r3122, 16, 8;
	cvt.u16.u32 	%rs841, %r3127;
	bfe.u32 	%r3128, %r3122, 8, 8;
	bfe.u32 	%r3129, %r3122, 0, 8;
	shl.b32 	%r3130, %r3129, 24;
	shl.b32 	%r3131, %r3128, 16;
	and.b32  	%r3132, %r3131, 16711680;
	or.b32  	%r3133, %r3132, %r3130;
	and.b16  	%rs842, %rs841, 255;
	mul.wide.u16 	%r3134, %rs842, 256;
	or.b32  	%r3135, %r3133, %r3134;
	bfe.u32 	%r3136, %r3122, 24, 8;
	or.b32  	%r3137, %r3135, %r3136;
	shl.b32 	%r3138, %r3126, 24;
	shl.b32 	%r3139, %r3125, 16;
	and.b32  	%r3140, %r3139, 16711680;
	or.b32  	%r3141, %r3140, %r3138;
	and.b16  	%rs843, %rs840, 255;
	mul.wide.u16 	%r3142, %rs843, 256;
	or.b32  	%r3143, %r3141, %r3142;
	bfe.u32 	%r3144, %r3123, 24, 8;
	or.b32  	%r3145, %r3143, %r3144;
	st.local.v4.u32 	[%rd14], {%r9638, %r3121, %r3137, %r3145};
	ld.local.v2.b32 	{%r3146, %r3147}, [%rd16+16];
	bfe.u32 	%r3148, %r3147, 16, 8;
	cvt.u16.u32 	%rs844, %r3148;
	bfe.u32 	%r3149, %r3147, 8, 8;
	bfe.u32 	%r3150, %r3147, 0, 8;
	bfe.u32 	%r3151, %r3146, 16, 8;
	cvt.u16.u32 	%rs845, %r3151;
	bfe.u32 	%r3152, %r3146, 8, 8;
	bfe.u32 	%r3153, %r3146, 0, 8;
	shl.b32 	%r3154, %r3153, 24;
	shl.b32 	%r3155, %r3152, 16;
	and.b32  	%r3156, %r3155, 16711680;
	or.b32  	%r3157, %r3156, %r3154;
	and.b16  	%rs846, %rs845, 255;
	mul.wide.u16 	%r3158, %rs846, 256;
	or.b32  	%r3159, %r3157, %r3158;
	bfe.u32 	%r3160, %r3146, 24, 8;
	or.b32  	%r3161, %r3159, %r3160;
	shl.b32 	%r3162, %r3150, 24;
	shl.b32 	%r3163, %r3149, 16;
	and.b32  	%r3164, %r3163, 16711680;
	or.b32  	%r3165, %r3164, %r3162;
	and.b16  	%rs847, %rs844, 255;
	mul.wide.u16 	%r3166, %rs847, 256;
	or.b32  	%r3167, %r3165, %r3166;
	bfe.u32 	%r3168, %r3147, 24, 8;
	or.b32  	%r3169, %r3167, %r3168;
	ld.local.v2.b32 	{%r3170, %r3171}, [%rd16+24];
	bfe.u32 	%r3172, %r3171, 16, 8;
	cvt.u16.u32 	%rs848, %r3172;
	bfe.u32 	%r3173, %r3171, 8, 8;
	bfe.u32 	%r3174, %r3171, 0, 8;
	bfe.u32 	%r3175, %r3170, 16, 8;
	cvt.u16.u32 	%rs849, %r3175;
	bfe.u32 	%r3176, %r3170, 8, 8;
	bfe.u32 	%r3177, %r3170, 0, 8;
	shl.b32 	%r3178, %r3177, 24;
	shl.b32 	%r3179, %r3176, 16;
	and.b32  	%r3180, %r3179, 16711680;
	or.b32  	%r3181, %r3180, %r3178;
	and.b16  	%rs850, %rs849, 255;
	mul.wide.u16 	%r3182, %rs850, 256;
	or.b32  	%r3183, %r3181, %r3182;
	bfe.u32 	%r3184, %r3170, 24, 8;
	or.b32  	%r3185, %r3183, %r3184;
	shl.b32 	%r3186, %r3174, 24;
	shl.b32 	%r3187, %r3173, 16;
	and.b32  	%r3188, %r3187, 16711680;
	or.b32  	%r3189, %r3188, %r3186;
	and.b16  	%rs851, %rs848, 255;
	mul.wide.u16 	%r3190, %rs851, 256;
	or.b32  	%r3191, %r3189, %r3190;
	bfe.u32 	%r3192, %r3171, 24, 8;
	or.b32  	%r3193, %r3191, %r3192;
	st.local.v4.u32 	[%rd14+16], {%r3161, %r3169, %r3185, %r3193};
	ld.local.v2.b32 	{%r3194, %r3195}, [%rd16+32];
	bfe.u32 	%r3196, %r3195, 16, 8;
	cvt.u16.u32 	%rs852, %r3196;
	bfe.u32 	%r3197, %r3195, 8, 8;
	bfe.u32 	%r3198, %r3195, 0, 8;
	bfe.u32 	%r3199, %r3194, 16, 8;
	cvt.u16.u32 	%rs853, %r3199;
	bfe.u32 	%r3200, %r3194, 8, 8;
	bfe.u32 	%r3201, %r3194, 0, 8;
	shl.b32 	%r3202, %r3201, 24;
	shl.b32 	%r3203, %r3200, 16;
	and.b32  	%r3204, %r3203, 16711680;
	or.b32  	%r3205, %r3204, %r3202;
	and.b16  	%rs854, %rs853, 255;
	mul.wide.u16 	%r3206, %rs854, 256;
	or.b32  	%r3207, %r3205, %r3206;
	bfe.u32 	%r3208, %r3194, 24, 8;
	or.b32  	%r3209, %r3207, %r3208;
	shl.b32 	%r3210, %r3198, 24;
	shl.b32 	%r3211, %r3197, 16;
	and.b32  	%r3212, %r3211, 16711680;
	or.b32  	%r3213, %r3212, %r3210;
	and.b16  	%rs855, %rs852, 255;
	mul.wide.u16 	%r3214, %rs855, 256;
	or.b32  	%r3215, %r3213, %r3214;
	bfe.u32 	%r3216, %r3195, 24, 8;
	or.b32  	%r3217, %r3215, %r3216;
	ld.local.v2.b32 	{%r3218, %r3219}, [%rd16+40];
	bfe.u32 	%r3220, %r3219, 16, 8;
	cvt.u16.u32 	%rs856, %r3220;
	bfe.u32 	%r3221, %r3219, 8, 8;
	bfe.u32 	%r3222, %r3219, 0, 8;
	bfe.u32 	%r3223, %r3218, 16, 8;
	cvt.u16.u32 	%rs857, %r3223;
	bfe.u32 	%r3224, %r3218, 8, 8;
	bfe.u32 	%r3225, %r3218, 0, 8;
	shl.b32 	%r3226, %r3225, 24;
	shl.b32 	%r3227, %r3224, 16;
	and.b32  	%r3228, %r3227, 16711680;
	or.b32  	%r3229, %r3228, %r3226;
	and.b16  	%rs858, %rs857, 255;
	mul.wide.u16 	%r3230, %rs858, 256;
	or.b32  	%r3231, %r3229, %r3230;
	bfe.u32 	%r3232, %r3218, 24, 8;
	or.b32  	%r3233, %r3231, %r3232;
	shl.b32 	%r3234, %r3222, 24;
	shl.b32 	%r3235, %r3221, 16;
	and.b32  	%r3236, %r3235, 16711680;
	or.b32  	%r3237, %r3236, %r3234;
	and.b16  	%rs859, %rs856, 255;
	mul.wide.u16 	%r3238, %rs859, 256;
	or.b32  	%r3239, %r3237, %r3238;
	bfe.u32 	%r3240, %r3219, 24, 8;
	or.b32  	%r3241, %r3239, %r3240;
	st.local.v4.u32 	[%rd14+32], {%r3209, %r3217, %r3233, %r3241};
	ld.local.v2.b32 	{%r3242, %r3243}, [%rd16+48];
	bfe.u32 	%r3244, %r3243, 16, 8;
	cvt.u16.u32 	%rs860, %r3244;
	bfe.u32 	%r3245, %r3243, 8, 8;
	bfe.u32 	%r3246, %r3243, 0, 8;
	bfe.u32 	%r3247, %r3242, 16, 8;
	cvt.u16.u32 	%rs861, %r3247;
	bfe.u32 	%r3248, %r3242, 8, 8;
	bfe.u32 	%r3249, %r3242, 0, 8;
	shl.b32 	%r3250, %r3249, 24;
	shl.b32 	%r3251, %r3248, 16;
	and.b32  	%r3252, %r3251, 16711680;
	or.b32  	%r3253, %r3252, %r3250;
	and.b16  	%rs862, %rs861, 255;
	mul.wide.u16 	%r3254, %rs862, 256;
	or.b32  	%r3255, %r3253, %r3254;
	bfe.u32 	%r3256, %r3242, 24, 8;
	or.b32  	%r9636, %r3255, %r3256;
	shl.b32 	%r3257, %r3246, 24;
	shl.b32 	%r3258, %r3245, 16;
	and.b32  	%r3259, %r3258, 16711680;
	or.b32  	%r3260, %r3259, %r3257;
	and.b16  	%rs863, %rs860, 255;
	mul.wide.u16 	%r3261, %rs863, 256;
	or.b32  	%r3262, %r3260, %r3261;
	bfe.u32 	%r3263, %r3243, 24, 8;
	or.b32  	%r3264, %r3262, %r3263;
	ld.local.v2.b32 	{%r3265, %r3266}, [%rd16+56];
	bfe.u32 	%r3267, %r3266, 16, 8;
	cvt.u16.u32 	%rs864, %r3267;
	bfe.u32 	%r3268, %r3266, 8, 8;
	bfe.u32 	%r3269, %r3266, 0, 8;
	bfe.u32 	%r3270, %r3265, 16, 8;
	cvt.u16.u32 	%rs865, %r3270;
	bfe.u32 	%r3271, %r3265, 8, 8;
	bfe.u32 	%r3272, %r3265, 0, 8;
	shl.b32 	%r3273, %r3272, 24;
	shl.b32 	%r3274, %r3271, 16;
	and.b32  	%r3275, %r3274, 16711680;
	or.b32  	%r3276, %r3275, %r3273;
	and.b16  	%rs866, %rs865, 255;
	mul.wide.u16 	%r3277, %rs866, 256;
	or.b32  	%r3278, %r3276, %r3277;
	bfe.u32 	%r3279, %r3265, 24, 8;
	or.b32  	%r9639, %r3278, %r3279;
	shl.b32 	%r3280, %r3269, 24;
	shl.b32 	%r3281, %r3268, 16;
	and.b32  	%r3282, %r3281, 16711680;
	or.b32  	%r3283, %r3282, %r3280;
	and.b16  	%rs867, %rs864, 255;
	mul.wide.u16 	%r3284, %rs867, 256;
	or.b32  	%r3285, %r3283, %r3284;
	bfe.u32 	%r3286, %r3266, 24, 8;
	or.b32  	%r9637, %r3285, %r3286;
	st.local.v4.u32 	[%rd14+48], {%r9636, %r3264, %r9639, %r9637};
	mov.b32 	%r9640, 16;
$L__BB0_131:
	shf.l.wrap.b32 	%r3287, %r9639, %r9639, 15;
	shf.l.wrap.b32 	%r3288, %r9639, %r9639, 13;
	xor.b32  	%r3289, %r3287, %r3288;
	shr.u32 	%r3290, %r9639, 10;
	xor.b32  	%r3291, %r3289, %r3290;
	add.s32 	%r3292, %r9640, -7;
	mul.wide.u32 	%rd4050, %r3292, 4;
	add.s64 	%rd4051, %rd14, %rd4050;
	ld.local.u32 	%r3293, [%rd4051];
	add.s32 	%r3294, %r3291, %r3293;
	add.s32 	%r3295, %r9640, -15;
	mul.wide.u32 	%rd4052, %r3295, 4;
	add.s64 	%rd4053, %rd14, %rd4052;
	ld.local.u32 	%r3296, [%rd4053];
	shf.l.wrap.b32 	%r3297, %r3296, %r3296, 25;
	shf.l.wrap.b32 	%r3298, %r3296, %r3296, 14;
	xor.b32  	%r3299, %r3297, %r3298;
	shr.u32 	%r3300, %r3296, 3;
	xor.b32  	%r3301, %r3299, %r3300;
	add.s32 	%r3302, %r3294, %r9638;
	add.s32 	%r69, %r3302, %r3301;
	mul.wide.u32 	%rd4054, %r9640, 4;
	add.s64 	%rd4055, %rd14, %rd4054;
	shf.l.wrap.b32 	%r3303, %r9637, %r9637, 15;
	shf.l.wrap.b32 	%r3304, %r9637, %r9637, 13;
	xor.b32  	%r3305, %r3303, %r3304;
	shr.u32 	%r3306, %r9637, 10;
	xor.b32  	%r3307, %r3305, %r3306;
	add.s32 	%r3308, %r9640, -6;
	mul.wide.u32 	%rd4056, %r3308, 4;
	add.s64 	%rd4057, %rd14, %rd4056;
	ld.local.v2.u32 	{%r3309, %r3310}, [%rd4057];
	add.s32 	%r3311, %r3307, %r3309;
	add.s32 	%r3312, %r9640, -14;
	mul.wide.u32 	%rd4058, %r3312, 4;
	add.s64 	%rd4059, %rd14, %rd4058;
	ld.local.v2.u32 	{%r3313, %r3314}, [%rd4059];
	shf.l.wrap.b32 	%r3315, %r3313, %r3313, 25;
	shf.l.wrap.b32 	%r3316, %r3313, %r3313, 14;
	xor.b32  	%r3317, %r3315, %r3316;
	shr.u32 	%r3318, %r3313, 3;
	xor.b32  	%r3319, %r3317, %r3318;
	add.s32 	%r3320, %r3311, %r3296;
	add.s32 	%r3321, %r3320, %r3319;
	shf.l.wrap.b32 	%r3322, %r69, %r69, 15;
	shf.l.wrap.b32 	%r3323, %r69, %r69, 13;
	xor.b32  	%r3324, %r3322, %r3323;
	shr.u32 	%r3325, %r69, 10;
	xor.b32  	%r3326, %r3324, %r3325;
	add.s32 	%r3327, %r3326, %r3310;
	shf.l.wrap.b32 	%r3328, %r3314, %r3314, 25;
	shf.l.wrap.b32 	%r3329, %r3314, %r3314, 14;
	xor.b32  	%r3330, %r3328, %r3329;
	shr.u32 	%r3331, %r3314, 3;
	xor.b32  	%r3332, %r3330, %r3331;
	add.s32 	%r3333, %r3327, %r3313;
	add.s32 	%r9639, %r3333, %r3332;
	shf.l.wrap.b32 	%r3334, %r3321, %r3321, 15;
	shf.l.wrap.b32 	%r3335, %r3321, %r3321, 13;
	xor.b32  	%r3336, %r3334, %r3335;
	shr.u32 	%r3337, %r3321, 10;
	xor.b32  	%r3338, %r3336, %r3337;
	add.s32 	%r3339, %r3338, %r9636;
	add.s32 	%r3340, %r9640, -12;
	mul.wide.u32 	%rd4060, %r3340, 4;
	add.s64 	%rd4061, %rd14, %rd4060;
	ld.local.u32 	%r9638, [%rd4061];
	shf.l.wrap.b32 	%r3341, %r9638, %r9638, 25;
	shf.l.wrap.b32 	%r3342, %r9638, %r9638, 14;
	xor.b32  	%r3343, %r3341, %r3342;
	shr.u32 	%r3344, %r9638, 3;
	xor.b32  	%r3345, %r3343, %r3344;
	add.s32 	%r3346, %r3339, %r3314;
	add.s32 	%r9637, %r3346, %r3345;
	st.local.v4.u32 	[%rd4055], {%r69, %r3321, %r9639, %r9637};
	add.s32 	%r9640, %r9640, 4;
	setp.ne.s32 	%p114, %r9640, 64;
	mov.u32 	%r9636, %r69;
	@%p114 bra 	$L__BB0_131;
	ld.local.v2.u32 	{%r74, %r75}, [%rd16+80];
	ld.local.v2.u32 	{%r76, %r77}, [%rd16+88];
	ld.local.v2.u32 	{%r78, %r79}, [%rd16+96];
	ld.local.v2.u32 	{%r80, %r81}, [%rd16+104];
	mov.b32 	%r9641, 0;
	mov.u32 	%r9642, %r74;
	mov.u32 	%r9643, %r75;
	mov.u32 	%r9644, %r76;
	mov.u32 	%r9645, %r77;
	mov.u32 	%r9646, %r78;
	mov.u32 	%r9647, %r79;
	mov.u32 	%r9648, %r80;
	mov.u32 	%r9649, %r81;
$L__BB0_133:
	shf.l.wrap.b32 	%r3348, %r9646, %r9646, 26;
	shf.l.wrap.b32 	%r3349, %r9646, %r9646, 21;
	xor.b32  	%r3350, %r3348, %r3349;
	shf.l.wrap.b32 	%r3351, %r9646, %r9646, 7;
	xor.b32  	%r3352, %r3350, %r3351;
	and.b32  	%r3353, %r9646, %r9647;
	not.b32 	%r3354, %r9646;
	and.b32  	%r3355, %r9648, %r3354;
	or.b32  	%r3356, %r3353, %r3355;
	mul.wide.u32 	%rd4062, %r9641, 4;
	mov.u64 	%rd4063, k224;
	add.s64 	%rd4064, %rd4063, %rd4062;
	ld.const.u32 	%r3357, [%rd4064];
	add.s64 	%rd4065, %rd14, %rd4062;
	ld.local.v4.u32 	{%r3358, %r3359, %r3360, %r3361}, [%rd4065];
	add.s32 	%r3362, %r3356, %r9649;
	add.s32 	%r3363, %r3362, %r3352;
	add.s32 	%r3364, %r3363, %r3357;
	add.s32 	%r3365, %r3364, %r3358;
	shf.l.wrap.b32 	%r3366, %r9642, %r9642, 30;
	shf.l.wrap.b32 	%r3367, %r9642, %r9642, 19;
	xor.b32  	%r3368, %r3366, %r3367;
	shf.l.wrap.b32 	%r3369, %r9642, %r9642, 10;
	xor.b32  	%r3370, %r3368, %r3369;
	xor.b32  	%r3371, %r9643, %r9644;
	and.b32  	%r3372, %r9642, %r3371;
	and.b32  	%r3373, %r9643, %r9644;
	xor.b32  	%r3374, %r3372, %r3373;
	add.s32 	%r3375, %r3370, %r3374;
	add.s32 	%r9649, %r3365, %r9645;
	add.s32 	%r9645, %r3375, %r3365;
	shf.l.wrap.b32 	%r3376, %r9649, %r9649, 26;
	shf.l.wrap.b32 	%r3377, %r9649, %r9649, 21;
	xor.b32  	%r3378, %r3376, %r3377;
	shf.l.wrap.b32 	%r3379, %r9649, %r9649, 7;
	xor.b32  	%r3380, %r3378, %r3379;
	and.b32  	%r3381, %r9649, %r9646;
	not.b32 	%r3382, %r9649;
	and.b32  	%r3383, %r9647, %r3382;
	or.b32  	%r3384, %r3381, %r3383;
	ld.const.u32 	%r3385, [%rd4064+4];
	add.s32 	%r3386, %r3384, %r9648;
	add.s32 	%r3387, %r3386, %r3380;
	add.s32 	%r3388, %r3387, %r3385;
	add.s32 	%r3389, %r3388, %r3359;
	shf.l.wrap.b32 	%r3390, %r9645, %r9645, 30;
	shf.l.wrap.b32 	%r3391, %r9645, %r9645, 19;
	xor.b32  	%r3392, %r3390, %r3391;
	shf.l.wrap.b32 	%r3393, %r9645, %r9645, 10;
	xor.b32  	%r3394, %r3392, %r3393;
	xor.b32  	%r3395, %r9642, %r9643;
	and.b32  	%r3396, %r9645, %r3395;
	and.b32  	%r3397, %r9642, %r9643;
	xor.b32  	%r3398, %r3396, %r3397;
	add.s32 	%r3399, %r3394, %r3398;
	add.s32 	%r9648, %r3389, %r9644;
	add.s32 	%r9644, %r3399, %r3389;
	shf.l.wrap.b32 	%r3400, %r9648, %r9648, 26;
	shf.l.wrap.b32 	%r3401, %r9648, %r9648, 21;
	xor.b32  	%r3402, %r3400, %r3401;
	shf.l.wrap.b32 	%r3403, %r9648, %r9648, 7;
	xor.b32  	%r3404, %r3402, %r3403;
	and.b32  	%r3405, %r9648, %r9649;
	not.b32 	%r3406, %r9648;
	and.b32  	%r3407, %r9646, %r3406;
	or.b32  	%r3408, %r3405, %r3407;
	ld.const.u32 	%r3409, [%rd4064+8];
	add.s32 	%r3410, %r3408, %r9647;
	add.s32 	%r3411, %r3410, %r3404;
	add.s32 	%r3412, %r3411, %r3409;
	add.s32 	%r3413, %r3412, %r3360;
	shf.l.wrap.b32 	%r3414, %r9644, %r9644, 30;
	shf.l.wrap.b32 	%r3415, %r9644, %r9644, 19;
	xor.b32  	%r3416, %r3414, %r3415;
	shf.l.wrap.b32 	%r3417, %r9644, %r9644, 10;
	xor.b32  	%r3418, %r3416, %r3417;
	xor.b32  	%r3419, %r9645, %r9642;
	and.b32  	%r3420, %r9644, %r3419;
	and.b32  	%r3421, %r9645, %r9642;
	xor.b32  	%r3422, %r3420, %r3421;
	add.s32 	%r3423, %r3418, %r3422;
	add.s32 	%r9647, %r3413, %r9643;
	add.s32 	%r9643, %r3423, %r3413;
	shf.l.wrap.b32 	%r3424, %r9647, %r9647, 26;
	shf.l.wrap.b32 	%r3425, %r9647, %r9647, 21;
	xor.b32  	%r3426, %r3424, %r3425;
	shf.l.wrap.b32 	%r3427, %r9647, %r9647, 7;
	xor.b32  	%r3428, %r3426, %r3427;
	and.b32  	%r3429, %r9647, %r9648;
	not.b32 	%r3430, %r9647;
	and.b32  	%r3431, %r9649, %r3430;
	or.b32  	%r3432, %r3429, %r3431;
	ld.const.u32 	%r3433, [%rd4064+12];
	add.s32 	%r3434, %r3432, %r9646;
	add.s32 	%r3435, %r3434, %r3428;
	add.s32 	%r3436, %r3435, %r3433;
	add.s32 	%r3437, %r3436, %r3361;
	shf.l.wrap.b32 	%r3438, %r9643, %r9643, 30;
	shf.l.wrap.b32 	%r3439, %r9643, %r9643, 19;
	xor.b32  	%r3440, %r3438, %r3439;
	shf.l.wrap.b32 	%r3441, %r9643, %r9643, 10;
	xor.b32  	%r3442, %r3440, %r3441;
	xor.b32  	%r3443, %r9644, %r9645;
	and.b32  	%r3444, %r9643, %r3443;
	and.b32  	%r3445, %r9644, %r9645;
	xor.b32  	%r3446, %r3444, %r3445;
	add.s32 	%r3447, %r3442, %r3446;
	add.s32 	%r9646, %r3437, %r9642;
	add.s32 	%r9642, %r3447, %r3437;
	add.s32 	%r9641, %r9641, 4;
	setp.ne.s32 	%p115, %r9641, 64;
	@%p115 bra 	$L__BB0_133;
	add.s32 	%r3448, %r74, %r9642;
	add.s32 	%r3449, %r75, %r9643;
	st.local.v2.u32 	[%rd16+80], {%r3448, %r3449};
	add.s32 	%r3450, %r76, %r9644;
	add.s32 	%r3451, %r77, %r9645;
	st.local.v2.u32 	[%rd16+88], {%r3450, %r3451};
	add.s32 	%r3452, %r78, %r9646;
	add.s32 	%r3453, %r79, %r9647;
	st.local.v2.u32 	[%rd16+96], {%r3452, %r3453};
	add.s32 	%r3454, %r80, %r9648;
	add.s32 	%r3455, %r81, %r9649;
	st.local.v2.u32 	[%rd16+104], {%r3454, %r3455};
	mov.b32 	%r3456, 0;
	st.local.v2.b32 	[%rd16], {%r3456, %r3456};
	st.local.v2.b32 	[%rd16+8], {%r3456, %r3456};
	st.local.v2.b32 	[%rd16+16], {%r3456, %r3456};
	st.local.v2.b32 	[%rd16+24], {%r3456, %r3456};
	st.local.v2.b32 	[%rd16+32], {%r3456, %r3456};
	st.local.v2.b32 	[%rd16+40], {%r3456, %r3456};
	st.local.v2.b32 	[%rd16+48], {%r3456, %r3456};
$L__BB0_135:
	ld.local.u32 	%r3459, [%rd16+64];
	shl.b32 	%r3460, %r3459, 3;
	cvt.u64.u32 	%rd4073, %r3460;
	ld.local.u64 	%rd4074, [%rd16+72];
	add.s64 	%rd4075, %rd4074, %rd4073;
	st.local.u64 	[%rd16+72], %rd4075;
	shr.u64 	%rd4076, %rd4075, 8;
	shr.u64 	%rd4077, %rd4075, 16;
	shr.u64 	%rd4078, %rd4075, 24;
	shr.u64 	%rd4079, %rd4075, 40;
	shr.u64 	%rd4080, %rd4075, 48;
	shr.u64 	%rd4081, %rd4075, 56;
	cvt.u32.u64 	%r3461, %rd4076;
	cvt.u32.u64 	%r3462, %rd4075;
	prmt.b32 	%r3463, %r3461, %r3462, 0x3340U;
	cvt.u32.u64 	%r3464, %rd4078;
	cvt.u32.u64 	%r3465, %rd4077;
	prmt.b32 	%r3466, %r3464, %r3465, 0x3340U;
	prmt.b32 	%r3467, %r3466, %r3463, 0x5410U;
	cvt.u32.u64 	%r3468, %rd4079;
	{ .reg .b32 tmp; mov.b64 {tmp, %r3469}, %rd4075; }
	prmt.b32 	%r3470, %r3468, %r3469, 0x3340U;
	cvt.u32.u64 	%r3471, %rd4081;
	cvt.u32.u64 	%r3472, %rd4080;
	prmt.b32 	%r3473, %r3471, %r3472, 0x3340U;
	prmt.b32 	%r3474, %r3473, %r3470, 0x5410U;
	st.local.v2.b32 	[%rd16+56], {%r3474, %r3467};
	ld.local.v2.b32 	{%r3475, %r3476}, [%rd16];
	bfe.u32 	%r3477, %r3476, 16, 8;
	cvt.u16.u32 	%rs875, %r3477;
	bfe.u32 	%r3478, %r3476, 8, 8;
	bfe.u32 	%r3479, %r3476, 0, 8;
	bfe.u32 	%r3480, %r3475, 16, 8;
	cvt.u16.u32 	%rs876, %r3480;
	bfe.u32 	%r3481, %r3475, 8, 8;
	bfe.u32 	%r3482, %r3475, 0, 8;
	shl.b32 	%r3483, %r3482, 24;
	shl.b32 	%r3484, %r3481, 16;
	and.b32  	%r3485, %r3484, 16711680;
	or.b32  	%r3486, %r3485, %r3483;
	and.b16  	%rs877, %rs876, 255;
	mul.wide.u16 	%r3487, %rs877, 256;
	or.b32  	%r3488, %r3486, %r3487;
	bfe.u32 	%r3489, %r3475, 24, 8;
	or.b32  	%r9652, %r3488, %r3489;
	shl.b32 	%r3490, %r3479, 24;
	shl.b32 	%r3491, %r3478, 16;
	and.b32  	%r3492, %r3491, 16711680;
	or.b32  	%r3493, %r3492, %r3490;
	and.b16  	%rs878, %rs875, 255;
	mul.wide.u16 	%r3494, %rs878, 256;
	or.b32  	%r3495, %r3493, %r3494;
	bfe.u32 	%r3496, %r3476, 24, 8;
	or.b32  	%r3497, %r3495, %r3496;
	ld.local.v2.b32 	{%r3498, %r3499}, [%rd16+8];
	bfe.u32 	%r3500, %r3499, 16, 8;
	cvt.u16.u32 	%rs879, %r3500;
	bfe.u32 	%r3501, %r3499, 8, 8;
	bfe.u32 	%r3502, %r3499, 0, 8;
	bfe.u32 	%r3503, %r3498, 16, 8;
	cvt.u16.u32 	%rs880, %r3503;
	bfe.u32 	%r3504, %r3498, 8, 8;
	bfe.u32 	%r3505, %r3498, 0, 8;
	shl.b32 	%r3506, %r3505, 24;
	shl.b32 	%r3507, %r3504, 16;
	and.b32  	%r3508, %r3507, 16711680;
	or.b32  	%r3509, %r3508, %r3506;
	and.b16  	%rs881, %rs880, 255;
	mul.wide.u16 	%r3510, %rs881, 256;
	or.b32  	%r3511, %r3509, %r3510;
	bfe.u32 	%r3512, %r3498, 24, 8;
	or.b32  	%r3513, %r3511, %r3512;
	shl.b32 	%r3514, %r3502, 24;
	shl.b32 	%r3515, %r3501, 16;
	and.b32  	%r3516, %r3515, 16711680;
	or.b32  	%r3517, %r3516, %r3514;
	and.b16  	%rs882, %rs879, 255;
	mul.wide.u16 	%r3518, %rs882, 256;
	or.b32  	%r3519, %r3517, %r3518;
	bfe.u32 	%r3520, %r3499, 24, 8;
	or.b32  	%r3521, %r3519, %r3520;
	st.local.v4.u32 	[%rd13], {%r9652, %r3497, %r3513, %r3521};
	ld.local.v2.b32 	{%r3522, %r3523}, [%rd16+16];
	bfe.u32 	%r3524, %r3523, 16, 8;
	cvt.u16.u32 	%rs883, %r3524;
	bfe.u32 	%r3525, %r3523, 8, 8;
	bfe.u32 	%r3526, %r3523, 0, 8;
	bfe.u32 	%r3527, %r3522, 16, 8;
	cvt.u16.u32 	%rs884, %r3527;
	bfe.u32 	%r3528, %r3522, 8, 8;
	bfe.u32 	%r3529, %r3522, 0, 8;
	shl.b32 	%r3530, %r3529, 24;
	shl.b32 	%r3531, %r3528, 16;
	and.b32  	%r3532, %r3531, 16711680;
	or.b32  	%r3533, %r3532, %r3530;
	and.b16  	%rs885, %rs884, 255;
	mul.wide.u16 	%r3534, %rs885, 256;
	or.b32  	%r3535, %r3533, %r3534;
	bfe.u32 	%r3536, %r3522, 24, 8;
	or.b32  	%r3537, %r3535, %r3536;
	shl.b32 	%r3538, %r3526, 24;
	shl.b32 	%r3539, %r3525, 16;
	and.b32  	%r3540, %r3539, 16711680;
	or.b32  	%r3541, %r3540, %r3538;
	and.b16  	%rs886, %rs883, 255;
	mul.wide.u16 	%r3542, %rs886, 256;
	or.b32  	%r3543, %r3541, %r3542;
	bfe.u32 	%r3544, %r3523, 24, 8;
	or.b32  	%r3545, %r3543, %r3544;
	ld.local.v2.b32 	{%r3546, %r3547}, [%rd16+24];
	bfe.u32 	%r3548, %r3547, 16, 8;
	cvt.u16.u32 	%rs887, %r3548;
	bfe.u32 	%r3549, %r3547, 8, 8;
	bfe.u32 	%r3550, %r3547, 0, 8;
	bfe.u32 	%r3551, %r3546, 16, 8;
	cvt.u16.u32 	%rs888, %r3551;
	bfe.u32 	%r3552, %r3546, 8, 8;
	bfe.u32 	%r3553, %r3546, 0, 8;
	shl.b32 	%r3554, %r3553, 24;
	shl.b32 	%r3555, %r3552, 16;
	and.b32  	%r3556, %r3555, 16711680;
	or.b32  	%r3557, %r3556, %r3554;
	and.b16  	%rs889, %rs888, 255;
	mul.wide.u16 	%r3558, %rs889, 256;
	or.b32  	%r3559, %r3557, %r3558;
	bfe.u32 	%r3560, %r3546, 24, 8;
	or.b32  	%r3561, %r3559, %r3560;
	shl.b32 	%r3562, %r3550, 24;
	shl.b32 	%r3563, %r3549, 16;
	and.b32  	%r3564, %r3563, 16711680;
	or.b32  	%r3565, %r3564, %r3562;
	and.b16  	%rs890, %rs887, 255;
	mul.wide.u16 	%r3566, %rs890, 256;
	or.b32  	%r3567, %r3565, %r3566;
	bfe.u32 	%r3568, %r3547, 24, 8;
	or.b32  	%r3569, %r3567, %r3568;
	st.local.v4.u32 	[%rd13+16], {%r3537, %r3545, %r3561, %r3569};
	ld.local.v2.b32 	{%r3570, %r3571}, [%rd16+32];
	bfe.u32 	%r3572, %r3571, 16, 8;
	cvt.u16.u32 	%rs891, %r3572;
	bfe.u32 	%r3573, %r3571, 8, 8;
	bfe.u32 	%r3574, %r3571, 0, 8;
	bfe.u32 	%r3575, %r3570, 16, 8;
	cvt.u16.u32 	%rs892, %r3575;
	bfe.u32 	%r3576, %r3570, 8, 8;
	bfe.u32 	%r3577, %r3570, 0, 8;
	shl.b32 	%r3578, %r3577, 24;
	shl.b32 	%r3579, %r3576, 16;
	and.b32  	%r3580, %r3579, 16711680;
	or.b32  	%r3581, %r3580, %r3578;
	and.b16  	%rs893, %rs892, 255;
	mul.wide.u16 	%r3582, %rs893, 256;
	or.b32  	%r3583, %r3581, %r3582;
	bfe.u32 	%r3584, %r3570, 24, 8;
	or.b32  	%r3585, %r3583, %r3584;
	shl.b32 	%r3586, %r3574, 24;
	shl.b32 	%r3587, %r3573, 16;
	and.b32  	%r3588, %r3587, 16711680;
	or.b32  	%r3589, %r3588, %r3586;
	and.b16  	%rs894, %rs891, 255;
	mul.wide.u16 	%r3590, %rs894, 256;
	or.b32  	%r3591, %r3589, %r3590;
	bfe.u32 	%r3592, %r3571, 24, 8;
	or.b32  	%r3593, %r3591, %r3592;
	ld.local.v2.b32 	{%r3594, %r3595}, [%rd16+40];
	bfe.u32 	%r3596, %r3595, 16, 8;
	cvt.u16.u32 	%rs895, %r3596;
	bfe.u32 	%r3597, %r3595, 8, 8;
	bfe.u32 	%r3598, %r3595, 0, 8;
	bfe.u32 	%r3599, %r3594, 16, 8;
	cvt.u16.u32 	%rs896, %r3599;
	bfe.u32 	%r3600, %r3594, 8, 8;
	bfe.u32 	%r3601, %r3594, 0, 8;
	shl.b32 	%r3602, %r3601, 24;
	shl.b32 	%r3603, %r3600, 16;
	and.b32  	%r3604, %r3603, 16711680;
	or.b32  	%r3605, %r3604, %r3602;
	and.b16  	%rs897, %rs896, 255;
	mul.wide.u16 	%r3606, %rs897, 256;
	or.b32  	%r3607, %r3605, %r3606;
	bfe.u32 	%r3608, %r3594, 24, 8;
	or.b32  	%r3609, %r3607, %r3608;
	shl.b32 	%r3610, %r3598, 24;
	shl.b32 	%r3611, %r3597, 16;
	and.b32  	%r3612, %r3611, 16711680;
	or.b32  	%r3613, %r3612, %r3610;
	and.b16  	%rs898, %rs895, 255;
	mul.wide.u16 	%r3614, %rs898, 256;
	or.b32  	%r3615, %r3613, %r3614;
	bfe.u32 	%r3616, %r3595, 24, 8;
	or.b32  	%r3617, %r3615, %r3616;
	st.local.v4.u32 	[%rd13+32], {%r3585, %r3593, %r3609, %r3617};
	ld.local.v2.b32 	{%r3618, %r3619}, [%rd16+48];
	bfe.u32 	%r3620, %r3619, 16, 8;
	cvt.u16.u32 	%rs899, %r3620;
	bfe.u32 	%r3621, %r3619, 8, 8;
	bfe.u32 	%r3622, %r3619, 0, 8;
	bfe.u32 	%r3623, %r3618, 16, 8;
	cvt.u16.u32 	%rs900, %r3623;
	bfe.u32 	%r3624, %r3618, 8, 8;
	bfe.u32 	%r3625, %r3618, 0, 8;
	shl.b32 	%r3626, %r3625, 24;
	shl.b32 	%r3627, %r3624, 16;
	and.b32  	%r3628, %r3627, 16711680;
	or.b32  	%r3629, %r3628, %r3626;
	and.b16  	%rs901, %rs900, 255;
	mul.wide.u16 	%r3630, %rs901, 256;
	or.b32  	%r3631, %r3629, %r3630;
	bfe.u32 	%r3632, %r3618, 24, 8;
	or.b32  	%r9650, %r3631, %r3632;
	shl.b32 	%r3633, %r3622, 24;
	shl.b32 	%r3634, %r3621, 16;
	and.b32  	%r3635, %r3634, 16711680;
	or.b32  	%r3636, %r3635, %r3633;
	and.b16  	%rs902, %rs899, 255;
	mul.wide.u16 	%r3637, %rs902, 256;
	or.b32  	%r3638, %r3636, %r3637;
	bfe.u32 	%r3639, %r3619, 24, 8;
	or.b32  	%r3640, %r3638, %r3639;
	shl.b32 	%r3641, %r3471, 24;
	shl.b32 	%r3642, %r3472, 16;
	and.b32  	%r3643, %r3642, 16711680;
	or.b32  	%r3644, %r3643, %r3641;
	shl.b32 	%r3645, %r3468, 8;
	and.b32  	%r3646, %r3645, 65280;
	or.b32  	%r3647, %r3644, %r3646;
	and.b32  	%r3648, %r3469, 255;
	or.b32  	%r9653, %r3647, %r3648;
	shl.b32 	%r3649, %r3464, 24;
	shl.b32 	%r3650, %r3465, 16;
	and.b32  	%r3651, %r3650, 16711680;
	or.b32  	%r3652, %r3651, %r3649;
	shl.b32 	%r3653, %r3461, 8;
	and.b32  	%r3654, %r3653, 65280;
	or.b32  	%r3655, %r3652, %r3654;
	and.b32  	%r3656, %r3462, 255;
	or.b32  	%r9651, %r3655, %r3656;
	st.local.v4.u32 	[%rd13+48], {%r9650, %r3640, %r9653, %r9651};
	mov.b32 	%r9654, 16;
$L__BB0_136:
	shf.l.wrap.b32 	%r3657, %r9653, %r9653, 15;
	shf.l.wrap.b32 	%r3658, %r9653, %r9653, 13;
	xor.b32  	%r3659, %r3657, %r3658;
	shr.u32 	%r3660, %r9653, 10;
	xor.b32  	%r3661, %r3659, %r3660;
	add.s32 	%r3662, %r9654, -7;
	mul.wide.u32 	%rd4082, %r3662, 4;
	add.s64 	%rd4083, %rd13, %rd4082;
	ld.local.u32 	%r3663, [%rd4083];
	add.s32 	%r3664, %r3661, %r3663;
	add.s32 	%r3665, %r9654, -15;
	mul.wide.u32 	%rd4084, %r3665, 4;
	add.s64 	%rd4085, %rd13, %rd4084;
	ld.local.u32 	%r3666, [%rd4085];
	shf.l.wrap.b32 	%r3667, %r3666, %r3666, 25;
	shf.l.wrap.b32 	%r3668, %r3666, %r3666, 14;
	xor.b32  	%r3669, %r3667, %r3668;
	shr.u32 	%r3670, %r3666, 3;
	xor.b32  	%r3671, %r3669, %r3670;
	add.s32 	%r3672, %r3664, %r9652;
	add.s32 	%r109, %r3672, %r3671;
	mul.wide.u32 	%rd4086, %r9654, 4;
	add.s64 	%rd4087, %rd13, %rd4086;
	shf.l.wrap.b32 	%r3673, %r9651, %r9651, 15;
	shf.l.wrap.b32 	%r3674, %r9651, %r9651, 13;
	xor.b32  	%r3675, %r3673, %r3674;
	shr.u32 	%r3676, %r9651, 10;
	xor.b32  	%r3677, %r3675, %r3676;
	add.s32 	%r3678, %r9654, -6;
	mul.wide.u32 	%rd4088, %r3678, 4;
	add.s64 	%rd4089, %rd13, %rd4088;
	ld.local.v2.u32 	{%r3679, %r3680}, [%rd4089];
	add.s32 	%r3681, %r3677, %r3679;
	add.s32 	%r3682, %r9654, -14;
	mul.wide.u32 	%rd4090, %r3682, 4;
	add.s64 	%rd4091, %rd13, %rd4090;
	ld.local.v2.u32 	{%r3683, %r3684}, [%rd4091];
	shf.l.wrap.b32 	%r3685, %r3683, %r3683, 25;
	shf.l.wrap.b32 	%r3686, %r3683, %r3683, 14;
	xor.b32  	%r3687, %r3685, %r3686;
	shr.u32 	%r3688, %r3683, 3;
	xor.b32  	%r3689, %r3687, %r3688;
	add.s32 	%r3690, %r3681, %r3666;
	add.s32 	%r3691, %r3690, %r3689;
	shf.l.wrap.b32 	%r3692, %r109, %r109, 15;
	shf.l.wrap.b32 	%r3693, %r109, %r109, 13;
	xor.b32  	%r3694, %r3692, %r3693;
	shr.u32 	%r3695, %r109, 10;
	xor.b32  	%r3696, %r3694, %r3695;
	add.s32 	%r3697, %r3696, %r3680;
	shf.l.wrap.b32 	%r3698, %r3684, %r3684, 25;
	shf.l.wrap.b32 	%r3699, %r3684, %r3684, 14;
	xor.b32  	%r3700, %r3698, %r3699;
	shr.u32 	%r3701, %r3684, 3;
	xor.b32  	%r3702, %r3700, %r3701;
	add.s32 	%r3703, %r3697, %r3683;
	add.s32 	%r9653, %r3703, %r3702;
	shf.l.wrap.b32 	%r3704, %r3691, %r3691, 15;
	shf.l.wrap.b32 	%r3705, %r3691, %r3691, 13;
	xor.b32  	%r3706, %r3704, %r3705;
	shr.u32 	%r3707, %r3691, 10;
	xor.b32  	%r3708, %r3706, %r3707;
	add.s32 	%r3709, %r3708, %r9650;
	add.s32 	%r3710, %r9654, -12;
	mul.wide.u32 	%rd4092, %r3710, 4;
	add.s64 	%rd4093, %rd13, %rd4092;
	ld.local.u32 	%r9652, [%rd4093];
	shf.l.wrap.b32 	%r3711, %r9652, %r9652, 25;
	shf.l.wrap.b32 	%r3712, %r9652, %r9652, 14;
	xor.b32  	%r3713, %r3711, %r3712;
	shr.u32 	%r3714, %r9652, 3;
	xor.b32  	%r3715, %r3713, %r3714;
	add.s32 	%r3716, %r3709, %r3684;
	add.s32 	%r9651, %r3716, %r3715;
	st.local.v4.u32 	[%rd4087], {%r109, %r3691, %r9653, %r9651};
	add.s32 	%r9654, %r9654, 4;
	setp.ne.s32 	%p126, %r9654, 64;
	mov.u32 	%r9650, %r109;
	@%p126 bra 	$L__BB0_136;
	ld.local.v2.u32 	{%r114, %r115}, [%rd16+80];
	ld.local.v2.u32 	{%r116, %r117}, [%rd16+88];
	ld.local.v2.u32 	{%r118, %r119}, [%rd16+96];
	ld.local.v2.u32 	{%r120, %r9663}, [%rd16+104];
	mov.b32 	%r9655, 0;
	mov.u32 	%r9656, %r114;
	mov.u32 	%r9657, %r115;
	mov.u32 	%r9658, %r116;
	mov.u32 	%r9659, %r117;
	mov.u32 	%r9660, %r118;
	mov.u32 	%r9661, %r119;
	mov.u32 	%r9662, %r120;
$L__BB0_138:
	shf.l.wrap.b32 	%r3718, %r9660, %r9660, 26;
	shf.l.wrap.b32 	%r3719, %r9660, %r9660, 21;
	xor.b32  	%r3720, %r3718, %r3719;
	shf.l.wrap.b32 	%r3721, %r9660, %r9660, 7;
	xor.b32  	%r3722, %r3720, %r3721;
	and.b32  	%r3723, %r9660, %r9661;
	not.b32 	%r3724, %r9660;
	and.b32  	%r3725, %r9662, %r3724;
	or.b32  	%r3726, %r3723, %r3725;
	mul.wide.u32 	%rd4094, %r9655, 4;
	mov.u64 	%rd4095, k224;
	add.s64 	%rd4096, %rd4095, %rd4094;
	ld.const.u32 	%r3727, [%rd4096];
	add.s64 	%rd4097, %rd13, %rd4094;
	ld.local.v4.u32 	{%r3728, %r3729, %r3730, %r3731}, [%rd4097];
	add.s32 	%r3732, %r3726, %r9663;
	add.s32 	%r3733, %r3732, %r3722;
	add.s32 	%r3734, %r3733, %r3727;
	add.s32 	%r3735, %r3734, %r3728;
	shf.l.wrap.b32 	%r3736, %r9656, %r9656, 30;
	shf.l.wrap.b32 	%r3737, %r9656, %r9656, 19;
	xor.b32  	%r3738, %r3736, %r3737;
	shf.l.wrap.b32 	%r3739, %r9656, %r9656, 10;
	xor.b32  	%r3740, %r3738, %r3739;
	xor.b32  	%r3741, %r9657, %r9658;
	and.b32  	%r3742, %r9656, %r3741;
	and.b32  	%r3743, %r9657, %r9658;
	xor.b32  	%r3744, %r3742, %r3743;
	add.s32 	%r3745, %r3740, %r3744;
	add.s32 	%r9663, %r3735, %r9659;
	add.s32 	%r9659, %r3745, %r3735;
	shf.l.wrap.b32 	%r3746, %r9663, %r9663, 26;
	shf.l.wrap.b32 	%r3747, %r9663, %r9663, 21;
	xor.b32  	%r3748, %r3746, %r3747;
	shf.l.wrap.b32 	%r3749, %r9663, %r9663, 7;
	xor.b32  	%r3750, %r3748, %r3749;
	and.b32  	%r3751, %r9663, %r9660;
	not.b32 	%r3752, %r9663;
	and.b32  	%r3753, %r9661, %r3752;
	or.b32  	%r3754, %r3751, %r3753;
	ld.const.u32 	%r3755, [%rd4096+4];
	add.s32 	%r3756, %r3754, %r9662;
	add.s32 	%r3757, %r3756, %r3750;
	add.s32 	%r3758, %r3757, %r3755;
	add.s32 	%r3759, %r3758, %r3729;
	shf.l.wrap.b32 	%r3760, %r9659, %r9659, 30;
	shf.l.wrap.b32 	%r3761, %r9659, %r9659, 19;
	xor.b32  	%r3762, %r3760, %r3761;
	shf.l.wrap.b32 	%r3763, %r9659, %r9659, 10;
	xor.b32  	%r3764, %r3762, %r3763;
	xor.b32  	%r3765, %r9656, %r9657;
	and.b32  	%r3766, %r9659, %r3765;
	and.b32  	%r3767, %r9656, %r9657;
	xor.b32  	%r3768, %r3766, %r3767;
	add.s32 	%r3769, %r3764, %r3768;
	add.s32 	%r9662, %r3759, %r9658;
	add.s32 	%r9658, %r3769, %r3759;
	shf.l.wrap.b32 	%r3770, %r9662, %r9662, 26;
	shf.l.wrap.b32 	%r3771, %r9662, %r9662, 21;
	xor.b32  	%r3772, %r3770, %r3771;
	shf.l.wrap.b32 	%r3773, %r9662, %r9662, 7;
	xor.b32  	%r3774, %r3772, %r3773;
	and.b32  	%r3775, %r9662, %r9663;
	not.b32 	%r3776, %r9662;
	and.b32  	%r3777, %r9660, %r3776;
	or.b32  	%r3778, %r3775, %r3777;
	ld.const.u32 	%r3779, [%rd4096+8];
	add.s32 	%r3780, %r3778, %r9661;
	add.s32 	%r3781, %r3780, %r3774;
	add.s32 	%r3782, %r3781, %r3779;
	add.s32 	%r3783, %r3782, %r3730;
	shf.l.wrap.b32 	%r3784, %r9658, %r9658, 30;
	shf.l.wrap.b32 	%r3785, %r9658, %r9658, 19;
	xor.b32  	%r3786, %r3784, %r3785;
	shf.l.wrap.b32 	%r3787, %r9658, %r9658, 10;
	xor.b32  	%r3788, %r3786, %r3787;
	xor.b32  	%r3789, %r9659, %r9656;
	and.b32  	%r3790, %r9658, %r3789;
	and.b32  	%r3791, %r9659, %r9656;
	xor.b32  	%r3792, %r3790, %r3791;
	add.s32 	%r3793, %r3788, %r3792;
	add.s32 	%r9661, %r3783, %r9657;
	add.s32 	%r9657, %r3793, %r3783;
	shf.l.wrap.b32 	%r3794, %r9661, %r9661, 26;
	shf.l.wrap.b32 	%r3795, %r9661, %r9661, 21;
	xor.b32  	%r3796, %r3794, %r3795;
	shf.l.wrap.b32 	%r3797, %r9661, %r9661, 7;
	xor.b32  	%r3798, %r3796, %r3797;
	and.b32  	%r3799, %r9661, %r9662;
	not.b32 	%r3800, %r9661;
	and.b32  	%r3801, %r9663, %r3800;
	or.b32  	%r3802, %r3799, %r3801;
	ld.const.u32 	%r3803, [%rd4096+12];
	add.s32 	%r3804, %r3802, %r9660;
	add.s32 	%r3805, %r3804, %r3798;
	add.s32 	%r3806, %r3805, %r3803;
	add.s32 	%r3807, %r3806, %r3731;
	shf.l.wrap.b32 	%r3808, %r9657, %r9657, 30;
	shf.l.wrap.b32 	%r3809, %r9657, %r9657, 19;
	xor.b32  	%r3810, %r3808, %r3809;
	shf.l.wrap.b32 	%r3811, %r9657, %r9657, 10;
	xor.b32  	%r3812, %r3810, %r3811;
	xor.b32  	%r3813, %r9658, %r9659;
	and.b32  	%r3814, %r9657, %r3813;
	and.b32  	%r3815, %r9658, %r9659;
	xor.b32  	%r3816, %r3814, %r3815;
	add.s32 	%r3817, %r3812, %r3816;
	add.s32 	%r9660, %r3807, %r9656;
	add.s32 	%r9656, %r3817, %r3807;
	add.s32 	%r9655, %r9655, 4;
	setp.ne.s32 	%p127, %r9655, 64;
	@%p127 bra 	$L__BB0_138;
	add.s32 	%r3819, %r114, %r9656;
	cvt.u64.u32 	%rd4098, %r3819;
	add.s32 	%r3820, %r115, %r9657;
	cvt.u64.u32 	%rd4099, %r3820;
	st.local.v2.u32 	[%rd16+80], {%r3819, %r3820};
	add.s32 	%r3821, %r116, %r9658;
	cvt.u64.u32 	%rd4100, %r3821;
	add.s32 	%r3822, %r117, %r9659;
	cvt.u64.u32 	%rd4101, %r3822;
	st.local.v2.u32 	[%rd16+88], {%r3821, %r3822};
	add.s32 	%r3823, %r118, %r9660;
	cvt.u64.u32 	%rd4102, %r3823;
	add.s32 	%r3824, %r119, %r9661;
	cvt.u64.u32 	%rd4103, %r3824;
	st.local.v2.u32 	[%rd16+96], {%r3823, %r3824};
	add.s32 	%r3825, %r120, %r9662;
	cvt.u64.u32 	%rd4104, %r3825;
	shr.u32 	%r3826, %r3819, 24;
	cvt.u64.u32 	%rd4105, %r3826;
	shr.u32 	%r3827, %r3820, 24;
	cvt.u64.u32 	%rd4106, %r3827;
	shr.u32 	%r3828, %r3821, 24;
	cvt.u64.u32 	%rd4107, %r3828;
	shr.u32 	%r3829, %r3822, 24;
	cvt.u64.u32 	%rd4108, %r3829;
	shr.u32 	%r3830, %r3823, 24;
	cvt.u64.u32 	%rd4109, %r3830;
	shr.u32 	%r3831, %r3824, 24;
	cvt.u64.u32 	%rd4110, %r3831;
	shr.u32 	%r3832, %r3825, 24;
	cvt.u64.u32 	%rd4111, %r3832;
	shr.u32 	%r3833, %r3819, 16;
	cvt.u64.u32 	%rd4112, %r3833;
	{ .reg .b16 tmp; mov.b32 {tmp, %rs903}, %r3819; }
	and.b16  	%rs904, %rs903, 240;
	shr.u32 	%r3834, %r3820, 16;
	cvt.u64.u32 	%rd4113, %r3834;
	{ .reg .b16 tmp; mov.b32 {tmp, %rs905}, %r3820; }
	and.b16  	%rs906, %rs905, 240;
	shr.u32 	%r3835, %r3821, 16;
	cvt.u64.u32 	%rd4114, %r3835;
	{ .reg .b16 tmp; mov.b32 {tmp, %rs907}, %r3821; }
	and.b16  	%rs908, %rs907, 240;
	shr.u32 	%r3836, %r3822, 16;
	cvt.u64.u32 	%rd4115, %r3836;
	{ .reg .b16 tmp; mov.b32 {tmp, %rs909}, %r3822; }
	and.b16  	%rs910, %rs909, 240;
	shr.u32 	%r3837, %r3823, 16;
	cvt.u64.u32 	%rd4116, %r3837;
	{ .reg .b16 tmp; mov.b32 {tmp, %rs911}, %r3823; }
	and.b16  	%rs912, %rs911, 240;
	shr.u32 	%r3838, %r3824, 16;
	cvt.u64.u32 	%rd4117, %r3838;
	{ .reg .b16 tmp; mov.b32 {tmp, %rs913}, %r3824; }
	and.b16  	%rs914, %rs913, 240;
	shr.u32 	%r3839, %r3825, 16;
	cvt.u64.u32 	%rd4118, %r3839;
	{ .reg .b16 tmp; mov.b32 {tmp, %rs915}, %r3825; }
	and.b16  	%rs916, %rs915, 240;
	shr.u32 	%r3840, %r3819, 8;
	cvt.u64.u32 	%rd4119, %r3840;
	cvt.u16.u32 	%rs917, %r3840;
	and.b16  	%rs918, %rs917, 240;
	shr.u32 	%r3841, %r3820, 8;
	cvt.u64.u32 	%rd4120, %r3841;
	cvt.u16.u32 	%rs919, %r3841;
	and.b16  	%rs920, %rs919, 240;
	shr.u32 	%r3842, %r3821, 8;
	cvt.u64.u32 	%rd4121, %r3842;
	cvt.u16.u32 	%rs921, %r3842;
	and.b16  	%rs922, %rs921, 240;
	shr.u32 	%r3843, %r3822, 8;
	cvt.u64.u32 	%rd4122, %r3843;
	cvt.u16.u32 	%rs923, %r3843;
	and.b16  	%rs924, %rs923, 240;
	shr.u32 	%r3844, %r3823, 8;
	cvt.u64.u32 	%rd4123, %r3844;
	cvt.u16.u32 	%rs925, %r3844;
	and.b16  	%rs926, %rs925, 240;
	shr.u32 	%r3845, %r3824, 8;
	cvt.u64.u32 	%rd4124, %r3845;
	cvt.u16.u32 	%rs927, %r3845;
	and.b16  	%rs928, %rs927, 240;
	shr.u32 	%r3846, %r3825, 8;
	cvt.u64.u32 	%rd4125, %r3846;
	cvt.u16.u32 	%rs929, %r3846;
	and.b16  	%rs930, %rs929, 240;
	cvt.u16.u32 	%rs931, %r3819;
	and.b16  	%rs932, %rs931, 240;
	cvt.u16.u32 	%rs933, %r3820;
	and.b16  	%rs934, %rs933, 240;
	cvt.u16.u32 	%rs935, %r3821;
	and.b16  	%rs936, %rs935, 240;
	cvt.u16.u32 	%rs937, %r3822;
	and.b16  	%rs938, %rs937, 240;
	cvt.u16.u32 	%rs939, %r3823;
	and.b16  	%rs940, %rs939, 240;
	cvt.u16.u32 	%rs941, %r3824;
	and.b16  	%rs942, %rs941, 240;
	cvt.u16.u32 	%rs943, %r3825;
	and.b16  	%rs944, %rs943, 240;
	shr.u32 	%r3847, %r3819, 28;
	cvt.u64.u32 	%rd4126, %r3847;
	mov.u64 	%rd4127, $str;
	add.s64 	%rd4128, %rd4127, %rd4126;
	ld.global.nc.u8 	%rs945, [%rd4128];
	cvt.u16.u8 	%rs946, %rs945;
	st.local.u8 	[%rd22], %rs946;
	and.b64  	%rd4129, %rd4105, 15;
	add.s64 	%rd4130, %rd4127, %rd4129;
	ld.global.nc.u8 	%rs947, [%rd4130];
	cvt.u16.u8 	%rs948, %rs947;
	st.local.u8 	[%rd22+1], %rs948;
	shr.u16 	%rs949, %rs904, 4;
	cvt.u64.u16 	%rd4131, %rs949;
	add.s64 	%rd4132, %rd4127, %rd4131;
	ld.global.nc.u8 	%rs950, [%rd4132];
	cvt.u16.u8 	%rs951, %rs950;
	st.local.u8 	[%rd22+2], %rs951;
	and.b64  	%rd4133, %rd4112, 15;
	add.s64 	%rd4134, %rd4127, %rd4133;
	ld.global.nc.u8 	%rs952, [%rd4134];
	cvt.u16.u8 	%rs953, %rs952;
	st.local.u8 	[%rd22+3], %rs953;
	shr.u16 	%rs954, %rs918, 4;
	cvt.u64.u16 	%rd4135, %rs954;
	add.s64 	%rd4136, %rd4127, %rd4135;
	ld.global.nc.u8 	%rs955, [%rd4136];
	cvt.u16.u8 	%rs956, %rs955;
	st.local.u8 	[%rd22+4], %rs956;
	and.b64  	%rd4137, %rd4119, 15;
	add.s64 	%rd4138, %rd4127, %rd4137;
	ld.global.nc.u8 	%rs957, [%rd4138];
	cvt.u16.u8 	%rs958, %rs957;
	st.local.u8 	[%rd22+5], %rs958;
	shr.u16 	%rs959, %rs932, 4;
	cvt.u64.u16 	%rd4139, %rs959;
	add.s64 	%rd4140, %rd4127, %rd4139;
	ld.global.nc.u8 	%rs960, [%rd4140];
	cvt.u16.u8 	%rs961, %rs960;
	st.local.u8 	[%rd22+6], %rs961;
	and.b64  	%rd4141, %rd4098, 15;
	add.s64 	%rd4142, %rd4127, %rd4141;
	ld.global.nc.u8 	%rs962, [%rd4142];
	cvt.u16.u8 	%rs963, %rs962;
	st.local.u8 	[%rd22+7], %rs963;
	shr.u32 	%r3848, %r3820, 28;
	cvt.u64.u32 	%rd4143, %r3848;
	add.s64 	%rd4144, %rd4127, %rd4143;
	ld.global.nc.u8 	%rs964, [%rd4144];
	cvt.u16.u8 	%rs965, %rs964;
	st.local.u8 	[%rd22+8], %rs965;
	and.b64  	%rd4145, %rd4106, 15;
	add.s64 	%rd4146, %rd4127, %rd4145;
	ld.global.nc.u8 	%rs966, [%rd4146];
	cvt.u16.u8 	%rs967, %rs966;
	st.local.u8 	[%rd22+9], %rs967;
	shr.u16 	%rs968, %rs906, 4;
	cvt.u64.u16 	%rd4147, %rs968;
	add.s64 	%rd4148, %rd4127, %rd4147;
	ld.global.nc.u8 	%rs969, [%rd4148];
	cvt.u16.u8 	%rs970, %rs969;
	st.local.u8 	[%rd22+10], %rs970;
	and.b64  	%rd4149, %rd4113, 15;
	add.s64 	%rd4150, %rd4127, %rd4149;
	ld.global.nc.u8 	%rs971, [%rd4150];
	cvt.u16.u8 	%rs972, %rs971;
	st.local.u8 	[%rd22+11], %rs972;
	shr.u16 	%rs973, %rs920, 4;
	cvt.u64.u16 	%rd4151, %rs973;
	add.s64 	%rd4152, %rd4127, %rd4151;
	ld.global.nc.u8 	%rs974, [%rd4152];
	cvt.u16.u8 	%rs975, %rs974;
	st.local.u8 	[%rd22+12], %rs975;
	and.b64  	%rd4153, %rd4120, 15;
	add.s64 	%rd4154, %rd4127, %rd4153;
	ld.global.nc.u8 	%rs976, [%rd4154];
	cvt.u16.u8 	%rs977, %rs976;
	st.local.u8 	[%rd22+13], %rs977;
	shr.u16 	%rs978, %rs934, 4;
	cvt.u64.u16 	%rd4155, %rs978;
	add.s64 	%rd4156, %rd4127, %rd4155;
	ld.global.nc.u8 	%rs979, [%rd4156];
	cvt.u16.u8 	%rs980, %rs979;
	st.local.u8 	[%rd22+14], %rs980;
	and.b64  	%rd4157, %rd4099, 15;
	add.s64 	%rd4158, %rd4127, %rd4157;
	ld.global.nc.u8 	%rs981, [%rd4158];
	cvt.u16.u8 	%rs982, %rs981;
	st.local.u8 	[%rd22+15], %rs982;
	shr.u32 	%r3849, %r3821, 28;
	cvt.u64.u32 	%rd4159, %r3849;
	add.s64 	%rd4160, %rd4127, %rd4159;
	ld.global.nc.u8 	%rs983, [%rd4160];
	cvt.u16.u8 	%rs984, %rs983;
	st.local.u8 	[%rd22+16], %rs984;
	and.b64  	%rd4161, %rd4107, 15;
	add.s64 	%rd4162, %rd4127, %rd4161;
	ld.global.nc.u8 	%rs985, [%rd4162];
	cvt.u16.u8 	%rs986, %rs985;
	st.local.u8 	[%rd22+17], %rs986;
	shr.u16 	%rs987, %rs908, 4;
	cvt.u64.u16 	%rd4163, %rs987;
	add.s64 	%rd4164, %rd4127, %rd4163;
	ld.global.nc.u8 	%rs988, [%rd4164];
	cvt.u16.u8 	%rs989, %rs988;
	st.local.u8 	[%rd22+18], %rs989;
	and.b64  	%rd4165, %rd4114, 15;
	add.s64 	%rd4166, %rd4127, %rd4165;
	ld.global.nc.u8 	%rs990, [%rd4166];
	cvt.u16.u8 	%rs991, %rs990;
	st.local.u8 	[%rd22+19], %rs991;
	shr.u16 	%rs992, %rs922, 4;
	cvt.u64.u16 	%rd4167, %rs992;
	add.s64 	%rd4168, %rd4127, %rd4167;
	ld.global.nc.u8 	%rs993, [%rd4168];
	cvt.u16.u8 	%rs994, %rs993;
	st.local.u8 	[%rd22+20], %rs994;
	and.b64  	%rd4169, %rd4121, 15;
	add.s64 	%rd4170, %rd4127, %rd4169;
	ld.global.nc.u8 	%rs995, [%rd4170];
	cvt.u16.u8 	%rs996, %rs995;
	st.local.u8 	[%rd22+21], %rs996;
	shr.u16 	%rs997, %rs936, 4;
	cvt.u64.u16 	%rd4171, %rs997;
	add.s64 	%rd4172, %rd4127, %rd4171;
	ld.global.nc.u8 	%rs998, [%rd4172];
	cvt.u16.u8 	%rs999, %rs998;
	st.local.u8 	[%rd22+22], %rs999;
	and.b64  	%rd4173, %rd4100, 15;
	add.s64 	%rd4174, %rd4127, %rd4173;
	ld.global.nc.u8 	%rs1000, [%rd4174];
	cvt.u16.u8 	%rs1001, %rs1000;
	st.local.u8 	[%rd22+23], %rs1001;
	shr.u32 	%r3850, %r3822, 28;
	cvt.u64.u32 	%rd4175, %r3850;
	add.s64 	%rd4176, %rd4127, %rd4175;
	ld.global.nc.u8 	%rs1002, [%rd4176];
	cvt.u16.u8 	%rs1003, %rs1002;
	st.local.u8 	[%rd22+24], %rs1003;
	and.b64  	%rd4177, %rd4108, 15;
	add.s64 	%rd4178, %rd4127, %rd4177;
	ld.global.nc.u8 	%rs1004, [%rd4178];
	cvt.u16.u8 	%rs1005, %rs1004;
	st.local.u8 	[%rd22+25], %rs1005;
	shr.u16 	%rs1006, %rs910, 4;
	cvt.u64.u16 	%rd4179, %rs1006;
	add.s64 	%rd4180, %rd4127, %rd4179;
	ld.global.nc.u8 	%rs1007, [%rd4180];
	cvt.u16.u8 	%rs1008, %rs1007;
	st.local.u8 	[%rd22+26], %rs1008;
	and.b64  	%rd4181, %rd4115, 15;
	add.s64 	%rd4182, %rd4127, %rd4181;
	ld.global.nc.u8 	%rs1009, [%rd4182];
	cvt.u16.u8 	%rs1010, %rs1009;
	st.local.u8 	[%rd22+27], %rs1010;
	shr.u16 	%rs1011, %rs924, 4;
	cvt.u64.u16 	%rd4183, %rs1011;
	add.s64 	%rd4184, %rd4127, %rd4183;
	ld.global.nc.u8 	%rs1012, [%rd4184];
	cvt.u16.u8 	%rs1013, %rs1012;
	st.local.u8 	[%rd22+28], %rs1013;
	and.b64  	%rd4185, %rd4122, 15;
	add.s64 	%rd4186, %rd4127, %rd4185;
	ld.global.nc.u8 	%rs1014, [%rd4186];
	cvt.u16.u8 	%rs1015, %rs1014;
	st.local.u8 	[%rd22+29], %rs1015;
	shr.u16 	%rs1016, %rs938, 4;
	cvt.u64.u16 	%rd4187, %rs1016;
	add.s64 	%rd4188, %rd4127, %rd4187;
	ld.global.nc.u8 	%rs1017, [%rd4188];
	cvt.u16.u8 	%rs1018, %rs1017;
	st.local.u8 	[%rd22+30], %rs1018;
	and.b64  	%rd4189, %rd4101, 15;
	add.s64 	%rd4190, %rd4127, %rd4189;
	ld.global.nc.u8 	%rs1019, [%rd4190];
	cvt.u16.u8 	%rs1020, %rs1019;
	st.local.u8 	[%rd22+31], %rs1020;
	shr.u32 	%r3851, %r3823, 28;
	cvt.u64.u32 	%rd4191, %r3851;
	add.s64 	%rd4192, %rd4127, %rd4191;
	ld.global.nc.u8 	%rs1021, [%rd4192];
	cvt.u16.u8 	%rs1022, %rs1021;
	st.local.u8 	[%rd22+32], %rs1022;
	and.b64  	%rd4193, %rd4109, 15;
	add.s64 	%rd4194, %rd4127, %rd4193;
	ld.global.nc.u8 	%rs1023, [%rd4194];
	cvt.u16.u8 	%rs1024, %rs1023;
	st.local.u8 	[%rd22+33], %rs1024;
	shr.u16 	%rs1025, %rs912, 4;
	cvt.u64.u16 	%rd4195, %rs1025;
	add.s64 	%rd4196, %rd4127, %rd4195;
	ld.global.nc.u8 	%rs1026, [%rd4196];
	cvt.u16.u8 	%rs1027, %rs1026;
	st.local.u8 	[%rd22+34], %rs1027;
	and.b64  	%rd4197, %rd4116, 15;
	add.s64 	%rd4198, %rd4127, %rd4197;
	ld.global.nc.u8 	%rs1028, [%rd4198];
	cvt.u16.u8 	%rs1029, %rs1028;
	st.local.u8 	[%rd22+35], %rs1029;
	shr.u16 	%rs1030, %rs926, 4;
	cvt.u64.u16 	%rd4199, %rs1030;
	add.s64 	%rd4200, %rd4127, %rd4199;
	ld.global.nc.u8 	%rs1031, [%rd4200];
	cvt.u16.u8 	%rs1032, %rs1031;
	st.local.u8 	[%rd22+36], %rs1032;
	and.b64  	%rd4201, %rd4123, 15;
	add.s64 	%rd4202, %rd4127, %rd4201;
	ld.global.nc.u8 	%rs1033, [%rd4202];
	cvt.u16.u8 	%rs1034, %rs1033;
	st.local.u8 	[%rd22+37], %rs1034;
	shr.u16 	%rs1035, %rs940, 4;
	cvt.u64.u16 	%rd4203, %rs1035;
	add.s64 	%rd4204, %rd4127, %rd4203;
	ld.global.nc.u8 	%rs1036, [%rd4204];
	cvt.u16.u8 	%rs1037, %rs1036;
	st.local.u8 	[%rd22+38], %rs1037;
	and.b64  	%rd4205, %rd4102, 15;
	add.s64 	%rd4206, %rd4127, %rd4205;
	ld.global.nc.u8 	%rs1038, [%rd4206];
	cvt.u16.u8 	%rs1039, %rs1038;
	st.local.u8 	[%rd22+39], %rs1039;
	shr.u32 	%r3852, %r3824, 28;
	cvt.u64.u32 	%rd4207, %r3852;
	add.s64 	%rd4208, %rd4127, %rd4207;
	ld.global.nc.u8 	%rs1040, [%rd4208];
	cvt.u16.u8 	%rs1041, %rs1040;
	st.local.u8 	[%rd22+40], %rs1041;
	and.b64  	%rd4209, %rd4110, 15;
	add.s64 	%rd4210, %rd4127, %rd4209;
	ld.global.nc.u8 	%rs1042, [%rd4210];
	cvt.u16.u8 	%rs1043, %rs1042;
	st.local.u8 	[%rd22+41], %rs1043;
	shr.u16 	%rs1044, %rs914, 4;
	cvt.u64.u16 	%rd4211, %rs1044;
	add.s64 	%rd4212, %rd4127, %rd4211;
	ld.global.nc.u8 	%rs1045, [%rd4212];
	cvt.u16.u8 	%rs1046, %rs1045;
	st.local.u8 	[%rd22+42], %rs1046;
	and.b64  	%rd4213, %rd4117, 15;
	add.s64 	%rd4214, %rd4127, %rd4213;
	ld.global.nc.u8 	%rs1047, [%rd4214];
	cvt.u16.u8 	%rs1048, %rs1047;
	st.local.u8 	[%rd22+43], %rs1048;
	shr.u16 	%rs1049, %rs928, 4;
	cvt.u64.u16 	%rd4215, %rs1049;
	add.s64 	%rd4216, %rd4127, %rd4215;
	ld.global.nc.u8 	%rs1050, [%rd4216];
	cvt.u16.u8 	%rs1051, %rs1050;
	st.local.u8 	[%rd22+44], %rs1051;
	and.b64  	%rd4217, %rd4124, 15;
	add.s64 	%rd4218, %rd4127, %rd4217;
	ld.global.nc.u8 	%rs1052, [%rd4218];
	cvt.u16.u8 	%rs1053, %rs1052;
	st.local.u8 	[%rd22+45], %rs1053;
	shr.u16 	%rs1054, %rs942, 4;
	cvt.u64.u16 	%rd4219, %rs1054;
	add.s64 	%rd4220, %rd4127, %rd4219;
	ld.global.nc.u8 	%rs1055, [%rd4220];
	cvt.u16.u8 	%rs1056, %rs1055;
	st.local.u8 	[%rd22+46], %rs1056;
	and.b64  	%rd4221, %rd4103, 15;
	add.s64 	%rd4222, %rd4127, %rd4221;
	ld.global.nc.u8 	%rs1057, [%rd4222];
	cvt.u16.u8 	%rs1058, %rs1057;
	st.local.u8 	[%rd22+47], %rs1058;
	shr.u32 	%r3853, %r3825, 28;
	cvt.u64.u32 	%rd4223, %r3853;
	add.s64 	%rd4224, %rd4127, %rd4223;
	ld.global.nc.u8 	%rs1059, [%rd4224];
	cvt.u16.u8 	%rs1060, %rs1059;
	st.local.u8 	[%rd22+48], %rs1060;
	and.b64  	%rd4225, %rd4111, 15;
	add.s64 	%rd4226, %rd4127, %rd4225;
	ld.global.nc.u8 	%rs1061, [%rd4226];
	cvt.u16.u8 	%rs1062, %rs1061;
	st.local.u8 	[%rd22+49], %rs1062;
	shr.u16 	%rs1063, %rs916, 4;
	cvt.u64.u16 	%rd4227, %rs1063;
	add.s64 	%rd4228, %rd4127, %rd4227;
	ld.global.nc.u8 	%rs1064, [%rd4228];
	cvt.u16.u8 	%rs1065, %rs1064;
	st.local.u8 	[%rd22+50], %rs1065;
	and.b64  	%rd4229, %rd4118, 15;
	add.s64 	%rd4230, %rd4127, %rd4229;
	ld.global.nc.u8 	%rs1066, [%rd4230];
	cvt.u16.u8 	%rs1067, %rs1066;
	st.local.u8 	[%rd22+51], %rs1067;
	shr.u16 	%rs1068, %rs930, 4;
	cvt.u64.u16 	%rd4231, %rs1068;
	add.s64 	%rd4232, %rd4127, %rd4231;
	ld.global.nc.u8 	%rs1069, [%rd4232];
	cvt.u16.u8 	%rs1070, %rs1069;
	st.local.u8 	[%rd22+52], %rs1070;
	and.b64  	%rd4233, %rd4125, 15;
	add.s64 	%rd4234, %rd4127, %rd4233;
	ld.global.nc.u8 	%rs1071, [%rd4234];
	cvt.u16.u8 	%rs1072, %rs1071;
	st.local.u8 	[%rd22+53], %rs1072;
	shr.u16 	%rs1073, %rs944, 4;
	cvt.u64.u16 	%rd4235, %rs1073;
	add.s64 	%rd4236, %rd4127, %rd4235;
	ld.global.nc.u8 	%rs1074, [%rd4236];
	cvt.u16.u8 	%rs1075, %rs1074;
	st.local.u8 	[%rd22+54], %rs1075;
	and.b64  	%rd4237, %rd4104, 15;
	add.s64 	%rd4238, %rd4127, %rd4237;
	ld.global.nc.u8 	%rs1076, [%rd4238];
	cvt.u16.u8 	%rs1077, %rs1076;
	st.local.u8 	[%rd22+55], %rs1077;
	mov.b16 	%rs1078, 0;
	st.local.u8 	[%rd22+56], %rs1078;
	bra.uni 	$L__BB0_256;
$L__BB0_140:
	setp.eq.s32 	%p72, %r9709, 64;
	mov.b32 	%r9709, 64;
	@%p72 bra 	$L__BB0_256;
	cvt.u32.u64 	%r1581, %rd21;
	setp.eq.s32 	%p73, %r1581, 0;
	mov.b32 	%r9664, 0;
	st.local.u32 	[%rd12+64], %r9664;
	mov.b64 	%rd3795, 0;
	st.local.u64 	[%rd12+72], %rd3795;
	mov.b32 	%r1582, -1150833019;
	mov.b32 	%r1583, 1779033703;
	st.local.v2.u32 	[%rd12+80], {%r1583, %r1582};
	mov.b32 	%r1584, -1521486534;
	mov.b32 	%r1585, 1013904242;
	st.local.v2.u32 	[%rd12+88], {%r1585, %r1584};
	mov.b32 	%r1586, -1694144372;
	mov.b32 	%r1587, 1359893119;
	st.local.v2.u32 	[%rd12+96], {%r1587, %r1586};
	mov.b32 	%r1588, 1541459225;
	mov.b32 	%r1589, 528734635;
	st.local.v2.u32 	[%rd12+104], {%r1589, %r1588};
	@%p73 bra 	$L__BB0_150;
	mov.b64 	%rd4522, 0;
	mov.b32 	%r9664, 0;
$L__BB0_143:
	add.s64 	%rd3797, %rd20, %rd4522;
	ld.global.u8 	%rs486, [%rd3797];
	cvt.u64.u32 	%rd3798, %r9664;
	add.s64 	%rd3799, %rd12, %rd3798;
	st.local.u8 	[%rd3799], %rs486;
	ld.local.u32 	%r1591, [%rd12+64];
	add.s32 	%r9664, %r1591, 1;
	st.local.u32 	[%rd12+64], %r9664;
	setp.ne.s32 	%p74, %r9664, 64;
	@%p74 bra 	$L__BB0_149;
	ld.local.v2.b32 	{%r1593, %r1594}, [%rd12];
	bfe.u32 	%r1595, %r1594, 16, 8;
	cvt.u16.u32 	%rs487, %r1595;
	bfe.u32 	%r1596, %r1594, 8, 8;
	bfe.u32 	%r1597, %r1594, 0, 8;
	bfe.u32 	%r1598, %r1593, 16, 8;
	cvt.u16.u32 	%rs488, %r1598;
	bfe.u32 	%r1599, %r1593, 8, 8;
	bfe.u32 	%r1600, %r1593, 0, 8;
	shl.b32 	%r1601, %r1600, 24;
	shl.b32 	%r1602, %r1599, 16;
	and.b32  	%r1603, %r1602, 16711680;
	or.b32  	%r1604, %r1603, %r1601;
	and.b16  	%rs489, %rs488, 255;
	mul.wide.u16 	%r1605, %rs489, 256;
	or.b32  	%r1606, %r1604, %r1605;
	bfe.u32 	%r1607, %r1593, 24, 8;
	or.b32  	%r9667, %r1606, %r1607;
	shl.b32 	%r1608, %r1597, 24;
	shl.b32 	%r1609, %r1596, 16;
	and.b32  	%r1610, %r1609, 16711680;
	or.b32  	%r1611, %r1610, %r1608;
	and.b16  	%rs490, %rs487, 255;
	mul.wide.u16 	%r1612, %rs490, 256;
	or.b32  	%r1613, %r1611, %r1612;
	bfe.u32 	%r1614, %r1594, 24, 8;
	or.b32  	%r1615, %r1613, %r1614;
	ld.local.v2.b32 	{%r1616, %r1617}, [%rd12+8];
	bfe.u32 	%r1618, %r1617, 16, 8;
	cvt.u16.u32 	%rs491, %r1618;
	bfe.u32 	%r1619, %r1617, 8, 8;
	bfe.u32 	%r1620, %r1617, 0, 8;
	bfe.u32 	%r1621, %r1616, 16, 8;
	cvt.u16.u32 	%rs492, %r1621;
	bfe.u32 	%r1622, %r1616, 8, 8;
	bfe.u32 	%r1623, %r1616, 0, 8;
	shl.b32 	%r1624, %r1623, 24;
	shl.b32 	%r1625, %r1622, 16;
	and.b32  	%r1626, %r1625, 16711680;
	or.b32  	%r1627, %r1626, %r1624;
	and.b16  	%rs493, %rs492, 255;
	mul.wide.u16 	%r1628, %rs493, 256;
	or.b32  	%r1629, %r1627, %r1628;
	bfe.u32 	%r1630, %r1616, 24, 8;
	or.b32  	%r1631, %r1629, %r1630;
	shl.b32 	%r1632, %r1620, 24;
	shl.b32 	%r1633, %r1619, 16;
	and.b32  	%r1634, %r1633, 16711680;
	or.b32  	%r1635, %r1634, %r1632;
	and.b16  	%rs494, %rs491, 255;
	mul.wide.u16 	%r1636, %rs494, 256;
	or.b32  	%r1637, %r1635, %r1636;
	bfe.u32 	%r1638, %r1617, 24, 8;
	or.b32  	%r1639, %r1637, %r1638;
	st.local.v4.u32 	[%rd11], {%r9667, %r1615, %r1631, %r1639};
	ld.local.v2.b32 	{%r1640, %r1641}, [%rd12+16];
	bfe.u32 	%r1642, %r1641, 16, 8;
	cvt.u16.u32 	%rs495, %r1642;
	bfe.u32 	%r1643, %r1641, 8, 8;
	bfe.u32 	%r1644, %r1641, 0, 8;
	bfe.u32 	%r1645, %r1640, 16, 8;
	cvt.u16.u32 	%rs496, %r1645;
	bfe.u32 	%r1646, %r1640, 8, 8;
	bfe.u32 	%r1647, %r1640, 0, 8;
	shl.b32 	%r1648, %r1647, 24;
	shl.b32 	%r1649, %r1646, 16;
	and.b32  	%r1650, %r1649, 16711680;
	or.b32  	%r1651, %r1650, %r1648;
	and.b16  	%rs497, %rs496, 255;
	mul.wide.u16 	%r1652, %rs497, 256;
	or.b32  	%r1653, %r1651, %r1652;
	bfe.u32 	%r1654, %r1640, 24, 8;
	or.b32  	%r1655, %r1653, %r1654;
	shl.b32 	%r1656, %r1644, 24;
	shl.b32 	%r1657, %r1643, 16;
	and.b32  	%r1658, %r1657, 16711680;
	or.b32  	%r1659, %r1658, %r1656;
	and.b16  	%rs498, %rs495, 255;
	mul.wide.u16 	%r1660, %rs498, 256;
	or.b32  	%r1661, %r1659, %r1660;
	bfe.u32 	%r1662, %r1641, 24, 8;
	or.b32  	%r1663, %r1661, %r1662;
	ld.local.v2.b32 	{%r1664, %r1665}, [%rd12+24];
	bfe.u32 	%r1666, %r1665, 16, 8;
	cvt.u16.u32 	%rs499, %r1666;
	bfe.u32 	%r1667, %r1665, 8, 8;
	bfe.u32 	%r1668, %r1665, 0, 8;
	bfe.u32 	%r1669, %r1664, 16, 8;
	cvt.u16.u32 	%rs500, %r1669;
	bfe.u32 	%r1670, %r1664, 8, 8;
	bfe.u32 	%r1671, %r1664, 0, 8;
	shl.b32 	%r1672, %r1671, 24;
	shl.b32 	%r1673, %r1670, 16;
	and.b32  	%r1674, %r1673, 16711680;
	or.b32  	%r1675, %r1674, %r1672;
	and.b16  	%rs501, %rs500, 255;
	mul.wide.u16 	%r1676, %rs501, 256;
	or.b32  	%r1677, %r1675, %r1676;
	bfe.u32 	%r1678, %r1664, 24, 8;
	or.b32  	%r1679, %r1677, %r1678;
	shl.b32 	%r1680, %r1668, 24;
	shl.b32 	%r1681, %r1667, 16;
	and.b32  	%r1682, %r1681, 16711680;
	or.b32  	%r1683, %r1682, %r1680;
	and.b16  	%rs502, %rs499, 255;
	mul.wide.u16 	%r1684, %rs502, 256;
	or.b32  	%r1685, %r1683, %r1684;
	bfe.u32 	%r1686, %r1665, 24, 8;
	or.b32  	%r1687, %r1685, %r1686;
	st.local.v4.u32 	[%rd11+16], {%r1655, %r1663, %r1679, %r1687};
	ld.local.v2.b32 	{%r1688, %r1689}, [%rd12+32];
	bfe.u32 	%r1690, %r1689, 16, 8;
	cvt.u16.u32 	%rs503, %r1690;
	bfe.u32 	%r1691, %r1689, 8, 8;
	bfe.u32 	%r1692, %r1689, 0, 8;
	bfe.u32 	%r1693, %r1688, 16, 8;
	cvt.u16.u32 	%rs504, %r1693;
	bfe.u32 	%r1694, %r1688, 8, 8;
	bfe.u32 	%r1695, %r1688, 0, 8;
	shl.b32 	%r1696, %r1695, 24;
	shl.b32 	%r1697, %r1694, 16;
	and.b32  	%r1698, %r1697, 16711680;
	or.b32  	%r1699, %r1698, %r1696;
	and.b16  	%rs505, %rs504, 255;
	mul.wide.u16 	%r1700, %rs505, 256;
	or.b32  	%r1701, %r1699, %r1700;
	bfe.u32 	%r1702, %r1688, 24, 8;
	or.b32  	%r1703, %r1701, %r1702;
	shl.b32 	%r1704, %r1692, 24;
	shl.b32 	%r1705, %r1691, 16;
	and.b32  	%r1706, %r1705, 16711680;
	or.b32  	%r1707, %r1706, %r1704;
	and.b16  	%rs506, %rs503, 255;
	mul.wide.u16 	%r1708, %rs506, 256;
	or.b32  	%r1709, %r1707, %r1708;
	bfe.u32 	%r1710, %r1689, 24, 8;
	or.b32  	%r1711, %r1709, %r1710;
	ld.local.v2.b32 	{%r1712, %r1713}, [%rd12+40];
	bfe.u32 	%r1714, %r1713, 16, 8;
	cvt.u16.u32 	%rs507, %r1714;
	bfe.u32 	%r1715, %r1713, 8, 8;
	bfe.u32 	%r1716, %r1713, 0, 8;
	bfe.u32 	%r1717, %r1712, 16, 8;
	cvt.u16.u32 	%rs508, %r1717;
	bfe.u32 	%r1718, %r1712, 8, 8;
	bfe.u32 	%r1719, %r1712, 0, 8;
	shl.b32 	%r1720, %r1719, 24;
	shl.b32 	%r1721, %r1718, 16;
	and.b32  	%r1722, %r1721, 16711680;
	or.b32  	%r1723, %r1722, %r1720;
	and.b16  	%rs509, %rs508, 255;
	mul.wide.u16 	%r1724, %rs509, 256;
	or.b32  	%r1725, %r1723, %r1724;
	bfe.u32 	%r1726, %r1712, 24, 8;
	or.b32  	%r1727, %r1725, %r1726;
	shl.b32 	%r1728, %r1716, 24;
	shl.b32 	%r1729, %r1715, 16;
	and.b32  	%r1730, %r1729, 16711680;
	or.b32  	%r1731, %r1730, %r1728;
	and.b16  	%rs510, %rs507, 255;
	mul.wide.u16 	%r1732, %rs510, 256;
	or.b32  	%r1733, %r1731, %r1732;
	bfe.u32 	%r1734, %r1713, 24, 8;
	or.b32  	%r1735, %r1733, %r1734;
	st.local.v4.u32 	[%rd11+32], {%r1703, %r1711, %r1727, %r1735};
	ld.local.v2.b32 	{%r1736, %r1737}, [%rd12+48];
	bfe.u32 	%r1738, %r1737, 16, 8;
	cvt.u16.u32 	%rs511, %r1738;
	bfe.u32 	%r1739, %r1737, 8, 8;
	bfe.u32 	%r1740, %r1737, 0, 8;
	bfe.u32 	%r1741, %r1736, 16, 8;
	cvt.u16.u32 	%rs512, %r1741;
	bfe.u32 	%r1742, %r1736, 8, 8;
	bfe.u32 	%r1743, %r1736, 0, 8;
	shl.b32 	%r1744, %r1743, 24;
	shl.b32 	%r1745, %r1742, 16;
	and.b32  	%r1746, %r1745, 16711680;
	or.b32  	%r1747, %r1746, %r1744;
	and.b16  	%rs513, %rs512, 255;
	mul.wide.u16 	%r1748, %rs513, 256;
	or.b32  	%r1749, %r1747, %r1748;
	bfe.u32 	%r1750, %r1736, 24, 8;
	or.b32  	%r9665, %r1749, %r1750;
	shl.b32 	%r1751, %r1740, 24;
	shl.b32 	%r1752, %r1739, 16;
	and.b32  	%r1753, %r1752, 16711680;
	or.b32  	%r1754, %r1753, %r1751;
	and.b16  	%rs514, %rs511, 255;
	mul.wide.u16 	%r1755, %rs514, 256;
	or.b32  	%r1756, %r1754, %r1755;
	bfe.u32 	%r1757, %r1737, 24, 8;
	or.b32  	%r1758, %r1756, %r1757;
	ld.local.v2.b32 	{%r1759, %r1760}, [%rd12+56];
	bfe.u32 	%r1761, %r1760, 16, 8;
	cvt.u16.u32 	%rs515, %r1761;
	bfe.u32 	%r1762, %r1760, 8, 8;
	bfe.u32 	%r1763, %r1760, 0, 8;
	bfe.u32 	%r1764, %r1759, 16, 8;
	cvt.u16.u32 	%rs516, %r1764;
	bfe.u32 	%r1765, %r1759, 8, 8;
	bfe.u32 	%r1766, %r1759, 0, 8;
	shl.b32 	%r1767, %r1766, 24;
	shl.b32 	%r1768, %r1765, 16;
	and.b32  	%r1769, %r1768, 16711680;
	or.b32  	%r1770, %r1769, %r1767;
	and.b16  	%rs517, %rs516, 255;
	mul.wide.u16 	%r1771, %rs517, 256;
	or.b32  	%r1772, %r1770, %r1771;
	bfe.u32 	%r1773, %r1759, 24, 8;
	or.b32  	%r9668, %r1772, %r1773;
	shl.b32 	%r1774, %r1763, 24;
	shl.b32 	%r1775, %r1762, 16;
	and.b32  	%r1776, %r1775, 16711680;
	or.b32  	%r1777, %r1776, %r1774;
	and.b16  	%rs518, %rs515, 255;
	mul.wide.u16 	%r1778, %rs518, 256;
	or.b32  	%r1779, %r1777, %r1778;
	bfe.u32 	%r1780, %r1760, 24, 8;
	or.b32  	%r9666, %r1779, %r1780;
	st.local.v4.u32 	[%rd11+48], {%r9665, %r1758, %r9668, %r9666};
	mov.b32 	%r9669, 16;
$L__BB0_145:
	shf.l.wrap.b32 	%r1781, %r9668, %r9668, 15;
	shf.l.wrap.b32 	%r1782, %r9668, %r9668, 13;
	xor.b32  	%r1783, %r1781, %r1782;
	shr.u32 	%r1784, %r9668, 10;
	xor.b32  	%r1785, %r1783, %r1784;
	add.s32 	%r1786, %r9669, -7;
	mul.wide.u32 	%rd3800, %r1786, 4;
	add.s64 	%rd3801, %rd11, %rd3800;
	ld.local.u32 	%r1787, [%rd3801];
	add.s32 	%r1788, %r1785, %r1787;
	add.s32 	%r1789, %r9669, -15;
	mul.wide.u32 	%rd3802, %r1789, 4;
	add.s64 	%rd3803, %rd11, %rd3802;
	ld.local.u32 	%r1790, [%rd3803];
	shf.l.wrap.b32 	%r1791, %r1790, %r1790, 25;
	shf.l.wrap.b32 	%r1792, %r1790, %r1790, 14;
	xor.b32  	%r1793, %r1791, %r1792;
	shr.u32 	%r1794, %r1790, 3;
	xor.b32  	%r1795, %r1793, %r1794;
	add.s32 	%r1796, %r1788, %r9667;
	add.s32 	%r151, %r1796, %r1795;
	mul.wide.u32 	%rd3804, %r9669, 4;
	add.s64 	%rd3805, %rd11, %rd3804;
	shf.l.wrap.b32 	%r1797, %r9666, %r9666, 15;
	shf.l.wrap.b32 	%r1798, %r9666, %r9666, 13;
	xor.b32  	%r1799, %r1797, %r1798;
	shr.u32 	%r1800, %r9666, 10;
	xor.b32  	%r1801, %r1799, %r1800;
	add.s32 	%r1802, %r9669, -6;
	mul.wide.u32 	%rd3806, %r1802, 4;
	add.s64 	%rd3807, %rd11, %rd3806;
	ld.local.v2.u32 	{%r1803, %r1804}, [%rd3807];
	add.s32 	%r1805, %r1801, %r1803;
	add.s32 	%r1806, %r9669, -14;
	mul.wide.u32 	%rd3808, %r1806, 4;
	add.s64 	%rd3809, %rd11, %rd3808;
	ld.local.v2.u32 	{%r1807, %r1808}, [%rd3809];
	shf.l.wrap.b32 	%r1809, %r1807, %r1807, 25;
	shf.l.wrap.b32 	%r1810, %r1807, %r1807, 14;
	xor.b32  	%r1811, %r1809, %r1810;
	shr.u32 	%r1812, %r1807, 3;
	xor.b32  	%r1813, %r1811, %r1812;
	add.s32 	%r1814, %r1805, %r1790;
	add.s32 	%r1815, %r1814, %r1813;
	shf.l.wrap.b32 	%r1816, %r151, %r151, 15;
	shf.l.wrap.b32 	%r1817, %r151, %r151, 13;
	xor.b32  	%r1818, %r1816, %r1817;
	shr.u32 	%r1819, %r151, 10;
	xor.b32  	%r1820, %r1818, %r1819;
	add.s32 	%r1821, %r1820, %r1804;
	shf.l.wrap.b32 	%r1822, %r1808, %r1808, 25;
	shf.l.wrap.b32 	%r1823, %r1808, %r1808, 14;
	xor.b32  	%r1824, %r1822, %r1823;
	shr.u32 	%r1825, %r1808, 3;
	xor.b32  	%r1826, %r1824, %r1825;
	add.s32 	%r1827, %r1821, %r1807;
	add.s32 	%r9668, %r1827, %r1826;
	shf.l.wrap.b32 	%r1828, %r1815, %r1815, 15;
	shf.l.wrap.b32 	%r1829, %r1815, %r1815, 13;
	xor.b32  	%r1830, %r1828, %r1829;
	shr.u32 	%r1831, %r1815, 10;
	xor.b32  	%r1832, %r1830, %r1831;
	add.s32 	%r1833, %r1832, %r9665;
	add.s32 	%r1834, %r9669, -12;
	mul.wide.u32 	%rd3810, %r1834, 4;
	add.s64 	%rd3811, %rd11, %rd3810;
	ld.local.u32 	%r9667, [%rd3811];
	shf.l.wrap.b32 	%r1835, %r9667, %r9667, 25;
	shf.l.wrap.b32 	%r1836, %r9667, %r9667, 14;
	xor.b32  	%r1837, %r1835, %r1836;
	shr.u32 	%r1838, %r9667, 3;
	xor.b32  	%r1839, %r1837, %r1838;
	add.s32 	%r1840, %r1833, %r1808;
	add.s32 	%r9666, %r1840, %r1839;
	st.local.v4.u32 	[%rd3805], {%r151, %r1815, %r9668, %r9666};
	add.s32 	%r9669, %r9669, 4;
	setp.ne.s32 	%p75, %r9669, 64;
	mov.u32 	%r9665, %r151;
	@%p75 bra 	$L__BB0_145;
	ld.local.v2.u32 	{%r156, %r157}, [%rd12+80];
	ld.local.v2.u32 	{%r158, %r159}, [%rd12+88];
	ld.local.v2.u32 	{%r160, %r161}, [%rd12+96];
	ld.local.v2.u32 	{%r162, %r163}, [%rd12+104];
	mov.b32 	%r9670, 0;
	mov.u32 	%r9671, %r156;
	mov.u32 	%r9672, %r157;
	mov.u32 	%r9673, %r158;
	mov.u32 	%r9674, %r159;
	mov.u32 	%r9675, %r160;
	mov.u32 	%r9676, %r161;
	mov.u32 	%r9677, %r162;
	mov.u32 	%r9678, %r163;
$L__BB0_147:
	shf.l.wrap.b32 	%r1842, %r9675, %r9675, 26;
	shf.l.wrap.b32 	%r1843, %r9675, %r9675, 21;
	xor.b32  	%r1844, %r1842, %r1843;
	shf.l.wrap.b32 	%r1845, %r9675, %r9675, 7;
	xor.b32  	%r1846, %r1844, %r1845;
	and.b32  	%r1847, %r9675, %r9676;
	not.b32 	%r1848, %r9675;
	and.b32  	%r1849, %r9677, %r1848;
	or.b32  	%r1850, %r1847, %r1849;
	mul.wide.u32 	%rd3812, %r9670, 4;
	mov.u64 	%rd3813, k256;
	add.s64 	%rd3814, %rd3813, %rd3812;
	ld.const.u32 	%r1851, [%rd3814];
	add.s64 	%rd3815, %rd11, %rd3812;
	ld.local.v4.u32 	{%r1852, %r1853, %r1854, %r1855}, [%rd3815];
	add.s32 	%r1856, %r1850, %r9678;
	add.s32 	%r1857, %r1856, %r1846;
	add.s32 	%r1858, %r1857, %r1851;
	add.s32 	%r1859, %r1858, %r1852;
	shf.l.wrap.b32 	%r1860, %r9671, %r9671, 30;
	shf.l.wrap.b32 	%r1861, %r9671, %r9671, 19;
	xor.b32  	%r1862, %r1860, %r1861;
	shf.l.wrap.b32 	%r1863, %r9671, %r9671, 10;
	xor.b32  	%r1864, %r1862, %r1863;
	xor.b32  	%r1865, %r9672, %r9673;
	and.b32  	%r1866, %r9671, %r1865;
	and.b32  	%r1867, %r9672, %r9673;
	xor.b32  	%r1868, %r1866, %r1867;
	add.s32 	%r1869, %r1864, %r1868;
	add.s32 	%r9678, %r1859, %r9674;
	add.s32 	%r9674, %r1869, %r1859;
	shf.l.wrap.b32 	%r1870, %r9678, %r9678, 26;
	shf.l.wrap.b32 	%r1871, %r9678, %r9678, 21;
	xor.b32  	%r1872, %r1870, %r1871;
	shf.l.wrap.b32 	%r1873, %r9678, %r9678, 7;
	xor.b32  	%r1874, %r1872, %r1873;
	and.b32  	%r1875, %r9678, %r9675;
	not.b32 	%r1876, %r9678;
	and.b32  	%r1877, %r9676, %r1876;
	or.b32  	%r1878, %r1875, %r1877;
	ld.const.u32 	%r1879, [%rd3814+4];
	add.s32 	%r1880, %r1878, %r9677;
	add.s32 	%r1881, %r1880, %r1874;
	add.s32 	%r1882, %r1881, %r1879;
	add.s32 	%r1883, %r1882, %r1853;
	shf.l.wrap.b32 	%r1884, %r9674, %r9674, 30;
	shf.l.wrap.b32 	%r1885, %r9674, %r9674, 19;
	xor.b32  	%r1886, %r1884, %r1885;
	shf.l.wrap.b32 	%r1887, %r9674, %r9674, 10;
	xor.b32  	%r1888, %r1886, %r1887;
	xor.b32  	%r1889, %r9671, %r9672;
	and.b32  	%r1890, %r9674, %r1889;
	and.b32  	%r1891, %r9671, %r9672;
	xor.b32  	%r1892, %r1890, %r1891;
	add.s32 	%r1893, %r1888, %r1892;
	add.s32 	%r9677, %r1883, %r9673;
	add.s32 	%r9673, %r1893, %r1883;
	shf.l.wrap.b32 	%r1894, %r9677, %r9677, 26;
	shf.l.wrap.b32 	%r1895, %r9677, %r9677, 21;
	xor.b32  	%r1896, %r1894, %r1895;
	shf.l.wrap.b32 	%r1897, %r9677, %r9677, 7;
	xor.b32  	%r1898, %r1896, %r1897;
	and.b32  	%r1899, %r9677, %r9678;
	not.b32 	%r1900, %r9677;
	and.b32  	%r1901, %r9675, %r1900;
	or.b32  	%r1902, %r1899, %r1901;
	ld.const.u32 	%r1903, [%rd3814+8];
	add.s32 	%r1904, %r1902, %r9676;
	add.s32 	%r1905, %r1904, %r1898;
	add.s32 	%r1906, %r1905, %r1903;
	add.s32 	%r1907, %r1906, %r1854;
	shf.l.wrap.b32 	%r1908, %r9673, %r9673, 30;
	shf.l.wrap.b32 	%r1909, %r9673, %r9673, 19;
	xor.b32  	%r1910, %r1908, %r1909;
	shf.l.wrap.b32 	%r1911, %r9673, %r9673, 10;
	xor.b32  	%r1912, %r1910, %r1911;
	xor.b32  	%r1913, %r9674, %r9671;
	and.b32  	%r1914, %r9673, %r1913;
	and.b32  	%r1915, %r9674, %r9671;
	xor.b32  	%r1916, %r1914, %r1915;
	add.s32 	%r1917, %r1912, %r1916;
	add.s32 	%r9676, %r1907, %r9672;
	add.s32 	%r9672, %r1917, %r1907;
	shf.l.wrap.b32 	%r1918, %r9676, %r9676, 26;
	shf.l.wrap.b32 	%r1919, %r9676, %r9676, 21;
	xor.b32  	%r1920, %r1918, %r1919;
	shf.l.wrap.b32 	%r1921, %r9676, %r9676, 7;
	xor.b32  	%r1922, %r1920, %r1921;
	and.b32  	%r1923, %r9676, %r9677;
	not.b32 	%r1924, %r9676;
	and.b32  	%r1925, %r9678, %r1924;
	or.b32  	%r1926, %r1923, %r1925;
	ld.const.u32 	%r1927, [%rd3814+12];
	add.s32 	%r1928, %r1926, %r9675;
	add.s32 	%r1929, %r1928, %r1922;
	add.s32 	%r1930, %r1929, %r1927;
	add.s32 	%r1931, %r1930, %r1855;
	shf.l.wrap.b32 	%r1932, %r9672, %r9672, 30;
	shf.l.wrap.b32 	%r1933, %r9672, %r9672, 19;
	xor.b32  	%r1934, %r1932, %r1933;
	shf.l.wrap.b32 	%r1935, %r9672, %r9672, 10;
	xor.b32  	%r1936, %r1934, %r1935;
	xor.b32  	%r1937, %r9673, %r9674;
	and.b32  	%r1938, %r9672, %r1937;
	and.b32  	%r1939, %r9673, %r9674;
	xor.b32  	%r1940, %r1938, %r1939;
	add.s32 	%r1941, %r1936, %r1940;
	add.s32 	%r9675, %r1931, %r9671;
	add.s32 	%r9671, %r1941, %r1931;
	add.s32 	%r9670, %r9670, 4;
	setp.ne.s32 	%p76, %r9670, 64;
	@%p76 bra 	$L__BB0_147;
	add.s32 	%r1943, %r156, %r9671;
	add.s32 	%r1944, %r157, %r9672;
	st.local.v2.u32 	[%rd12+80], {%r1943, %r1944};
	add.s32 	%r1945, %r158, %r9673;
	add.s32 	%r1946, %r159, %r9674;
	st.local.v2.u32 	[%rd12+88], {%r1945, %r1946};
	add.s32 	%r1947, %r160, %r9675;
	add.s32 	%r1948, %r161, %r9676;
	st.local.v2.u32 	[%rd12+96], {%r1947, %r1948};
	add.s32 	%r1949, %r162, %r9677;
	add.s32 	%r1950, %r163, %r9678;
	st.local.v2.u32 	[%rd12+104], {%r1949, %r1950};
	ld.local.u64 	%rd3816, [%rd12+72];
	add.s64 	%rd3817, %rd3816, 512;
	st.local.u64 	[%rd12+72], %rd3817;
	mov.b32 	%r9664, 0;
	st.local.u32 	[%rd12+64], %r9664;
$L__BB0_149:
	add.s64 	%rd4522, %rd4522, 1;
	setp.ne.s64 	%p77, %rd4522, %rd21;
	@%p77 bra 	$L__BB0_143;
$L__BB0_150:
	cvt.u64.u32 	%rd4525, %r9664;
	setp.gt.u32 	%p78, %r9664, 55;
	@%p78 bra 	$L__BB0_165;
	cvt.u32.u64 	%r2317, %rd4525;
	add.s64 	%rd3834, %rd12, %rd4525;
	mov.b16 	%rs559, 128;
	st.local.u8 	[%rd3834], %rs559;
	setp.eq.s32 	%p88, %r2317, 55;
	@%p88 bra 	$L__BB0_178;
	max.u64 	%rd3835, %rd4525, 54;
	sub.s64 	%rd3836, %rd3835, %rd4525;
	add.s64 	%rd83, %rd3836, 1;
	and.b64  	%rd84, %rd83, 15;
	setp.lt.u64 	%p89, %rd3836, 15;
	@%p89 bra 	$L__BB0_155;
	and.b64  	%rd85, %rd83, -16;
	mov.b64 	%rd4524, 0;
$L__BB0_154:
	.pragma "nounroll";
	add.s64 	%rd3838, %rd12, %rd4525;
	mov.b16 	%rs560, 0;
	st.local.u8 	[%rd3838+1], %rs560;
	st.local.u8 	[%rd3838+2], %rs560;
	st.local.u8 	[%rd3838+3], %rs560;
	st.local.u8 	[%rd3838+4], %rs560;
	st.local.u8 	[%rd3838+5], %rs560;
	st.local.u8 	[%rd3838+6], %rs560;
	st.local.u8 	[%rd3838+7], %rs560;
	st.local.u8 	[%rd3838+8], %rs560;
	st.local.u8 	[%rd3838+9], %rs560;
	st.local.u8 	[%rd3838+10], %rs560;
	st.local.u8 	[%rd3838+11], %rs560;
	st.local.u8 	[%rd3838+12], %rs560;
	st.local.u8 	[%rd3838+13], %rs560;
	st.local.u8 	[%rd3838+14], %rs560;
	st.local.u8 	[%rd3838+15], %rs560;
	add.s64 	%rd4525, %rd4525, 16;
	st.local.u8 	[%rd3838+16], %rs560;
	add.s64 	%rd4524, %rd4524, 16;
	setp.eq.s64 	%p90, %rd4524, %rd85;
	@%p90 bra 	$L__BB0_155;
	bra.uni 	$L__BB0_154;
$L__BB0_155:
	setp.eq.s64 	%p91, %rd84, 0;
	@%p91 bra 	$L__BB0_178;
	and.b64  	%rd92, %rd83, 7;
	setp.lt.u64 	%p92, %rd84, 8;
	@%p92 bra 	$L__BB0_158;
	add.s64 	%rd3839, %rd12, %rd4525;
	mov.b16 	%rs561, 0;
	st.local.u8 	[%rd3839+1], %rs561;
	st.local.u8 	[%rd3839+2], %rs561;
	st.local.u8 	[%rd3839+3], %rs561;
	st.local.u8 	[%rd3839+4], %rs561;
	st.local.u8 	[%rd3839+5], %rs561;
	st.local.u8 	[%rd3839+6], %rs561;
	st.local.u8 	[%rd3839+7], %rs561;
	add.s64 	%rd4525, %rd4525, 8;
	st.local.u8 	[%rd3839+8], %rs561;
$L__BB0_158:
	setp.eq.s64 	%p93, %rd92, 0;
	@%p93 bra 	$L__BB0_178;
	and.b64  	%rd95, %rd83, 3;
	setp.lt.u64 	%p94, %rd92, 4;
	@%p94 bra 	$L__BB0_161;
	add.s64 	%rd3840, %rd12, %rd4525;
	mov.b16 	%rs562, 0;
	st.local.u8 	[%rd3840+1], %rs562;
	st.local.u8 	[%rd3840+2], %rs562;
	st.local.u8 	[%rd3840+3], %rs562;
	add.s64 	%rd4525, %rd4525, 4;
	st.local.u8 	[%rd3840+4], %rs562;
$L__BB0_161:
	setp.eq.s64 	%p95, %rd95, 0;
	@%p95 bra 	$L__BB0_178;
	add.s64 	%rd98, %rd12, %rd4525;
	mov.b16 	%rs563, 0;
	st.local.u8 	[%rd98+1], %rs563;
	setp.eq.s64 	%p96, %rd95, 1;
	@%p96 bra 	$L__BB0_178;
	mov.b16 	%rs564, 0;
	st.local.u8 	[%rd98+2], %rs564;
	setp.eq.s64 	%p97, %rd95, 2;
	@%p97 bra 	$L__BB0_178;
	mov.b16 	%rs565, 0;
	st.local.u8 	[%rd98+3], %rs565;
	bra.uni 	$L__BB0_178;
$L__BB0_165:
	cvt.u32.u64 	%r1951, %rd4525;
	add.s64 	%rd90, %rd12, %rd4525;
	mov.b16 	%rs519, 128;
	st.local.u8 	[%rd90], %rs519;
	setp.gt.u32 	%p79, %r1951, 62;
	@%p79 bra 	$L__BB0_173;
	mov.b16 	%rs520, 0;
	st.local.u8 	[%rd90+1], %rs520;
	setp.eq.s32 	%p80, %r1951, 62;
	@%p80 bra 	$L__BB0_173;
	mov.b16 	%rs521, 0;
	st.local.u8 	[%rd90+2], %rs521;
	setp.eq.s32 	%p81, %r1951, 61;
	@%p81 bra 	$L__BB0_173;
	mov.b16 	%rs522, 0;
	st.local.u8 	[%rd90+3], %rs522;
	setp.eq.s32 	%p82, %r1951, 60;
	@%p82 bra 	$L__BB0_173;
	mov.b16 	%rs523, 0;
	st.local.u8 	[%rd90+4], %rs523;
	setp.eq.s32 	%p83, %r1951, 59;
	@%p83 bra 	$L__BB0_173;
	mov.b16 	%rs524, 0;
	st.local.u8 	[%rd90+5], %rs524;
	setp.eq.s32 	%p84, %r1951, 58;
	@%p84 bra 	$L__BB0_173;
	mov.b16 	%rs525, 0;
	st.local.u8 	[%rd90+6], %rs525;
	setp.eq.s32 	%p85, %r1951, 57;
	@%p85 bra 	$L__BB0_173;
	mov.b16 	%rs526, 0;
	st.local.u8 	[%rd90+7], %rs526;
$L__BB0_173:
	ld.local.v2.b32 	{%r1959, %r1960}, [%rd12];
	bfe.u32 	%r1961, %r1960, 16, 8;
	cvt.u16.u32 	%rs527, %r1961;
	bfe.u32 	%r1962, %r1960, 8, 8;
	bfe.u32 	%r1963, %r1960, 0, 8;
	bfe.u32 	%r1964, %r1959, 16, 8;
	cvt.u16.u32 	%rs528, %r1964;
	bfe.u32 	%r1965, %r1959, 8, 8;
	bfe.u32 	%r1966, %r1959, 0, 8;
	shl.b32 	%r1967, %r1966, 24;
	shl.b32 	%r1968, %r1965, 16;
	and.b32  	%r1969, %r1968, 16711680;
	or.b32  	%r1970, %r1969, %r1967;
	and.b16  	%rs529, %rs528, 255;
	mul.wide.u16 	%r1971, %rs529, 256;
	or.b32  	%r1972, %r1970, %r1971;
	bfe.u32 	%r1973, %r1959, 24, 8;
	or.b32  	%r9683, %r1972, %r1973;
	shl.b32 	%r1974, %r1963, 24;
	shl.b32 	%r1975, %r1962, 16;
	and.b32  	%r1976, %r1975, 16711680;
	or.b32  	%r1977, %r1976, %r1974;
	and.b16  	%rs530, %rs527, 255;
	mul.wide.u16 	%r1978, %rs530, 256;
	or.b32  	%r1979, %r1977, %r1978;
	bfe.u32 	%r1980, %r1960, 24, 8;
	or.b32  	%r1981, %r1979, %r1980;
	ld.local.v2.b32 	{%r1982, %r1983}, [%rd12+8];
	bfe.u32 	%r1984, %r1983, 16, 8;
	cvt.u16.u32 	%rs531, %r1984;
	bfe.u32 	%r1985, %r1983, 8, 8;
	bfe.u32 	%r1986, %r1983, 0, 8;
	bfe.u32 	%r1987, %r1982, 16, 8;
	cvt.u16.u32 	%rs532, %r1987;
	bfe.u32 	%r1988, %r1982, 8, 8;
	bfe.u32 	%r1989, %r1982, 0, 8;
	shl.b32 	%r1990, %r1989, 24;
	shl.b32 	%r1991, %r1988, 16;
	and.b32  	%r1992, %r1991, 16711680;
	or.b32  	%r1993, %r1992, %r1990;
	and.b16  	%rs533, %rs532, 255;
	mul.wide.u16 	%r1994, %rs533, 256;
	or.b32  	%r1995, %r1993, %r1994;
	bfe.u32 	%r1996, %r1982, 24, 8;
	or.b32  	%r1997, %r1995, %r1996;
	shl.b32 	%r1998, %r1986, 24;
	shl.b32 	%r1999, %r1985, 16;
	and.b32  	%r2000, %r1999, 16711680;
	or.b32  	%r2001, %r2000, %r1998;
	and.b16  	%rs534, %rs531, 255;
	mul.wide.u16 	%r2002, %rs534, 256;
	or.b32  	%r2003, %r2001, %r2002;
	bfe.u32 	%r2004, %r1983, 24, 8;
	or.b32  	%r2005, %r2003, %r2004;
	st.local.v4.u32 	[%rd10], {%r9683, %r1981, %r1997, %r2005};
	ld.local.v2.b32 	{%r2006, %r2007}, [%rd12+16];
	bfe.u32 	%r2008, %r2007, 16, 8;
	cvt.u16.u32 	%rs535, %r2008;
	bfe.u32 	%r2009, %r2007, 8, 8;
	bfe.u32 	%r2010, %r2007, 0, 8;
	bfe.u32 	%r2011, %r2006, 16, 8;
	cvt.u16.u32 	%rs536, %r2011;
	bfe.u32 	%r2012, %r2006, 8, 8;
	bfe.u32 	%r2013, %r2006, 0, 8;
	shl.b32 	%r2014, %r2013, 24;
	shl.b32 	%r2015, %r2012, 16;
	and.b32  	%r2016, %r2015, 16711680;
	or.b32  	%r2017, %r2016, %r2014;
	and.b16  	%rs537, %rs536, 255;
	mul.wide.u16 	%r2018, %rs537, 256;
	or.b32  	%r2019, %r2017, %r2018;
	bfe.u32 	%r2020, %r2006, 24, 8;
	or.b32  	%r2021, %r2019, %r2020;
	shl.b32 	%r2022, %r2010, 24;
	shl.b32 	%r2023, %r2009, 16;
	and.b32  	%r2024, %r2023, 16711680;
	or.b32  	%r2025, %r2024, %r2022;
	and.b16  	%rs538, %rs535, 255;
	mul.wide.u16 	%r2026, %rs538, 256;
	or.b32  	%r2027, %r2025, %r2026;
	bfe.u32 	%r2028, %r2007, 24, 8;
	or.b32  	%r2029, %r2027, %r2028;
	ld.local.v2.b32 	{%r2030, %r2031}, [%rd12+24];
	bfe.u32 	%r2032, %r2031, 16, 8;
	cvt.u16.u32 	%rs539, %r2032;
	bfe.u32 	%r2033, %r2031, 8, 8;
	bfe.u32 	%r2034, %r2031, 0, 8;
	bfe.u32 	%r2035, %r2030, 16, 8;
	cvt.u16.u32 	%rs540, %r2035;
	bfe.u32 	%r2036, %r2030, 8, 8;
	bfe.u32 	%r2037, %r2030, 0, 8;
	shl.b32 	%r2038, %r2037, 24;
	shl.b32 	%r2039, %r2036, 16;
	and.b32  	%r2040, %r2039, 16711680;
	or.b32  	%r2041, %r2040, %r2038;
	and.b16  	%rs541, %rs540, 255;
	mul.wide.u16 	%r2042, %rs541, 256;
	or.b32  	%r2043, %r2041, %r2042;
	bfe.u32 	%r2044, %r2030, 24, 8;
	or.b32  	%r2045, %r2043, %r2044;
	shl.b32 	%r2046, %r2034, 24;
	shl.b32 	%r2047, %r2033, 16;
	and.b32  	%r2048, %r2047, 16711680;
	or.b32  	%r2049, %r2048, %r2046;
	and.b16  	%rs542, %rs539, 255;
	mul.wide.u16 	%r2050, %rs542, 256;
	or.b32  	%r2051, %r2049, %r2050;
	bfe.u32 	%r2052, %r2031, 24, 8;
	or.b32  	%r2053, %r2051, %r2052;
	st.local.v4.u32 	[%rd10+16], {%r2021, %r2029, %r2045, %r2053};
	ld.local.v2.b32 	{%r2054, %r2055}, [%rd12+32];
	bfe.u32 	%r2056, %r2055, 16, 8;
	cvt.u16.u32 	%rs543, %r2056;
	bfe.u32 	%r2057, %r2055, 8, 8;
	bfe.u32 	%r2058, %r2055, 0, 8;
	bfe.u32 	%r2059, %r2054, 16, 8;
	cvt.u16.u32 	%rs544, %r2059;
	bfe.u32 	%r2060, %r2054, 8, 8;
	bfe.u32 	%r2061, %r2054, 0, 8;
	shl.b32 	%r2062, %r2061, 24;
	shl.b32 	%r2063, %r2060, 16;
	and.b32  	%r2064, %r2063, 16711680;
	or.b32  	%r2065, %r2064, %r2062;
	and.b16  	%rs545, %rs544, 255;
	mul.wide.u16 	%r2066, %rs545, 256;
	or.b32  	%r2067, %r2065, %r2066;
	bfe.u32 	%r2068, %r2054, 24, 8;
	or.b32  	%r2069, %r2067, %r2068;
	shl.b32 	%r2070, %r2058, 24;
	shl.b32 	%r2071, %r2057, 16;
	and.b32  	%r2072, %r2071, 16711680;
	or.b32  	%r2073, %r2072, %r2070;
	and.b16  	%rs546, %rs543, 255;
	mul.wide.u16 	%r2074, %rs546, 256;
	or.b32  	%r2075, %r2073, %r2074;
	bfe.u32 	%r2076, %r2055, 24, 8;
	or.b32  	%r2077, %r2075, %r2076;
	ld.local.v2.b32 	{%r2078, %r2079}, [%rd12+40];
	bfe.u32 	%r2080, %r2079, 16, 8;
	cvt.u16.u32 	%rs547, %r2080;
	bfe.u32 	%r2081, %r2079, 8, 8;
	bfe.u32 	%r2082, %r2079, 0, 8;
	bfe.u32 	%r2083, %r2078, 16, 8;
	cvt.u16.u32 	%rs548, %r2083;
	bfe.u32 	%r2084, %r2078, 8, 8;
	bfe.u32 	%r2085, %r2078, 0, 8;
	shl.b32 	%r2086, %r2085, 24;
	shl.b32 	%r2087, %r2084, 16;
	and.b32  	%r2088, %r2087, 16711680;
	or.b32  	%r2089, %r2088, %r2086;
	and.b16  	%rs549, %rs548, 255;
	mul.wide.u16 	%r2090, %rs549, 256;
	or.b32  	%r2091, %r2089, %r2090;
	bfe.u32 	%r2092, %r2078, 24, 8;
	or.b32  	%r2093, %r2091, %r2092;
	shl.b32 	%r2094, %r2082, 24;
	shl.b32 	%r2095, %r2081, 16;
	and.b32  	%r2096, %r2095, 16711680;
	or.b32  	%r2097, %r2096, %r2094;
	and.b16  	%rs550, %rs547, 255;
	mul.wide.u16 	%r2098, %rs550, 256;
	or.b32  	%r2099, %r2097, %r2098;
	bfe.u32 	%r2100, %r2079, 24, 8;
	or.b32  	%r2101, %r2099, %r2100;
	st.local.v4.u32 	[%rd10+32], {%r2069, %r2077, %r2093, %r2101};
	ld.local.v2.b32 	{%r2102, %r2103}, [%rd12+48];
	bfe.u32 	%r2104, %r2103, 16, 8;
	cvt.u16.u32 	%rs551, %r2104;
	bfe.u32 	%r2105, %r2103, 8, 8;
	bfe.u32 	%r2106, %r2103, 0, 8;
	bfe.u32 	%r2107, %r2102, 16, 8;
	cvt.u16.u32 	%rs552, %r2107;
	bfe.u32 	%r2108, %r2102, 8, 8;
	bfe.u32 	%r2109, %r2102, 0, 8;
	shl.b32 	%r2110, %r2109, 24;
	shl.b32 	%r2111, %r2108, 16;
	and.b32  	%r2112, %r2111, 16711680;
	or.b32  	%r2113, %r2112, %r2110;
	and.b16  	%rs553, %rs552, 255;
	mul.wide.u16 	%r2114, %rs553, 256;
	or.b32  	%r2115, %r2113, %r2114;
	bfe.u32 	%r2116, %r2102, 24, 8;
	or.b32  	%r9681, %r2115, %r2116;
	shl.b32 	%r2117, %r2106, 24;
	shl.b32 	%r2118, %r2105, 16;
	and.b32  	%r2119, %r2118, 16711680;
	or.b32  	%r2120, %r2119, %r2117;
	and.b16  	%rs554, %rs551, 255;
	mul.wide.u16 	%r2121, %rs554, 256;
	or.b32  	%r2122, %r2120, %r2121;
	bfe.u32 	%r2123, %r2103, 24, 8;
	or.b32  	%r2124, %r2122, %r2123;
	ld.local.v2.b32 	{%r2125, %r2126}, [%rd12+56];
	bfe.u32 	%r2127, %r2126, 16, 8;
	cvt.u16.u32 	%rs555, %r2127;
	bfe.u32 	%r2128, %r2126, 8, 8;
	bfe.u32 	%r2129, %r2126, 0, 8;
	bfe.u32 	%r2130, %r2125, 16, 8;
	cvt.u16.u32 	%rs556, %r2130;
	bfe.u32 	%r2131, %r2125, 8, 8;
	bfe.u32 	%r2132, %r2125, 0, 8;
	shl.b32 	%r2133, %r2132, 24;
	shl.b32 	%r2134, %r2131, 16;
	and.b32  	%r2135, %r2134, 16711680;
	or.b32  	%r2136, %r2135, %r2133;
	and.b16  	%rs557, %rs556, 255;
	mul.wide.u16 	%r2137, %rs557, 256;
	or.b32  	%r2138, %r2136, %r2137;
	bfe.u32 	%r2139, %r2125, 24, 8;
	or.b32  	%r9684, %r2138, %r2139;
	shl.b32 	%r2140, %r2129, 24;
	shl.b32 	%r2141, %r2128, 16;
	and.b32  	%r2142, %r2141, 16711680;
	or.b32  	%r2143, %r2142, %r2140;
	and.b16  	%rs558, %rs555, 255;
	mul.wide.u16 	%r2144, %rs558, 256;
	or.b32  	%r2145, %r2143, %r2144;
	bfe.u32 	%r2146, %r2126, 24, 8;
	or.b32  	%r9682, %r2145, %r2146;
	st.local.v4.u32 	[%rd10+48], {%r9681, %r2124, %r9684, %r9682};
	mov.b32 	%r9685, 16;
$L__BB0_174:
	shf.l.wrap.b32 	%r2147, %r9684, %r9684, 15;
	shf.l.wrap.b32 	%r2148, %r9684, %r9684, 13;
	xor.b32  	%r2149, %r2147, %r2148;
	shr.u32 	%r2150, %r9684, 10;
	xor.b32  	%r2151, %r2149, %r2150;
	add.s32 	%r2152, %r9685, -7;
	mul.wide.u32 	%rd3818, %r2152, 4;
	add.s64 	%rd3819, %rd10, %rd3818;
	ld.local.u32 	%r2153, [%rd3819];
	add.s32 	%r2154, %r2151, %r2153;
	add.s32 	%r2155, %r9685, -15;
	mul.wide.u32 	%rd3820, %r2155, 4;
	add.s64 	%rd3821, %rd10, %rd3820;
	ld.local.u32 	%r2156, [%rd3821];
	shf.l.wrap.b32 	%r2157, %r2156, %r2156, 25;
	shf.l.wrap.b32 	%r2158, %r2156, %r2156, 14;
	xor.b32  	%r2159, %r2157, %r2158;
	shr.u32 	%r2160, %r2156, 3;
	xor.b32  	%r2161, %r2159, %r2160;
	add.s32 	%r2162, %r2154, %r9683;
	add.s32 	%r193, %r2162, %r2161;
	mul.wide.u32 	%rd3822, %r9685, 4;
	add.s64 	%rd3823, %rd10, %rd3822;
	shf.l.wrap.b32 	%r2163, %r9682, %r9682, 15;
	shf.l.wrap.b32 	%r2164, %r9682, %r9682, 13;
	xor.b32  	%r2165, %r2163, %r2164;
	shr.u32 	%r2166, %r9682, 10;
	xor.b32  	%r2167, %r2165, %r2166;
	add.s32 	%r2168, %r9685, -6;
	mul.wide.u32 	%rd3824, %r2168, 4;
	add.s64 	%rd3825, %rd10, %rd3824;
	ld.local.v2.u32 	{%r2169, %r2170}, [%rd3825];
	add.s32 	%r2171, %r2167, %r2169;
	add.s32 	%r2172, %r9685, -14;
	mul.wide.u32 	%rd3826, %r2172, 4;
	add.s64 	%rd3827, %rd10, %rd3826;
	ld.local.v2.u32 	{%r2173, %r2174}, [%rd3827];
	shf.l.wrap.b32 	%r2175, %r2173, %r2173, 25;
	shf.l.wrap.b32 	%r2176, %r2173, %r2173, 14;
	xor.b32  	%r2177, %r2175, %r2176;
	shr.u32 	%r2178, %r2173, 3;
	xor.b32  	%r2179, %r2177, %r2178;
	add.s32 	%r2180, %r2171, %r2156;
	add.s32 	%r2181, %r2180, %r2179;
	shf.l.wrap.b32 	%r2182, %r193, %r193, 15;
	shf.l.wrap.b32 	%r2183, %r193, %r193, 13;
	xor.b32  	%r2184, %r2182, %r2183;
	shr.u32 	%r2185, %r193, 10;
	xor.b32  	%r2186, %r2184, %r2185;
	add.s32 	%r2187, %r2186, %r2170;
	shf.l.wrap.b32 	%r2188, %r2174, %r2174, 25;
	shf.l.wrap.b32 	%r2189, %r2174, %r2174, 14;
	xor.b32  	%r2190, %r2188, %r2189;
	shr.u32 	%r2191, %r2174, 3;
	xor.b32  	%r2192, %r2190, %r2191;
	add.s32 	%r2193, %r2187, %r2173;
	add.s32 	%r9684, %r2193, %r2192;
	shf.l.wrap.b32 	%r2194, %r2181, %r2181, 15;
	shf.l.wrap.b32 	%r2195, %r2181, %r2181, 13;
	xor.b32  	%r2196, %r2194, %r2195;
	shr.u32 	%r2197, %r2181, 10;
	xor.b32  	%r2198, %r2196, %r2197;
	add.s32 	%r2199, %r2198, %r9681;
	add.s32 	%r2200, %r9685, -12;
	mul.wide.u32 	%rd3828, %r2200, 4;
	add.s64 	%rd3829, %rd10, %rd3828;
	ld.local.u32 	%r9683, [%rd3829];
	shf.l.wrap.b32 	%r2201, %r9683, %r9683, 25;
	shf.l.wrap.b32 	%r2202, %r9683, %r9683, 14;
	xor.b32  	%r2203, %r2201, %r2202;
	shr.u32 	%r2204, %r9683, 3;
	xor.b32  	%r2205, %r2203, %r2204;
	add.s32 	%r2206, %r2199, %r2174;
	add.s32 	%r9682, %r2206, %r2205;
	st.local.v4.u32 	[%rd3823], {%r193, %r2181, %r9684, %r9682};
	add.s32 	%r9685, %r9685, 4;
	setp.ne.s32 	%p86, %r9685, 64;
	mov.u32 	%r9681, %r193;
	@%p86 bra 	$L__BB0_174;
	ld.local.v2.u32 	{%r198, %r199}, [%rd12+80];
	ld.local.v2.u32 	{%r200, %r201}, [%rd12+88];
	ld.local.v2.u32 	{%r202, %r203}, [%rd12+96];
	ld.local.v2.u32 	{%r204, %r205}, [%rd12+104];
	mov.b32 	%r9686, 0;
	mov.u32 	%r9687, %r198;
	mov.u32 	%r9688, %r199;
	mov.u32 	%r9689, %r200;
	mov.u32 	%r9690, %r201;
	mov.u32 	%r9691, %r202;
	mov.u32 	%r9692, %r203;
	mov.u32 	%r9693, %r204;
	mov.u32 	%r9694, %r205;
$L__BB0_176:
	shf.l.wrap.b32 	%r2208, %r9691, %r9691, 26;
	shf.l.wrap.b32 	%r2209, %r9691, %r9691, 21;
	xor.b32  	%r2210, %r2208, %r2209;
	shf.l.wrap.b32 	%r2211, %r9691, %r9691, 7;
	xor.b32  	%r2212, %r2210, %r2211;
	and.b32  	%r2213, %r9691, %r9692;
	not.b32 	%r2214, %r9691;
	and.b32  	%r2215, %r9693, %r2214;
	or.b32  	%r2216, %r2213, %r2215;
	mul.wide.u32 	%rd3830, %r9686, 4;
	mov.u64 	%rd3831, k256;
	add.s64 	%rd3832, %rd3831, %rd3830;
	ld.const.u32 	%r2217, [%rd3832];
	add.s64 	%rd3833, %rd10, %rd3830;
	ld.local.v4.u32 	{%r2218, %r2219, %r2220, %r2221}, [%rd3833];
	add.s32 	%r2222, %r2216, %r9694;
	add.s32 	%r2223, %r2222, %r2212;
	add.s32 	%r2224, %r2223, %r2217;
	add.s32 	%r2225, %r2224, %r2218;
	shf.l.wrap.b32 	%r2226, %r9687, %r9687, 30;
	shf.l.wrap.b32 	%r2227, %r9687, %r9687, 19;
	xor.b32  	%r2228, %r2226, %r2227;
	shf.l.wrap.b32 	%r2229, %r9687, %r9687, 10;
	xor.b32  	%r2230, %r2228, %r2229;
	xor.b32  	%r2231, %r9688, %r9689;
	and.b32  	%r2232, %r9687, %r2231;
	and.b32  	%r2233, %r9688, %r9689;
	xor.b32  	%r2234, %r2232, %r2233;
	add.s32 	%r2235, %r2230, %r2234;
	add.s32 	%r9694, %r2225, %r9690;
	add.s32 	%r9690, %r2235, %r2225;
	shf.l.wrap.b32 	%r2236, %r9694, %r9694, 26;
	shf.l.wrap.b32 	%r2237, %r9694, %r9694, 21;
	xor.b32  	%r2238, %r2236, %r2237;
	shf.l.wrap.b32 	%r2239, %r9694, %r9694, 7;
	xor.b32  	%r2240, %r2238, %r2239;
	and.b32  	%r2241, %r9694, %r9691;
	not.b32 	%r2242, %r9694;
	and.b32  	%r2243, %r9692, %r2242;
	or.b32  	%r2244, %r2241, %r2243;
	ld.const.u32 	%r2245, [%rd3832+4];
	add.s32 	%r2246, %r2244, %r9693;
	add.s32 	%r2247, %r2246, %r2240;
	add.s32 	%r2248, %r2247, %r2245;
	add.s32 	%r2249, %r2248, %r2219;
	shf.l.wrap.b32 	%r2250, %r9690, %r9690, 30;
	shf.l.wrap.b32 	%r2251, %r9690, %r9690, 19;
	xor.b32  	%r2252, %r2250, %r2251;
	shf.l.wrap.b32 	%r2253, %r9690, %r9690, 10;
	xor.b32  	%r2254, %r2252, %r2253;
	xor.b32  	%r2255, %r9687, %r9688;
	and.b32  	%r2256, %r9690, %r2255;
	and.b32  	%r2257, %r9687, %r9688;
	xor.b32  	%r2258, %r2256, %r2257;
	add.s32 	%r2259, %r2254, %r2258;
	add.s32 	%r9693, %r2249, %r9689;
	add.s32 	%r9689, %r2259, %r2249;
	shf.l.wrap.b32 	%r2260, %r9693, %r9693, 26;
	shf.l.wrap.b32 	%r2261, %r9693, %r9693, 21;
	xor.b32  	%r2262, %r2260, %r2261;
	shf.l.wrap.b32 	%r2263, %r9693, %r9693, 7;
	xor.b32  	%r2264, %r2262, %r2263;
	and.b32  	%r2265, %r9693, %r9694;
	not.b32 	%r2266, %r9693;
	and.b32  	%r2267, %r9691, %r2266;
	or.b32  	%r2268, %r2265, %r2267;
	ld.const.u32 	%r2269, [%rd3832+8];
	add.s32 	%r2270, %r2268, %r9692;
	add.s32 	%r2271, %r2270, %r2264;
	add.s32 	%r2272, %r2271, %r2269;
	add.s32 	%r2273, %r2272, %r2220;
	shf.l.wrap.b32 	%r2274, %r9689, %r9689, 30;
	shf.l.wrap.b32 	%r2275, %r9689, %r9689, 19;
	xor.b32  	%r2276, %r2274, %r2275;
	shf.l.wrap.b32 	%r2277, %r9689, %r9689, 10;
	xor.b32  	%r2278, %r2276, %r2277;
	xor.b32  	%r2279, %r9690, %r9687;
	and.b32  	%r2280, %r9689, %r2279;
	and.b32  	%r2281, %r9690, %r9687;
	xor.b32  	%r2282, %r2280, %r2281;
	add.s32 	%r2283, %r2278, %r2282;
	add.s32 	%r9692, %r2273, %r9688;
	add.s32 	%r9688, %r2283, %r2273;
	shf.l.wrap.b32 	%r2284, %r9692, %r9692, 26;
	shf.l.wrap.b32 	%r2285, %r9692, %r9692, 21;
	xor.b32  	%r2286, %r2284, %r2285;
	shf.l.wrap.b32 	%r2287, %r9692, %r9692, 7;
	xor.b32  	%r2288, %r2286, %r2287;
	and.b32  	%r2289, %r9692, %r9693;
	not.b32 	%r2290, %r9692;
	and.b32  	%r2291, %r9694, %r2290;
	or.b32  	%r2292, %r2289, %r2291;
	ld.const.u32 	%r2293, [%rd3832+12];
	add.s32 	%r2294, %r2292, %r9691;
	add.s32 	%r2295, %r2294, %r2288;
	add.s32 	%r2296, %r2295, %r2293;
	add.s32 	%r2297, %r2296, %r2221;
	shf.l.wrap.b32 	%r2298, %r9688, %r9688, 30;
	shf.l.wrap.b32 	%r2299, %r9688, %r9688, 19;
	xor.b32  	%r2300, %r2298, %r2299;
	shf.l.wrap.b32 	%r2301, %r9688, %r9688, 10;
	xor.b32  	%r2302, %r2300, %r2301;
	xor.b32  	%r2303, %r9689, %r9690;
	and.b32  	%r2304, %r9688, %r2303;
	and.b32  	%r2305, %r9689, %r9690;
	xor.b32  	%r2306, %r2304, %r2305;
	add.s32 	%r2307, %r2302, %r2306;
	add.s32 	%r9691, %r2297, %r9687;
	add.s32 	%r9687, %r2307, %r2297;
	add.s32 	%r9686, %r9686, 4;
	setp.ne.s32 	%p87, %r9686, 64;
	@%p87 bra 	$L__BB0_176;
	add.s32 	%r2308, %r198, %r9687;
	add.s32 	%r2309, %r199, %r9688;
	st.local.v2.u32 	[%rd12+80], {%r2308, %r2309};
	add.s32 	%r2310, %r200, %r9689;
	add.s32 	%r2311, %r201, %r9690;
	st.local.v2.u32 	[%rd12+88], {%r2310, %r2311};
	add.s32 	%r2312, %r202, %r9691;
	add.s32 	%r2313, %r203, %r9692;
	st.local.v2.u32 	[%rd12+96], {%r2312, %r2313};
	add.s32 	%r2314, %r204, %r9693;
	add.s32 	%r2315, %r205, %r9694;
	st.local.v2.u32 	[%rd12+104], {%r2314, %r2315};
	mov.b32 	%r2316, 0;
	st.local.v2.b32 	[%rd12], {%r2316, %r2316};
	st.local.v2.b32 	[%rd12+8], {%r2316, %r2316};
	st.local.v2.b32 	[%rd12+16], {%r2316, %r2316};
	st.local.v2.b32 	[%rd12+24], {%r2316, %r2316};
	st.local.v2.b32 	[%rd12+32], {%r2316, %r2316};
	st.local.v2.b32 	[%rd12+40], {%r2316, %r2316};
	st.local.v2.b32 	[%rd12+48], {%r2316, %r2316};
$L__BB0_178:
	ld.local.u32 	%r2319, [%rd12+64];
	shl.b32 	%r2320, %r2319, 3;
	cvt.u64.u32 	%rd3841, %r2320;
	ld.local.u64 	%rd3842, [%rd12+72];
	add.s64 	%rd3843, %rd3842, %rd3841;
	st.local.u64 	[%rd12+72], %rd3843;
	shr.u64 	%rd3844, %rd3843, 8;
	shr.u64 	%rd3845, %rd3843, 16;
	shr.u64 	%rd3846, %rd3843, 24;
	shr.u64 	%rd3847, %rd3843, 40;
	shr.u64 	%rd3848, %rd3843, 48;
	shr.u64 	%rd3849, %rd3843, 56;
	cvt.u32.u64 	%r2321, %rd3844;
	cvt.u32.u64 	%r2322, %rd3843;
	prmt.b32 	%r2323, %r2321, %r2322, 0x3340U;
	cvt.u32.u64 	%r2324, %rd3846;
	cvt.u32.u64 	%r2325, %rd3845;
	prmt.b32 	%r2326, %r2324, %r2325, 0x3340U;
	prmt.b32 	%r2327, %r2326, %r2323, 0x5410U;
	cvt.u32.u64 	%r2328, %rd3847;
	{ .reg .b32 tmp; mov.b64 {tmp, %r2329}, %rd3843; }
	prmt.b32 	%r2330, %r2328, %r2329, 0x3340U;
	cvt.u32.u64 	%r2331, %rd3849;
	cvt.u32.u64 	%r2332, %rd3848;
	prmt.b32 	%r2333, %r2331, %r2332, 0x3340U;
	prmt.b32 	%r2334, %r2333, %r2330, 0x5410U;
	st.local.v2.b32 	[%rd12+56], {%r2334, %r2327};
	ld.local.v2.b32 	{%r2335, %r2336}, [%rd12];
	bfe.u32 	%r2337, %r2336, 16, 8;
	cvt.u16.u32 	%rs566, %r2337;
	bfe.u32 	%r2338, %r2336, 8, 8;
	bfe.u32 	%r2339, %r2336, 0, 8;
	bfe.u32 	%r2340, %r2335, 16, 8;
	cvt.u16.u32 	%rs567, %r2340;
	bfe.u32 	%r2341, %r2335, 8, 8;
	bfe.u32 	%r2342, %r2335, 0, 8;
	shl.b32 	%r2343, %r2342, 24;
	shl.b32 	%r2344, %r2341, 16;
	and.b32  	%r2345, %r2344, 16711680;
	or.b32  	%r2346, %r2345, %r2343;
	and.b16  	%rs568, %rs567, 255;
	mul.wide.u16 	%r2347, %rs568, 256;
	or.b32  	%r2348, %r2346, %r2347;
	bfe.u32 	%r2349, %r2335, 24, 8;
	or.b32  	%r9697, %r2348, %r2349;
	shl.b32 	%r2350, %r2339, 24;
	shl.b32 	%r2351, %r2338, 16;
	and.b32  	%r2352, %r2351, 16711680;
	or.b32  	%r2353, %r2352, %r2350;
	and.b16  	%rs569, %rs566, 255;
	mul.wide.u16 	%r2354, %rs569, 256;
	or.b32  	%r2355, %r2353, %r2354;
	bfe.u32 	%r2356, %r2336, 24, 8;
	or.b32  	%r2357, %r2355, %r2356;
	ld.local.v2.b32 	{%r2358, %r2359}, [%rd12+8];
	bfe.u32 	%r2360, %r2359, 16, 8;
	cvt.u16.u32 	%rs570, %r2360;
	bfe.u32 	%r2361, %r2359, 8, 8;
	bfe.u32 	%r2362, %r2359, 0, 8;
	bfe.u32 	%r2363, %r2358, 16, 8;
	cvt.u16.u32 	%rs571, %r2363;
	bfe.u32 	%r2364, %r2358, 8, 8;
	bfe.u32 	%r2365, %r2358, 0, 8;
	shl.b32 	%r2366, %r2365, 24;
	shl.b32 	%r2367, %r2364, 16;
	and.b32  	%r2368, %r2367, 16711680;
	or.b32  	%r2369, %r2368, %r2366;
	and.b16  	%rs572, %rs571, 255;
	mul.wide.u16 	%r2370, %rs572, 256;
	or.b32  	%r2371, %r2369, %r2370;
	bfe.u32 	%r2372, %r2358, 24, 8;
	or.b32  	%r2373, %r2371, %r2372;
	shl.b32 	%r2374, %r2362, 24;
	shl.b32 	%r2375, %r2361, 16;
	and.b32  	%r2376, %r2375, 16711680;
	or.b32  	%r2377, %r2376, %r2374;
	and.b16  	%rs573, %rs570, 255;
	mul.wide.u16 	%r2378, %rs573, 256;
	or.b32  	%r2379, %r2377, %r2378;
	bfe.u32 	%r2380, %r2359, 24, 8;
	or.b32  	%r2381, %r2379, %r2380;
	st.local.v4.u32 	[%rd9], {%r9697, %r2357, %r2373, %r2381};
	ld.local.v2.b32 	{%r2382, %r2383}, [%rd12+16];
	bfe.u32 	%r2384, %r2383, 16, 8;
	cvt.u16.u32 	%rs574, %r2384;
	bfe.u32 	%r2385, %r2383, 8, 8;
	bfe.u32 	%r2386, %r2383, 0, 8;
	bfe.u32 	%r2387, %r2382, 16, 8;
	cvt.u16.u32 	%rs575, %r2387;
	bfe.u32 	%r2388, %r2382, 8, 8;
	bfe.u32 	%r2389, %r2382, 0, 8;
	shl.b32 	%r2390, %r2389, 24;
	shl.b32 	%r2391, %r2388, 16;
	and.b32  	%r2392, %r2391, 16711680;
	or.b32  	%r2393, %r2392, %r2390;
	and.b16  	%rs576, %rs575, 255;
	mul.wide.u16 	%r2394, %rs576, 256;
	or.b32  	%r2395, %r2393, %r2394;
	bfe.u32 	%r2396, %r2382, 24, 8;
	or.b32  	%r2397, %r2395, %r2396;
	shl.b32 	%r2398, %r2386, 24;
	shl.b32 	%r2399, %r2385, 16;
	and.b32  	%r2400, %r2399, 16711680;
	or.b32  	%r2401, %r2400, %r2398;
	and.b16  	%rs577, %rs574, 255;
	mul.wide.u16 	%r2402, %rs577, 256;
	or.b32  	%r2403, %r2401, %r2402;
	bfe.u32 	%r2404, %r2383, 24, 8;
	or.b32  	%r2405, %r2403, %r2404;
	ld.local.v2.b32 	{%r2406, %r2407}, [%rd12+24];
	bfe.u32 	%r2408, %r2407, 16, 8;
	cvt.u16.u32 	%rs578, %r2408;
	bfe.u32 	%r2409, %r2407, 8, 8;
	bfe.u32 	%r2410, %r2407, 0, 8;
	bfe.u32 	%r2411, %r2406, 16, 8;
	cvt.u16.u32 	%rs579, %r2411;
	bfe.u32 	%r2412, %r2406, 8, 8;
	bfe.u32 	%r2413, %r2406, 0, 8;
	shl.b32 	%r2414, %r2413, 24;
	shl.b32 	%r2415, %r2412, 16;
	and.b32  	%r2416, %r2415, 16711680;
	or.b32  	%r2417, %r2416, %r2414;
	and.b16  	%rs580, %rs579, 255;
	mul.wide.u16 	%r2418, %rs580, 256;
	or.b32  	%r2419, %r2417, %r2418;
	bfe.u32 	%r2420, %r2406, 24, 8;
	or.b32  	%r2421, %r2419, %r2420;
	shl.b32 	%r2422, %r2410, 24;
	shl.b32 	%r2423, %r2409, 16;
	and.b32  	%r2424, %r2423, 16711680;
	or.b32  	%r2425, %r2424, %r2422;
	and.b16  	%rs581, %rs578, 255;
	mul.wide.u16 	%r2426, %rs581, 256;
	or.b32  	%r2427, %r2425, %r2426;
	bfe.u32 	%r2428, %r2407, 24, 8;
	or.b32  	%r2429, %r2427, %r2428;
	st.local.v4.u32 	[%rd9+16], {%r2397, %r2405, %r2421, %r2429};
	ld.local.v2.b32 	{%r2430, %r2431}, [%rd12+32];
	bfe.u32 	%r2432, %r2431, 16, 8;
	cvt.u16.u32 	%rs582, %r2432;
	bfe.u32 	%r2433, %r2431, 8, 8;
	bfe.u32 	%r2434, %r2431, 0, 8;
	bfe.u32 	%r2435, %r2430, 16, 8;
	cvt.u16.u32 	%rs583, %r2435;
	bfe.u32 	%r2436, %r2430, 8, 8;
	bfe.u32 	%r2437, %r2430, 0, 8;
	shl.b32 	%r2438, %r2437, 24;
	shl.b32 	%r2439, %r2436, 16;
	and.b32  	%r2440, %r2439, 16711680;
	or.b32  	%r2441, %r2440, %r2438;
	and.b16  	%rs584, %rs583, 255;
	mul.wide.u16 	%r2442, %rs584, 256;
	or.b32  	%r2443, %r2441, %r2442;
	bfe.u32 	%r2444, %r2430, 24, 8;
	or.b32  	%r2445, %r2443, %r2444;
	shl.b32 	%r2446, %r2434, 24;
	shl.b32 	%r2447, %r2433, 16;
	and.b32  	%r2448, %r2447, 16711680;
	or.b32  	%r2449, %r2448, %r2446;
	and.b16  	%rs585, %rs582, 255;
	mul.wide.u16 	%r2450, %rs585, 256;
	or.b32  	%r2451, %r2449, %r2450;
	bfe.u32 	%r2452, %r2431, 24, 8;
	or.b32  	%r2453, %r2451, %r2452;
	ld.local.v2.b32 	{%r2454, %r2455}, [%rd12+40];
	bfe.u32 	%r2456, %r2455, 16, 8;
	cvt.u16.u32 	%rs586, %r2456;
	bfe.u32 	%r2457, %r2455, 8, 8;
	bfe.u32 	%r2458, %r2455, 0, 8;
	bfe.u32 	%r2459, %r2454, 16, 8;
	cvt.u16.u32 	%rs587, %r2459;
	bfe.u32 	%r2460, %r2454, 8, 8;
	bfe.u32 	%r2461, %r2454, 0, 8;
	shl.b32 	%r2462, %r2461, 24;
	shl.b32 	%r2463, %r2460, 16;
	and.b32  	%r2464, %r2463, 16711680;
	or.b32  	%r2465, %r2464, %r2462;
	and.b16  	%rs588, %rs587, 255;
	mul.wide.u16 	%r2466, %rs588, 256;
	or.b32  	%r2467, %r2465, %r2466;
	bfe.u32 	%r2468, %r2454, 24, 8;
	or.b32  	%r2469, %r2467, %r2468;
	shl.b32 	%r2470, %r2458, 24;
	shl.b32 	%r2471, %r2457, 16;
	and.b32  	%r2472, %r2471, 16711680;
	or.b32  	%r2473, %r2472, %r2470;
	and.b16  	%rs589, %rs586, 255;
	mul.wide.u16 	%r2474, %rs589, 256;
	or.b32  	%r2475, %r2473, %r2474;
	bfe.u32 	%r2476, %r2455, 24, 8;
	or.b32  	%r2477, %r2475, %r2476;
	st.local.v4.u32 	[%rd9+32], {%r2445, %r2453, %r2469, %r2477};
	ld.local.v2.b32 	{%r2478, %r2479}, [%rd12+48];
	bfe.u32 	%r2480, %r2479, 16, 8;
	cvt.u16.u32 	%rs590, %r2480;
	bfe.u32 	%r2481, %r2479, 8, 8;
	bfe.u32 	%r2482, %r2479, 0, 8;
	bfe.u32 	%r2483, %r2478, 16, 8;
	cvt.u16.u32 	%rs591, %r2483;
	bfe.u32 	%r2484, %r2478, 8, 8;
	bfe.u32 	%r2485, %r2478, 0, 8;
	shl.b32 	%r2486, %r2485, 24;
	shl.b32 	%r2487, %r2484, 16;
	and.b32  	%r2488, %r2487, 16711680;
	or.b32  	%r2489, %r2488, %r2486;
	and.b16  	%rs592, %rs591, 255;
	mul.wide.u16 	%r2490, %rs592, 256;
	or.b32  	%r2491, %r2489, %r2490;
	bfe.u32 	%r2492, %r2478, 24, 8;
	or.b32  	%r9695, %r2491, %r2492;
	shl.b32 	%r2493, %r2482, 24;
	shl.b32 	%r2494, %r2481, 16;
	and.b32  	%r2495, %r2494, 16711680;
	or.b32  	%r2496, %r2495, %r2493;
	and.b16  	%rs593, %rs590, 255;
	mul.wide.u16 	%r2497, %rs593, 256;
	or.b32  	%r2498, %r2496, %r2497;
	bfe.u32 	%r2499, %r2479, 24, 8;
	or.b32  	%r2500, %r2498, %r2499;
	shl.b32 	%r2501, %r2331, 24;
	shl.b32 	%r2502, %r2332, 16;
	and.b32  	%r2503, %r2502, 16711680;
	or.b32  	%r2504, %r2503, %r2501;
	shl.b32 	%r2505, %r2328, 8;
	and.b32  	%r2506, %r2505, 65280;
	or.b32  	%r2507, %r2504, %r2506;
	and.b32  	%r2508, %r2329, 255;
	or.b32  	%r9698, %r2507, %r2508;
	shl.b32 	%r2509, %r2324, 24;
	shl.b32 	%r2510, %r2325, 16;
	and.b32  	%r2511, %r2510, 16711680;
	or.b32  	%r2512, %r2511, %r2509;
	shl.b32 	%r2513, %r2321, 8;
	and.b32  	%r2514, %r2513, 65280;
	or.b32  	%r2515, %r2512, %r2514;
	and.b32  	%r2516, %r2322, 255;
	or.b32  	%r9696, %r2515, %r2516;
	st.local.v4.u32 	[%rd9+48], {%r9695, %r2500, %r9698, %r9696};
	mov.b32 	%r9699, 16;
$L__BB0_179:
	shf.l.wrap.b32 	%r2517, %r9698, %r9698, 15;
	shf.l.wrap.b32 	%r2518, %r9698, %r9698, 13;
	xor.b32  	%r2519, %r2517, %r2518;
	shr.u32 	%r2520, %r9698, 10;
	xor.b32  	%r2521, %r2519, %r2520;
	add.s32 	%r2522, %r9699, -7;
	mul.wide.u32 	%rd3850, %r2522, 4;
	add.s64 	%rd3851, %rd9, %rd3850;
	ld.local.u32 	%r2523, [%rd3851];
	add.s32 	%r2524, %r2521, %r2523;
	add.s32 	%r2525, %r9699, -15;
	mul.wide.u32 	%rd3852, %r2525, 4;
	add.s64 	%rd3853, %rd9, %rd3852;
	ld.local.u32 	%r2526, [%rd3853];
	shf.l.wrap.b32 	%r2527, %r2526, %r2526, 25;
	shf.l.wrap.b32 	%r2528, %r2526, %r2526, 14;
	xor.b32  	%r2529, %r2527, %r2528;
	shr.u32 	%r2530, %r2526, 3;
	xor.b32  	%r2531, %r2529, %r2530;
	add.s32 	%r2532, %r2524, %r9697;
	add.s32 	%r233, %r2532, %r2531;
	mul.wide.u32 	%rd3854, %r9699, 4;
	add.s64 	%rd3855, %rd9, %rd3854;
	shf.l.wrap.b32 	%r2533, %r9696, %r9696, 15;
	shf.l.wrap.b32 	%r2534, %r9696, %r9696, 13;
	xor.b32  	%r2535, %r2533, %r2534;
	shr.u32 	%r2536, %r9696, 10;
	xor.b32  	%r2537, %r2535, %r2536;
	add.s32 	%r2538, %r9699, -6;
	mul.wide.u32 	%rd3856, %r2538, 4;
	add.s64 	%rd3857, %rd9, %rd3856;
	ld.local.v2.u32 	{%r2539, %r2540}, [%rd3857];
	add.s32 	%r2541, %r2537, %r2539;
	add.s32 	%r2542, %r9699, -14;
	mul.wide.u32 	%rd3858, %r2542, 4;
	add.s64 	%rd3859, %rd9, %rd3858;
	ld.local.v2.u32 	{%r2543, %r2544}, [%rd3859];
	shf.l.wrap.b32 	%r2545, %r2543, %r2543, 25;
	shf.l.wrap.b32 	%r2546, %r2543, %r2543, 14;
	xor.b32  	%r2547, %r2545, %r2546;
	shr.u32 	%r2548, %r2543, 3;
	xor.b32  	%r2549, %r2547, %r2548;
	add.s32 	%r2550, %r2541, %r2526;
	add.s32 	%r2551, %r2550, %r2549;
	shf.l.wrap.b32 	%r2552, %r233, %r233, 15;
	shf.l.wrap.b32 	%r2553, %r233, %r233, 13;
	xor.b32  	%r2554, %r2552, %r2553;
	shr.u32 	%r2555, %r233, 10;
	xor.b32  	%r2556, %r2554, %r2555;
	add.s32 	%r2557, %r2556, %r2540;
	shf.l.wrap.b32 	%r2558, %r2544, %r2544, 25;
	shf.l.wrap.b32 	%r2559, %r2544, %r2544, 14;
	xor.b32  	%r2560, %r2558, %r2559;
	shr.u32 	%r2561, %r2544, 3;
	xor.b32  	%r2562, %r2560, %r2561;
	add.s32 	%r2563, %r2557, %r2543;
	add.s32 	%r9698, %r2563, %r2562;
	shf.l.wrap.b32 	%r2564, %r2551, %r2551, 15;
	shf.l.wrap.b32 	%r2565, %r2551, %r2551, 13;
	xor.b32  	%r2566, %r2564, %r2565;
	shr.u32 	%r2567, %r2551, 10;
	xor.b32  	%r2568, %r2566, %r2567;
	add.s32 	%r2569, %r2568, %r9695;
	add.s32 	%r2570, %r9699, -12;
	mul.wide.u32 	%rd3860, %r2570, 4;
	add.s64 	%rd3861, %rd9, %rd3860;
	ld.local.u32 	%r9697, [%rd3861];
	shf.l.wrap.b32 	%r2571, %r9697, %r9697, 25;
	shf.l.wrap.b32 	%r2572, %r9697, %r9697, 14;
	xor.b32  	%r2573, %r2571, %r2572;
	shr.u32 	%r2574, %r9697, 3;
	xor.b32  	%r2575, %r2573, %r2574;
	add.s32 	%r2576, %r2569, %r2544;
	add.s32 	%r9696, %r2576, %r2575;
	st.local.v4.u32 	[%rd3855], {%r233, %r2551, %r9698, %r9696};
	add.s32 	%r9699, %r9699, 4;
	setp.ne.s32 	%p98, %r9699, 64;
	mov.u32 	%r9695, %r233;
	@%p98 bra 	$L__BB0_179;
	ld.local.v2.u32 	{%r238, %r239}, [%rd12+80];
	ld.local.v2.u32 	{%r240, %r241}, [%rd12+88];
	ld.local.v2.u32 	{%r242, %r243}, [%rd12+96];
	ld.local.v2.u32 	{%r244, %r245}, [%rd12+104];
	mov.b32 	%r9700, 0;
	mov.u32 	%r9701, %r238;
	mov.u32 	%r9702, %r239;
	mov.u32 	%r9703, %r240;
	mov.u32 	%r9704, %r241;
	mov.u32 	%r9705, %r242;
	mov.u32 	%r9706, %r243;
	mov.u32 	%r9707, %r244;
	mov.u32 	%r9708, %r245;
$L__BB0_181:
	shf.l.wrap.b32 	%r2578, %r9705, %r9705, 26;
	shf.l.wrap.b32 	%r2579, %r9705, %r9705, 21;
	xor.b32  	%r2580, %r2578, %r2579;
	shf.l.wrap.b32 	%r2581, %r9705, %r9705, 7;
	xor.b32  	%r2582, %r2580, %r2581;
	and.b32  	%r2583, %r9705, %r9706;
	not.b32 	%r2584, %r9705;
	and.b32  	%r2585, %r9707, %r2584;
	or.b32  	%r2586, %r2583, %r2585;
	mul.wide.u32 	%rd3862, %r9700, 4;
	mov.u64 	%rd3863, k256;
	add.s64 	%rd3864, %rd3863, %rd3862;
	ld.const.u32 	%r2587, [%rd3864];
	add.s64 	%rd3865, %rd9, %rd3862;
	ld.local.v4.u32 	{%r2588, %r2589, %r2590, %r2591}, [%rd3865];
	add.s32 	%r2592, %r2586, %r9708;
	add.s32 	%r2593, %r2592, %r2582;
	add.s32 	%r2594, %r2593, %r2587;
	add.s32 	%r2595, %r2594, %r2588;
	shf.l.wrap.b32 	%r2596, %r9701, %r9701, 30;
	shf.l.wrap.b32 	%r2597, %r9701, %r9701, 19;
	xor.b32  	%r2598, %r2596, %r2597;
	shf.l.wrap.b32 	%r2599, %r9701, %r9701, 10;
	xor.b32  	%r2600, %r2598, %r2599;
	xor.b32  	%r2601, %r9702, %r9703;
	and.b32  	%r2602, %r9701, %r2601;
	and.b32  	%r2603, %r9702, %r9703;
	xor.b32  	%r2604, %r2602, %r2603;
	add.s32 	%r2605, %r2600, %r2604;
	add.s32 	%r9708, %r2595, %r9704;
	add.s32 	%r9704, %r2605, %r2595;
	shf.l.wrap.b32 	%r2606, %r9708, %r9708, 26;
	shf.l.wrap.b32 	%r2607, %r9708, %r9708, 21;
	xor.b32  	%r2608, %r2606, %r2607;
	shf.l.wrap.b32 	%r2609, %r9708, %r9708, 7;
	xor.b32  	%r2610, %r2608, %r2609;
	and.b32  	%r2611, %r9708, %r9705;
	not.b32 	%r2612, %r9708;
	and.b32  	%r2613, %r9706, %r2612;
	or.b32  	%r2614, %r2611, %r2613;
	ld.const.u32 	%r2615, [%rd3864+4];
	add.s32 	%r2616, %r2614, %r9707;
	add.s32 	%r2617, %r2616, %r2610;
	add.s32 	%r2618, %r2617, %r2615;
	add.s32 	%r2619, %r2618, %r2589;
	shf.l.wrap.b32 	%r2620, %r9704, %r9704, 30;
	shf.l.wrap.b32 	%r2621, %r9704, %r9704, 19;
	xor.b32  	%r2622, %r2620, %r2621;
	shf.l.wrap.b32 	%r2623, %r9704, %r9704, 10;
	xor.b32  	%r2624, %r2622, %r2623;
	xor.b32  	%r2625, %r9701, %r9702;
	and.b32  	%r2626, %r9704, %r2625;
	and.b32  	%r2627, %r9701, %r9702;
	xor.b32  	%r2628, %r2626, %r2627;
	add.s32 	%r2629, %r2624, %r2628;
	add.s32 	%r9707, %r2619, %r9703;
	add.s32 	%r9703, %r2629, %r2619;
	shf.l.wrap.b32 	%r2630, %r9707, %r9707, 26;
	shf.l.wrap.b32 	%r2631, %r9707, %r9707, 21;
	xor.b32  	%r2632, %r2630, %r2631;
	shf.l.wrap.b32 	%r2633, %r9707, %r9707, 7;
	xor.b32  	%r2634, %r2632, %r2633;
	and.b32  	%r2635, %r9707, %r9708;
	not.b32 	%r2636, %r9707;
	and.b32  	%r2637, %r9705, %r2636;
	or.b32  	%r2638, %r2635, %r2637;
	ld.const.u32 	%r2639, [%rd3864+8];
	add.s32 	%r2640, %r2638, %r9706;
	add.s32 	%r2641, %r2640, %r2634;
	add.s32 	%r2642, %r2641, %r2639;
	add.s32 	%r2643, %r2642, %r2590;
	shf.l.wrap.b32 	%r2644, %r9703, %r9703, 30;
	shf.l.wrap.b32 	%r2645, %r9703, %r9703, 19;
	xor.b32  	%r2646, %r2644, %r2645;
	shf.l.wrap.b32 	%r2647, %r9703, %r9703, 10;
	xor.b32  	%r2648, %r2646, %r2647;
	xor.b32  	%r2649, %r9704, %r9701;
	and.b32  	%r2650, %r9703, %r2649;
	and.b32  	%r2651, %r9704, %r9701;
	xor.b32  	%r2652, %r2650, %r2651;
	add.s32 	%r2653, %r2648, %r2652;
	add.s32 	%r9706, %r2643, %r9702;
	add.s32 	%r9702, %r2653, %r2643;
	shf.l.wrap.b32 	%r2654, %r9706, %r9706, 26;
	shf.l.wrap.b32 	%r2655, %r9706, %r9706, 21;
	xor.b32  	%r2656, %r2654, %r2655;
	shf.l.wrap.b32 	%r2657, %r9706, %r9706, 7;
	xor.b32  	%r2658, %r2656, %r2657;
	and.b32  	%r2659, %r9706, %r9707;
	not.b32 	%r2660, %r9706;
	and.b32  	%r2661, %r9708, %r2660;
	or.b32  	%r2662, %r2659, %r2661;
	ld.const.u32 	%r2663, [%rd3864+12];
	add.s32 	%r2664, %r2662, %r9705;
	add.s32 	%r2665, %r2664, %r2658;
	add.s32 	%r2666, %r2665, %r2663;
	add.s32 	%r2667, %r2666, %r2591;
	shf.l.wrap.b32 	%r2668, %r9702, %r9702, 30;
	shf.l.wrap.b32 	%r2669, %r9702, %r9702, 19;
	xor.b32  	%r2670, %r2668, %r2669;
	shf.l.wrap.b32 	%r2671, %r9702, %r9702, 10;
	xor.b32  	%r2672, %r2670, %r2671;
	xor.b32  	%r2673, %r9703, %r9704;
	and.b32  	%r2674, %r9702, %r2673;
	and.b32  	%r2675, %r9703, %r9704;
	xor.b32  	%r2676, %r2674, %r2675;
	add.s32 	%r2677, %r2672, %r2676;
	add.s32 	%r9705, %r2667, %r9701;
	add.s32 	%r9701, %r2677, %r2667;
	add.s32 	%r9700, %r9700, 4;
	setp.ne.s32 	%p99, %r9700, 64;
	@%p99 bra 	$L__BB0_181;
	add.s32 	%r2679, %r238, %r9701;
	cvt.u64.u32 	%rd3866, %r2679;
	add.s32 	%r2680, %r239, %r9702;
	cvt.u64.u32 	%rd3867, %r2680;
	st.local.v2.u32 	[%rd12+80], {%r2679, %r2680};
	add.s32 	%r2681, %r240, %r9703;
	cvt.u64.u32 	%rd3868, %r2681;
	add.s32 	%r2682, %r241, %r9704;
	cvt.u64.u32 	%rd3869, %r2682;
	st.local.v2.u32 	[%rd12+88], {%r2681, %r2682};
	add.s32 	%r2683, %r242, %r9705;
	cvt.u64.u32 	%rd3870, %r2683;
	add.s32 	%r2684, %r243, %r9706;
	cvt.u64.u32 	%rd3871, %r2684;
	st.local.v2.u32 	[%rd12+96], {%r2683, %r2684};
	add.s32 	%r2685, %r244, %r9707;
	cvt.u64.u32 	%rd3872, %r2685;
	add.s32 	%r2686, %r245, %r9708;
	cvt.u64.u32 	%rd3873, %r2686;
	shr.u32 	%r2687, %r2679, 24;
	cvt.u64.u32 	%rd3874, %r2687;
	shr.u32 	%r2688, %r2680, 24;
	cvt.u64.u32 	%rd3875, %r2688;
	shr.u32 	%r2689, %r2681, 24;
	cvt.u64.u32 	%rd3876, %r2689;
	shr.u32 	%r2690, %r2682, 24;
	cvt.u64.u32 	%rd3877, %r2690;
	shr.u32 	%r2691, %r2683, 24;
	cvt.u64.u32 	%rd3878, %r2691;
	shr.u32 	%r2692, %r2684, 24;
	cvt.u64.u32 	%rd3879, %r2692;
	shr.u32 	%r2693, %r2685, 24;
	cvt.u64.u32 	%rd3880, %r2693;
	shr.u32 	%r2694, %r2686, 24;
	cvt.u64.u32 	%rd3881, %r2694;
	shr.u32 	%r2695, %r2679, 16;
	cvt.u64.u32 	%rd3882, %r2695;
	{ .reg .b16 tmp; mov.b32 {tmp, %rs594}, %r2679; }
	and.b16  	%rs595, %rs594, 240;
	shr.u32 	%r2696, %r2680, 16;
	cvt.u64.u32 	%rd3883, %r2696;
	{ .reg .b16 tmp; mov.b32 {tmp, %rs596}, %r2680; }
	and.b16  	%rs597, %rs596, 240;
	shr.u32 	%r2697, %r2681, 16;
	cvt.u64.u32 	%rd3884, %r2697;
	{ .reg .b16 tmp; mov.b32 {tmp, %rs598}, %r2681; }
	and.b16  	%rs599, %rs598, 240;
	shr.u32 	%r2698, %r2682, 16;
	cvt.u64.u32 	%rd3885, %r2698;
	{ .reg .b16 tmp; mov.b32 {tmp, %rs600}, %r2682; }
	and.b16  	%rs601, %rs600, 240;
	shr.u32 	%r2699, %r2683, 16;
	cvt.u64.u32 	%rd3886, %r2699;
	{ .reg .b16 tmp; mov.b32 {tmp, %rs602}, %r2683; }
	and.b16  	%rs603, %rs602, 240;
	shr.u32 	%r2700, %r2684, 16;
	cvt.u64.u32 	%rd3887, %r2700;
	{ .reg .b16 tmp; mov.b32 {tmp, %rs604}, %r2684; }
	and.b16  	%rs605, %rs604, 240;
	shr.u32 	%r2701, %r2685, 16;
	cvt.u64.u32 	%rd3888, %r2701;
	{ .reg .b16 tmp; mov.b32 {tmp, %rs606}, %r2685; }
	and.b16  	%rs607, %rs606, 240;
	shr.u32 	%r2702, %r2686, 16;
	cvt.u64.u32 	%rd3889, %r2702;
	{ .reg .b16 tmp; mov.b32 {tmp, %rs608}, %r2686; }
	and.b16  	%rs609, %rs608, 240;
	shr.u32 	%r2703, %r2679, 8;
	cvt.u64.u32 	%rd3890, %r2703;
	cvt.u16.u32 	%rs610, %r2703;
	and.b16  	%rs611, %rs610, 240;
	shr.u32 	%r2704, %r2680, 8;
	cvt.u64.u32 	%rd3891, %r2704;
	cvt.u16.u32 	%rs612, %r2704;
	and.b16  	%rs613, %rs612, 240;
	shr.u32 	%r2705, %r2681, 8;
	cvt.u64.u32 	%rd3892, %r2705;
	cvt.u16.u32 	%rs614, %r2705;
	and.b16  	%rs615, %rs614, 240;
	shr.u32 	%r2706, %r2682, 8;
	cvt.u64.u32 	%rd3893, %r2706;
	cvt.u16.u32 	%rs616, %r2706;
	and.b16  	%rs617, %rs616, 240;
	shr.u32 	%r2707, %r2683, 8;
	cvt.u64.u32 	%rd3894, %r2707;
	cvt.u16.u32 	%rs618, %r2707;
	and.b16  	%rs619, %rs618, 240;
	shr.u32 	%r2708, %r2684, 8;
	cvt.u64.u32 	%rd3895, %r2708;
	cvt.u16.u32 	%rs620, %r2708;
	and.b16  	%rs621, %rs620, 240;
	shr.u32 	%r2709, %r2685, 8;
	cvt.u64.u32 	%rd3896, %r2709;
	cvt.u16.u32 	%rs622, %r2709;
	and.b16  	%rs623, %rs622, 240;
	shr.u32 	%r2710, %r2686, 8;
	cvt.u64.u32 	%rd3897, %r2710;
	cvt.u16.u32 	%rs624, %r2710;
	and.b16  	%rs625, %rs624, 240;
	cvt.u16.u32 	%rs626, %r2679;
	and.b16  	%rs627, %rs626, 240;
	cvt.u16.u32 	%rs628, %r2680;
	and.b16  	%rs629, %rs628, 240;
	cvt.u16.u32 	%rs630, %r2681;
	and.b16  	%rs631, %rs630, 240;
	cvt.u16.u32 	%rs632, %r2682;
	and.b16  	%rs633, %rs632, 240;
	cvt.u16.u32 	%rs634, %r2683;
	and.b16  	%rs635, %rs634, 240;
	cvt.u16.u32 	%rs636, %r2684;
	and.b16  	%rs637, %rs636, 240;
	cvt.u16.u32 	%rs638, %r2685;
	and.b16  	%rs639, %rs638, 240;
	cvt.u16.u32 	%rs640, %r2686;
	and.b16  	%rs641, %rs640, 240;
	shr.u32 	%r2711, %r2679, 28;
	cvt.u64.u32 	%rd3898, %r2711;
	mov.u64 	%rd3899, $str;
	add.s64 	%rd3900, %rd3899, %rd3898;
	ld.global.nc.u8 	%rs642, [%rd3900];
	cvt.u16.u8 	%rs643, %rs642;
	st.local.u8 	[%rd22], %rs643;
	and.b64  	%rd3901, %rd3874, 15;
	add.s64 	%rd3902, %rd3899, %rd3901;
	ld.global.nc.u8 	%rs644, [%rd3902];
	cvt.u16.u8 	%rs645, %rs644;
	st.local.u8 	[%rd22+1], %rs645;
	shr.u16 	%rs646, %rs595, 4;
	cvt.u64.u16 	%rd3903, %rs646;
	add.s64 	%rd3904, %rd3899, %rd3903;
	ld.global.nc.u8 	%rs647, [%rd3904];
	cvt.u16.u8 	%rs648, %rs647;
	st.local.u8 	[%rd22+2], %rs648;
	and.b64  	%rd3905, %rd3882, 15;
	add.s64 	%rd3906, %rd3899, %rd3905;
	ld.global.nc.u8 	%rs649, [%rd3906];
	cvt.u16.u8 	%rs650, %rs649;
	st.local.u8 	[%rd22+3], %rs650;
	shr.u16 	%rs651, %rs611, 4;
	cvt.u64.u16 	%rd3907, %rs651;
	add.s64 	%rd3908, %rd3899, %rd3907;
	ld.global.nc.u8 	%rs652, [%rd3908];
	cvt.u16.u8 	%rs653, %rs652;
	st.local.u8 	[%rd22+4], %rs653;
	and.b64  	%rd3909, %rd3890, 15;
	add.s64 	%rd3910, %rd3899, %rd3909;
	ld.global.nc.u8 	%rs654, [%rd3910];
	cvt.u16.u8 	%rs655, %rs654;
	st.local.u8 	[%rd22+5], %rs655;
	shr.u16 	%rs656, %rs627, 4;
	cvt.u64.u16 	%rd3911, %rs656;
	add.s64 	%rd3912, %rd3899, %rd3911;
	ld.global.nc.u8 	%rs657, [%rd3912];
	cvt.u16.u8 	%rs658, %rs657;
	st.local.u8 	[%rd22+6], %rs658;
	and.b64  	%rd3913, %rd3866, 15;
	add.s64 	%rd3914, %rd3899, %rd3913;
	ld.global.nc.u8 	%rs659, [%rd3914];
	cvt.u16.u8 	%rs660, %rs659;
	st.local.u8 	[%rd22+7], %rs660;
	shr.u32 	%r2712, %r2680, 28;
	cvt.u64.u32 	%rd3915, %r2712;
	add.s64 	%rd3916, %rd3899, %rd3915;
	ld.global.nc.u8 	%rs661, [%rd3916];
	cvt.u16.u8 	%rs662, %rs661;
	st.local.u8 	[%rd22+8], %rs662;
	and.b64  	%rd3917, %rd3875, 15;
	add.s64 	%rd3918, %rd3899, %rd3917;
	ld.global.nc.u8 	%rs663, [%rd3918];
	cvt.u16.u8 	%rs664, %rs663;
	st.local.u8 	[%rd22+9], %rs664;
	shr.u16 	%rs665, %rs597, 4;
	cvt.u64.u16 	%rd3919, %rs665;
	add.s64 	%rd3920, %rd3899, %rd3919;
	ld.global.nc.u8 	%rs666, [%rd3920];
	cvt.u16.u8 	%rs667, %rs666;
	st.local.u8 	[%rd22+10], %rs667;
	and.b64  	%rd3921, %rd3883, 15;
	add.s64 	%rd3922, %rd3899, %rd3921;
	ld.global.nc.u8 	%rs668, [%rd3922];
	cvt.u16.u8 	%rs669, %rs668;
	st.local.u8 	[%rd22+11], %rs669;
	shr.u16 	%rs670, %rs613, 4;
	cvt.u64.u16 	%rd3923, %rs670;
	add.s64 	%rd3924, %rd3899, %rd3923;
	ld.global.nc.u8 	%rs671, [%rd3924];
	cvt.u16.u8 	%rs672, %rs671;
	st.local.u8 	[%rd22+12], %rs672;
	and.b64  	%rd3925, %rd3891, 15;
	add.s64 	%rd3926, %rd3899, %rd3925;
	ld.global.nc.u8 	%rs673, [%rd3926];
	cvt.u16.u8 	%rs674, %rs673;
	st.local.u8 	[%rd22+13], %rs674;
	shr.u16 	%rs675, %rs629, 4;
	cvt.u64.u16 	%rd3927, %rs675;
	add.s64 	%rd3928, %rd3899, %rd3927;
	ld.global.nc.u8 	%rs676, [%rd3928];
	cvt.u16.u8 	%rs677, %rs676;
	st.local.u8 	[%rd22+14], %rs677;
	and.b64  	%rd3929, %rd3867, 15;
	add.s64 	%rd3930, %rd3899, %rd3929;
	ld.global.nc.u8 	%rs678, [%rd3930];
	cvt.u16.u8 	%rs679, %rs678;
	st.local.u8 	[%rd22+15], %rs679;
	shr.u32 	%r2713, %r2681, 28;
	cvt.u64.u32 	%rd3931, %r2713;
	add.s64 	%rd3932, %rd3899, %rd3931;
	ld.global.nc.u8 	%rs680, [%rd3932];
	cvt.u16.u8 	%rs681, %rs680;
	st.local.u8 	[%rd22+16], %rs681;
	and.b64  	%rd3933, %rd3876, 15;
	add.s64 	%rd3934, %rd3899, %rd3933;
	ld.global.nc.u8 	%rs682, [%rd3934];
	cvt.u16.u8 	%rs683, %rs682;
	st.local.u8 	[%rd22+17], %rs683;
	shr.u16 	%rs684, %rs599, 4;
	cvt.u64.u16 	%rd3935, %rs684;
	add.s64 	%rd3936, %rd3899, %rd3935;
	ld.global.nc.u8 	%rs685, [%rd3936];
	cvt.u16.u8 	%rs686, %rs685;
	st.local.u8 	[%rd22+18], %rs686;
	and.b64  	%rd3937, %rd3884, 15;
	add.s64 	%rd3938, %rd3899, %rd3937;
	ld.global.nc.u8 	%rs687, [%rd3938];
	cvt.u16.u8 	%rs688, %rs687;
	st.local.u8 	[%rd22+19], %rs688;
	shr.u16 	%rs689, %rs615, 4;
	cvt.u64.u16 	%rd3939, %rs689;
	add.s64 	%rd3940, %rd3899, %rd3939;
	ld.global.nc.u8 	%rs690, [%rd3940];
	cvt.u16.u8 	%rs691, %rs690;
	st.local.u8 	[%rd22+20], %rs691;
	and.b64  	%rd3941, %rd3892, 15;
	add.s64 	%rd3942, %rd3899, %rd3941;
	ld.global.nc.u8 	%rs692, [%rd3942];
	cvt.u16.u8 	%rs693, %rs692;
	st.local.u8 	[%rd22+21], %rs693;
	shr.u16 	%rs694, %rs631, 4;
	cvt.u64.u16 	%rd3943, %rs694;
	add.s64 	%rd3944, %rd3899, %rd3943;
	ld.global.nc.u8 	%rs695, [%rd3944];
	cvt.u16.u8 	%rs696, %rs695;
	st.local.u8 	[%rd22+22], %rs696;
	and.b64  	%rd3945, %rd3868, 15;
	add.s64 	%rd3946, %rd3899, %rd3945;
	ld.global.nc.u8 	%rs697, [%rd3946];
	cvt.u16.u8 	%rs698, %rs697;
	st.local.u8 	[%rd22+23], %rs698;
	shr.u32 	%r2714, %r2682, 28;
	cvt.u64.u32 	%rd3947, %r2714;
	add.s64 	%rd3948, %rd3899, %rd3947;
	ld.global.nc.u8 	%rs699, [%rd3948];
	cvt.u16.u8 	%rs700, %rs699;
	st.local.u8 	[%rd22+24], %rs700;
	and.b64  	%rd3949, %rd3877, 15;
	add.s64 	%rd3950, %rd3899, %rd3949;
	ld.global.nc.u8 	%rs701, [%rd3950];
	cvt.u16.u8 	%rs702, %rs701;
	st.local.u8 	[%rd22+25], %rs702;
	shr.u16 	%rs703, %rs601, 4;
	cvt.u64.u16 	%rd3951, %rs703;
	add.s64 	%rd3952, %rd3899, %rd3951;
	ld.global.nc.u8 	%rs704, [%rd3952];
	cvt.u16.u8 	%rs705, %rs704;
	st.local.u8 	[%rd22+26], %rs705;
	and.b64  	%rd3953, %rd3885, 15;
	add.s64 	%rd3954, %rd3899, %rd3953;
	ld.global.nc.u8 	%rs706, [%rd3954];
	cvt.u16.u8 	%rs707, %rs706;
	st.local.u8 	[%rd22+27], %rs707;
	shr.u16 	%rs708, %rs617, 4;
	cvt.u64.u16 	%rd3955, %rs708;
	add.s64 	%rd3956, %rd3899, %rd3955;
	ld.global.nc.u8 	%rs709, [%rd3956];
	cvt.u16.u8 	%rs710, %rs709;
	st.local.u8 	[%rd22+28], %rs710;
	and.b64  	%rd3957, %rd3893, 15;
	add.s64 	%rd3958, %rd3899, %rd3957;
	ld.global.nc.u8 	%rs711, [%rd3958];
	cvt.u16.u8 	%rs712, %rs711;
	st.local.u8 	[%rd22+29], %rs712;
	shr.u16 	%rs713, %rs633, 4;
	cvt.u64.u16 	%rd3959, %rs713;
	add.s64 	%rd3960, %rd3899, %rd3959;
	ld.global.nc.u8 	%rs714, [%rd3960];
	cvt.u16.u8 	%rs715, %rs714;
	st.local.u8 	[%rd22+30], %rs715;
	and.b64  	%rd3961, %rd3869, 15;
	add.s64 	%rd3962, %rd3899, %rd3961;
	ld.global.nc.u8 	%rs716, [%rd3962];
	cvt.u16.u8 	%rs717, %rs716;
	st.local.u8 	[%rd22+31], %rs717;
	shr.u32 	%r2715, %r2683, 28;
	cvt.u64.u32 	%rd3963, %r2715;
	add.s64 	%rd3964, %rd3899, %rd3963;
	ld.global.nc.u8 	%rs718, [%rd3964];
	cvt.u16.u8 	%rs719, %rs718;
	st.local.u8 	[%rd22+32], %rs719;
	and.b64  	%rd3965, %rd3878, 15;
	add.s64 	%rd3966, %rd3899, %rd3965;
	ld.global.nc.u8 	%rs720, [%rd3966];
	cvt.u16.u8 	%rs721, %rs720;
	st.local.u8 	[%rd22+33], %rs721;
	shr.u16 	%rs722, %rs603, 4;
	cvt.u64.u16 	%rd3967, %rs722;
	add.s64 	%rd3968, %rd3899, %rd3967;
	ld.global.nc.u8 	%rs723, [%rd3968];
	cvt.u16.u8 	%rs724, %rs723;
	st.local.u8 	[%rd22+34], %rs724;
	and.b64  	%rd3969, %rd3886, 15;
	add.s64 	%rd3970, %rd3899, %rd3969;
	ld.global.nc.u8 	%rs725, [%rd3970];
	cvt.u16.u8 	%rs726, %rs725;
	st.local.u8 	[%rd22+35], %rs726;
	shr.u16 	%rs727, %rs619, 4;
	cvt.u64.u16 	%rd3971, %rs727;
	add.s64 	%rd3972, %rd3899, %rd3971;
	ld.global.nc.u8 	%rs728, [%rd3972];
	cvt.u16.u8 	%rs729, %rs728;
	st.local.u8 	[%rd22+36], %rs729;
	and.b64  	%rd3973, %rd3894, 15;
	add.s64 	%rd3974, %rd3899, %rd3973;
	ld.global.nc.u8 	%rs730, [%rd3974];
	cvt.u16.u8 	%rs731, %rs730;
	st.local.u8 	[%rd22+37], %rs731;
	shr.u16 	%rs732, %rs635, 4;
	cvt.u64.u16 	%rd3975, %rs732;
	add.s64 	%rd3976, %rd3899, %rd3975;
	ld.global.nc.u8 	%rs733, [%rd3976];
	cvt.u16.u8 	%rs734, %rs733;
	st.local.u8 	[%rd22+38], %rs734;
	and.b64  	%rd3977, %rd3870, 15;
	add.s64 	%rd3978, %rd3899, %rd3977;
	ld.global.nc.u8 	%rs735, [%rd3978];
	cvt.u16.u8 	%rs736, %rs735;
	st.local.u8 	[%rd22+39], %rs736;
	shr.u32 	%r2716, %r2684, 28;
	cvt.u64.u32 	%rd3979, %r2716;
	add.s64 	%rd3980, %rd3899, %rd3979;
	ld.global.nc.u8 	%rs737, [%rd3980];
	cvt.u16.u8 	%rs738, %rs737;
	st.local.u8 	[%rd22+40], %rs738;
	and.b64  	%rd3981, %rd3879, 15;
	add.s64 	%rd3982, %rd3899, %rd3981;
	ld.global.nc.u8 	%rs739, [%rd3982];
	cvt.u16.u8 	%rs740, %rs739;
	st.local.u8 	[%rd22+41], %rs740;
	shr.u16 	%rs741, %rs605, 4;
	cvt.u64.u16 	%rd3983, %rs741;
	add.s64 	%rd3984, %rd3899, %rd3983;
	ld.global.nc.u8 	%rs742, [%rd3984];
	cvt.u16.u8 	%rs743, %rs742;
	st.local.u8 	[%rd22+42], %rs743;
	and.b64  	%rd3985, %rd3887, 15;
	add.s64 	%rd3986, %rd3899, %rd3985;
	ld.global.nc.u8 	%rs744, [%rd3986];
	cvt.u16.u8 	%rs745, %rs744;
	st.local.u8 	[%rd22+43], %rs745;
	shr.u16 	%rs746, %rs621, 4;
	cvt.u64.u16 	%rd3987, %rs746;
	add.s64 	%rd3988, %rd3899, %rd3987;
	ld.global.nc.u8 	%rs747, [%rd3988];
	cvt.u16.u8 	%rs748, %rs747;
	st.local.u8 	[%rd22+44], %rs748;
	and.b64  	%rd3989, %rd3895, 15;
	add.s64 	%rd3990, %rd3899, %rd3989;
	ld.global.nc.u8 	%rs749, [%rd3990];
	cvt.u16.u8 	%rs750, %rs749;
	st.local.u8 	[%rd22+45], %rs750;
	shr.u16 	%rs751, %rs637, 4;
	cvt.u64.u16 	%rd3991, %rs751;
	add.s64 	%rd3992, %rd3899, %rd3991;
	ld.global.nc.u8 	%rs752, [%rd3992];
	cvt.u16.u8 	%rs753, %rs752;
	st.local.u8 	[%rd22+46], %rs753;
	and.b64  	%rd3993, %rd3871, 15;
	add.s64 	%rd3994, %rd3899, %rd3993;
	ld.global.nc.u8 	%rs754, [%rd3994];
	cvt.u16.u8 	%rs755, %rs754;
	st.local.u8 	[%rd22+47], %rs755;
	shr.u32 	%r2717, %r2685, 28;
	cvt.u64.u32 	%rd3995, %r2717;
	add.s64 	%rd3996, %rd3899, %rd3995;
	ld.global.nc.u8 	%rs756, [%rd3996];
	cvt.u16.u8 	%rs757, %rs756;
	st.local.u8 	[%rd22+48], %rs757;
	and.b64  	%rd3997, %rd3880, 15;
	add.s64 	%rd3998, %rd3899, %rd3997;
	ld.global.nc.u8 	%rs758, [%rd3998];
	cvt.u16.u8 	%rs759, %rs758;
	st.local.u8 	[%rd22+49], %rs759;
	shr.u16 	%rs760, %rs607, 4;
	cvt.u64.u16 	%rd3999, %rs760;
	add.s64 	%rd4000, %rd3899, %rd3999;
	ld.global.nc.u8 	%rs761, [%rd4000];
	cvt.u16.u8 	%rs762, %rs761;
	st.local.u8 	[%rd22+50], %rs762;
	and.b64  	%rd4001, %rd3888, 15;
	add.s64 	%rd4002, %rd3899, %rd4001;
	ld.global.nc.u8 	%rs763, [%rd4002];
	cvt.u16.u8 	%rs764, %rs763;
	st.local.u8 	[%rd22+51], %rs764;
	shr.u16 	%rs765, %rs623, 4;
	cvt.u64.u16 	%rd4003, %rs765;
	add.s64 	%rd4004, %rd3899, %rd4003;
	ld.global.nc.u8 	%rs766, [%rd4004];
	cvt.u16.u8 	%rs767, %rs766;
	st.local.u8 	[%rd22+52], %rs767;
	and.b64  	%rd4005, %rd3896, 15;
	add.s64 	%rd4006, %rd3899, %rd4005;
	ld.global.nc.u8 	%rs768, [%rd4006];
	cvt.u16.u8 	%rs769, %rs768;
	st.local.u8 	[%rd22+53], %rs769;
	shr.u16 	%rs770, %rs639, 4;
	cvt.u64.u16 	%rd4007, %rs770;
	add.s64 	%rd4008, %rd3899, %rd4007;
	ld.global.nc.u8 	%rs771, [%rd4008];
	cvt.u16.u8 	%rs772, %rs771;
	st.local.u8 	[%rd22+54], %rs772;
	and.b64  	%rd4009, %rd3872, 15;
	add.s64 	%rd4010, %rd3899, %rd4009;
	ld.global.nc.u8 	%rs773, [%rd4010];
	cvt.u16.u8 	%rs774, %rs773;
	st.local.u8 	[%rd22+55], %rs774;
	shr.u32 	%r2718, %r2686, 28;
	cvt.u64.u32 	%rd4011, %r2718;
	add.s64 	%rd4012, %rd3899, %rd4011;
	ld.global.nc.u8 	%rs775, [%rd4012];
	cvt.u16.u8 	%rs776, %rs775;
	st.local.u8 	[%rd22+56], %rs776;
	and.b64  	%rd4013, %rd3881, 15;
	add.s64 	%rd4014, %rd3899, %rd4013;
	ld.global.nc.u8 	%rs777, [%rd4014];
	cvt.u16.u8 	%rs778, %rs777;
	st.local.u8 	[%rd22+57], %rs778;
	shr.u16 	%rs779, %rs609, 4;
	cvt.u64.u16 	%rd4015, %rs779;
	add.s64 	%rd4016, %rd3899, %rd4015;
	ld.global.nc.u8 	%rs780, [%rd4016];
	cvt.u16.u8 	%rs781, %rs780;
	st.local.u8 	[%rd22+58], %rs781;
	and.b64  	%rd4017, %rd3889, 15;
	add.s64 	%rd4018, %rd3899, %rd4017;
	ld.global.nc.u8 	%rs782, [%rd4018];
	cvt.u16.u8 	%rs783, %rs782;
	st.local.u8 	[%rd22+59], %rs783;
	shr.u16 	%rs784, %rs625, 4;
	cvt.u64.u16 	%rd4019, %rs784;
	add.s64 	%rd4020, %rd3899, %rd4019;
	ld.global.nc.u8 	%rs785, [%rd4020];
	cvt.u16.u8 	%rs786, %rs785;
	st.local.u8 	[%rd22+60], %rs786;
	and.b64  	%rd4021, %rd3897, 15;
	add.s64 	%rd4022, %rd3899, %rd4021;
	ld.global.nc.u8 	%rs787, [%rd4022];
	cvt.u16.u8 	%rs788, %rs787;
	st.local.u8 	[%rd22+61], %rs788;
	shr.u16 	%rs789, %rs641, 4;
	cvt.u64.u16 	%rd4023, %rs789;
	add.s64 	%rd4024, %rd3899, %rd4023;
	ld.global.nc.u8 	%rs790, [%rd4024];
	cvt.u16.u8 	%rs791, %rs790;
	st.local.u8 	[%rd22+62], %rs791;
	and.b64  	%rd4025, %rd3873, 15;
	add.s64 	%rd4026, %rd3899, %rd4025;
	ld.global.nc.u8 	%rs792, [%rd4026];
	cvt.u16.u8 	%rs793, %rs792;
	st.local.u8 	[%rd22+63], %rs793;
	mov.b16 	%rs794, 0;
	st.local.u8 	[%rd22+64], %rs794;
	bra.uni 	$L__BB0_256;
$L__BB0_183:
	setp.eq.s32 	%p41, %r9709, 96;
	mov.b32 	%r9709, 96;
	@%p41 bra 	$L__BB0_256;
	cvt.u32.u64 	%r933, %rd21;
	setp.eq.s32 	%p42, %r933, 0;
	mov.b64 	%rd4528, 0;
	st.local.u64 	[%rd8+128], %rd4528;
	st.local.u64 	[%rd8+136], %rd4528;
	mov.b64 	%rd2150, -3766243637369397544;
	st.local.u64 	[%rd8+144], %rd2150;
	mov.b64 	%rd2151, 7105036623409894663;
	st.local.u64 	[%rd8+152], %rd2151;
	mov.b64 	%rd2152, -7973340178411365097;
	st.local.u64 	[%rd8+160], %rd2152;
	mov.b64 	%rd2153, 1526699215303891257;
	st.local.u64 	[%rd8+168], %rd2153;
	mov.b64 	%rd2154, 7436329637833083697;
	st.local.u64 	[%rd8+176], %rd2154;
	mov.b64 	%rd2155, -8163818279084223215;
	st.local.u64 	[%rd8+184], %rd2155;
	mov.b64 	%rd2156, -2662702644619276377;
	st.local.u64 	[%rd8+192], %rd2156;
	mov.b64 	%rd2157, 5167115440072839076;
	st.local.u64 	[%rd8+200], %rd2157;
	@%p42 bra 	$L__BB0_193;
	mov.b64 	%rd4528, 0;
	mov.u64 	%rd4529, %rd4528;
$L__BB0_186:
	add.s64 	%rd2159, %rd20, %rd4529;
	ld.global.u8 	%rs278, [%rd2159];
	add.s64 	%rd2160, %rd8, %rd4528;
	st.local.u8 	[%rd2160], %rs278;
	ld.local.u64 	%rd2161, [%rd8+128];
	add.s64 	%rd4528, %rd2161, 1;
	st.local.u64 	[%rd8+128], %rd4528;
	setp.ne.s64 	%p43, %rd4528, 128;
	@%p43 bra 	$L__BB0_192;
	ld.local.v2.b32 	{%r934, %r935}, [%rd8];
	bfe.u32 	%r936, %r935, 24, 8;
	bfe.u32 	%r937, %r934, 24, 8;
	bfe.u32 	%r938, %r934, 16, 8;
	bfe.u32 	%r939, %r934, 8, 8;
	bfe.u32 	%r940, %r934, 0, 8;
	cvt.u64.u32 	%rd2163, %r940;
	shl.b64 	%rd2164, %rd2163, 56;
	cvt.u64.u32 	%rd2165, %r939;
	shl.b64 	%rd2166, %rd2165, 48;
	and.b64  	%rd2167, %rd2166, 71776119061217280;
	or.b64  	%rd2168, %rd2167, %rd2164;
	cvt.u64.u32 	%rd2169, %r938;
	shl.b64 	%rd2170, %rd2169, 40;
	and.b64  	%rd2171, %rd2170, 280375465082880;
	or.b64  	%rd2172, %rd2168, %rd2171;
	cvt.u64.u32 	%rd2173, %r937;
	shl.b64 	%rd2174, %rd2173, 32;
	and.b64  	%rd2175, %rd2174, 1095216660480;
	or.b64  	%rd2176, %rd2172, %rd2175;
	bfe.u32 	%r941, %r935, 0, 8;
	mul.wide.u32 	%rd2177, %r941, 16777216;
	or.b64  	%rd2178, %rd2176, %rd2177;
	bfe.u32 	%r942, %r935, 8, 8;
	mul.wide.u32 	%rd2179, %r942, 65536;
	or.b64  	%rd2180, %rd2178, %rd2179;
	bfe.u32 	%r943, %r935, 16, 8;
	mul.wide.u32 	%rd2181, %r943, 256;
	or.b64  	%rd2182, %rd2180, %rd2181;
	cvt.u64.u32 	%rd2183, %r936;
	and.b64  	%rd2184, %rd2183, 255;
	or.b64  	%rd4531, %rd2182, %rd2184;
	ld.local.v2.b32 	{%r944, %r945}, [%rd8+8];
	bfe.u32 	%r946, %r945, 24, 8;
	bfe.u32 	%r947, %r944, 24, 8;
	bfe.u32 	%r948, %r944, 16, 8;
	bfe.u32 	%r949, %r944, 8, 8;
	bfe.u32 	%r950, %r944, 0, 8;
	cvt.u64.u32 	%rd2185, %r950;
	shl.b64 	%rd2186, %rd2185, 56;
	cvt.u64.u32 	%rd2187, %r949;
	shl.b64 	%rd2188, %rd2187, 48;
	and.b64  	%rd2189, %rd2188, 71776119061217280;
	or.b64  	%rd2190, %rd2189, %rd2186;
	cvt.u64.u32 	%rd2191, %r948;
	shl.b64 	%rd2192, %rd2191, 40;
	and.b64  	%rd2193, %rd2192, 280375465082880;
	or.b64  	%rd2194, %rd2190, %rd2193;
	cvt.u64.u32 	%rd2195, %r947;
	shl.b64 	%rd2196, %rd2195, 32;
	and.b64  	%rd2197, %rd2196, 1095216660480;
	or.b64  	%rd2198, %rd2194, %rd2197;
	bfe.u32 	%r951, %r945, 0, 8;
	mul.wide.u32 	%rd2199, %r951, 16777216;
	or.b64  	%rd2200, %rd2198, %rd2199;
	bfe.u32 	%r952, %r945, 8, 8;
	mul.wide.u32 	%rd2201, %r952, 65536;
	or.b64  	%rd2202, %rd2200, %rd2201;
	bfe.u32 	%r953, %r945, 16, 8;
	mul.wide.u32 	%rd2203, %r953, 256;
	or.b64  	%rd2204, %rd2202, %rd2203;
	cvt.u64.u32 	%rd2205, %r946;
	and.b64  	%rd2206, %rd2205, 255;
	or.b64  	%rd2207, %rd2204, %rd2206;
	st.local.v2.u64 	[%rd7], {%rd4531, %rd2207};
	ld.local.v2.b32 	{%r954, %r955}, [%rd8+16];
	bfe.u32 	%r956, %r955, 24, 8;
	bfe.u32 	%r957, %r954, 24, 8;
	bfe.u32 	%r958, %r954, 16, 8;
	bfe.u32 	%r959, %r954, 8, 8;
	bfe.u32 	%r960, %r954, 0, 8;
	cvt.u64.u32 	%rd2208, %r960;
	shl.b64 	%rd2209, %rd2208, 56;
	cvt.u64.u32 	%rd2210, %r959;
	shl.b64 	%rd2211, %rd2210, 48;
	and.b64  	%rd2212, %rd2211, 71776119061217280;
	or.b64  	%rd2213, %rd2212, %rd2209;
	cvt.u64.u32 	%rd2214, %r958;
	shl.b64 	%rd2215, %rd2214, 40;
	and.b64  	%rd2216, %rd2215, 280375465082880;
	or.b64  	%rd2217, %rd2213, %rd2216;
	cvt.u64.u32 	%rd2218, %r957;
	shl.b64 	%rd2219, %rd2218, 32;
	and.b64  	%rd2220, %rd2219, 1095216660480;
	or.b64  	%rd2221, %rd2217, %rd2220;
	bfe.u32 	%r961, %r955, 0, 8;
	mul.wide.u32 	%rd2222, %r961, 16777216;
	or.b64  	%rd2223, %rd2221, %rd2222;
	bfe.u32 	%r962, %r955, 8, 8;
	mul.wide.u32 	%rd2224, %r962, 65536;
	or.b64  	%rd2225, %rd2223, %rd2224;
	bfe.u32 	%r963, %r955, 16, 8;
	mul.wide.u32 	%rd2226, %r963, 256;
	or.b64  	%rd2227, %rd2225, %rd2226;
	cvt.u64.u32 	%rd2228, %r956;
	and.b64  	%rd2229, %rd2228, 255;
	or.b64  	%rd2230, %rd2227, %rd2229;
	ld.local.v2.b32 	{%r964, %r965}, [%rd8+24];
	bfe.u32 	%r966, %r965, 24, 8;
	bfe.u32 	%r967, %r964, 24, 8;
	bfe.u32 	%r968, %r964, 16, 8;
	bfe.u32 	%r969, %r964, 8, 8;
	bfe.u32 	%r970, %r964, 0, 8;
	cvt.u64.u32 	%rd2231, %r970;
	shl.b64 	%rd2232, %rd2231, 56;
	cvt.u64.u32 	%rd2233, %r969;
	shl.b64 	%rd2234, %rd2233, 48;
	and.b64  	%rd2235, %rd2234, 71776119061217280;
	or.b64  	%rd2236, %rd2235, %rd2232;
	cvt.u64.u32 	%rd2237, %r968;
	shl.b64 	%rd2238, %rd2237, 40;
	and.b64  	%rd2239, %rd2238, 280375465082880;
	or.b64  	%rd2240, %rd2236, %rd2239;
	cvt.u64.u32 	%rd2241, %r967;
	shl.b64 	%rd2242, %rd2241, 32;
	and.b64  	%rd2243, %rd2242, 1095216660480;
	or.b64  	%rd2244, %rd2240, %rd2243;
	bfe.u32 	%r971, %r965, 0, 8;
	mul.wide.u32 	%rd2245, %r971, 16777216;
	or.b64  	%rd2246, %rd2244, %rd2245;
	bfe.u32 	%r972, %r965, 8, 8;
	mul.wide.u32 	%rd2247, %r972, 65536;
	or.b64  	%rd2248, %rd2246, %rd2247;
	bfe.u32 	%r973, %r965, 16, 8;
	mul.wide.u32 	%rd2249, %r973, 256;
	or.b64  	%rd2250, %rd2248, %rd2249;
	cvt.u64.u32 	%rd2251, %r966;
	and.b64  	%rd2252, %rd2251, 255;
	or.b64  	%rd2253, %rd2250, %rd2252;
	st.local.v2.u64 	[%rd7+16], {%rd2230, %rd2253};
	ld.local.v2.b32 	{%r974, %r975}, [%rd8+32];
	bfe.u32 	%r976, %r975, 24, 8;
	bfe.u32 	%r977, %r974, 24, 8;
	bfe.u32 	%r978, %r974, 16, 8;
	bfe.u32 	%r979, %r974, 8, 8;
	bfe.u32 	%r980, %r974, 0, 8;
	cvt.u64.u32 	%rd2254, %r980;
	shl.b64 	%rd2255, %rd2254, 56;
	cvt.u64.u32 	%rd2256, %r979;
	shl.b64 	%rd2257, %rd2256, 48;
	and.b64  	%rd2258, %rd2257, 71776119061217280;
	or.b64  	%rd2259, %rd2258, %rd2255;
	cvt.u64.u32 	%rd2260, %r978;
	shl.b64 	%rd2261, %rd2260, 40;
	and.b64  	%rd2262, %rd2261, 280375465082880;
	or.b64  	%rd2263, %rd2259, %rd2262;
	cvt.u64.u32 	%rd2264, %r977;
	shl.b64 	%rd2265, %rd2264, 32;
	and.b64  	%rd2266, %rd2265, 1095216660480;
	or.b64  	%rd2267, %rd2263, %rd2266;
	bfe.u32 	%r981, %r975, 0, 8;
	mul.wide.u32 	%rd2268, %r981, 16777216;
	or.b64  	%rd2269, %rd2267, %rd2268;
	bfe.u32 	%r982, %r975, 8, 8;
	mul.wide.u32 	%rd2270, %r982, 65536;
	or.b64  	%rd2271, %rd2269, %rd2270;
	bfe.u32 	%r983, %r975, 16, 8;
	mul.wide.u32 	%rd2272, %r983, 256;
	or.b64  	%rd2273, %rd2271, %rd2272;
	cvt.u64.u32 	%rd2274, %r976;
	and.b64  	%rd2275, %rd2274, 255;
	or.b64  	%rd2276, %rd2273, %rd2275;
	ld.local.v2.b32 	{%r984, %r985}, [%rd8+40];
	bfe.u32 	%r986, %r985, 24, 8;
	bfe.u32 	%r987, %r984, 24, 8;
	bfe.u32 	%r988, %r984, 16, 8;
	bfe.u32 	%r989, %r984, 8, 8;
	bfe.u32 	%r990, %r984, 0, 8;
	cvt.u64.u32 	%rd2277, %r990;
	shl.b64 	%rd2278, %rd2277, 56;
	cvt.u64.u32 	%rd2279, %r989;
	shl.b64 	%rd2280, %rd2279, 48;
	and.b64  	%rd2281, %rd2280, 71776119061217280;
	or.b64  	%rd2282, %rd2281, %rd2278;
	cvt.u64.u32 	%rd2283, %r988;
	shl.b64 	%rd2284, %rd2283, 40;
	and.b64  	%rd2285, %rd2284, 280375465082880;
	or.b64  	%rd2286, %rd2282, %rd2285;
	cvt.u64.u32 	%rd2287, %r987;
	shl.b64 	%rd2288, %rd2287, 32;
	and.b64  	%rd2289, %rd2288, 1095216660480;
	or.b64  	%rd2290, %rd2286, %rd2289;
	bfe.u32 	%r991, %r985, 0, 8;
	mul.wide.u32 	%rd2291, %r991, 16777216;
	or.b64  	%rd2292, %rd2290, %rd2291;
	bfe.u32 	%r992, %r985, 8, 8;
	mul.wide.u32 	%rd2293, %r992, 65536;
	or.b64  	%rd2294, %rd2292, %rd2293;
	bfe.u32 	%r993, %r985, 16, 8;
	mul.wide.u32 	%rd2295, %r993, 256;
	or.b64  	%rd2296, %rd2294, %rd2295;
	cvt.u64.u32 	%rd2297, %r986;
	and.b64  	%rd2298, %rd2297, 255;
	or.b64  	%rd2299, %rd2296, %rd2298;
	st.local.v2.u64 	[%rd7+32], {%rd2276, %rd2299};
	ld.local.v2.b32 	{%r994, %r995}, [%rd8+48];
	bfe.u32 	%r996, %r995, 24, 8;
	bfe.u32 	%r997, %r994, 24, 8;
	bfe.u32 	%r998, %r994, 16, 8;
	bfe.u32 	%r999, %r994, 8, 8;
	bfe.u32 	%r1000, %r994, 0, 8;
	cvt.u64.u32 	%rd2300, %r1000;
	shl.b64 	%rd2301, %rd2300, 56;
	cvt.u64.u32 	%rd2302, %r999;
	shl.b64 	%rd2303, %rd2302, 48;
	and.b64  	%rd2304, %rd2303, 71776119061217280;
	or.b64  	%rd2305, %rd2304, %rd2301;
	cvt.u64.u32 	%rd2306, %r998;
	shl.b64 	%rd2307, %rd2306, 40;
	and.b64  	%rd2308, %rd2307, 280375465082880;
	or.b64  	%rd2309, %rd2305, %rd2308;
	cvt.u64.u32 	%rd2310, %r997;
	shl.b64 	%rd2311, %rd2310, 32;
	and.b64  	%rd2312, %rd2311, 1095216660480;
	or.b64  	%rd2313, %rd2309, %rd2312;
	bfe.u32 	%r1001, %r995, 0, 8;
	mul.wide.u32 	%rd2314, %r1001, 16777216;
	or.b64  	%rd2315, %rd2313, %rd2314;
	bfe.u32 	%r1002, %r995, 8, 8;
	mul.wide.u32 	%rd2316, %r1002, 65536;
	or.b64  	%rd2317, %rd2315, %rd2316;
	bfe.u32 	%r1003, %r995, 16, 8;
	mul.wide.u32 	%rd2318, %r1003, 256;
	or.b64  	%rd2319, %rd2317, %rd2318;
	cvt.u64.u32 	%rd2320, %r996;
	and.b64  	%rd2321, %rd2320, 255;
	or.b64  	%rd2322, %rd2319, %rd2321;
	ld.local.v2.b32 	{%r1004, %r1005}, [%rd8+56];
	bfe.u32 	%r1006, %r1005, 24, 8;
	bfe.u32 	%r1007, %r1004, 24, 8;
	bfe.u32 	%r1008, %r1004, 16, 8;
	bfe.u32 	%r1009, %r1004, 8, 8;
	bfe.u32 	%r1010, %r1004, 0, 8;
	cvt.u64.u32 	%rd2323, %r1010;
	shl.b64 	%rd2324, %rd2323, 56;
	cvt.u64.u32 	%rd2325, %r1009;
	shl.b64 	%rd2326, %rd2325, 48;
	and.b64  	%rd2327, %rd2326, 71776119061217280;
	or.b64  	%rd2328, %rd2327, %rd2324;
	cvt.u64.u32 	%rd2329, %r1008;
	shl.b64 	%rd2330, %rd2329, 40;
	and.b64  	%rd2331, %rd2330, 280375465082880;
	or.b64  	%rd2332, %rd2328, %rd2331;
	cvt.u64.u32 	%rd2333, %r1007;
	shl.b64 	%rd2334, %rd2333, 32;
	and.b64  	%rd2335, %rd2334, 1095216660480;
	or.b64  	%rd2336, %rd2332, %rd2335;
	bfe.u32 	%r1011, %r1005, 0, 8;
	mul.wide.u32 	%rd2337, %r1011, 16777216;
	or.b64  	%rd2338, %rd2336, %rd2337;
	bfe.u32 	%r1012, %r1005, 8, 8;
	mul.wide.u32 	%rd2339, %r1012, 65536;
	or.b64  	%rd2340, %rd2338, %rd2339;
	bfe.u32 	%r1013, %r1005, 16, 8;
	mul.wide.u32 	%rd2341, %r1013, 256;
	or.b64  	%rd2342, %rd2340, %rd2341;
	cvt.u64.u32 	%rd2343, %r1006;
	and.b64  	%rd2344, %rd2343, 255;
	or.b64  	%rd2345, %rd2342, %rd2344;
	st.local.v2.u64 	[%rd7+48], {%rd2322, %rd2345};
	ld.local.v2.b32 	{%r1014, %r1015}, [%rd8+64];
	bfe.u32 	%r1016, %r1015, 24, 8;
	bfe.u32 	%r1017, %r1014, 24, 8;
	bfe.u32 	%r1018, %r1014, 16, 8;
	bfe.u32 	%r1019, %r1014, 8, 8;
	bfe.u32 	%r1020, %r1014, 0, 8;
	cvt.u64.u32 	%rd2346, %r1020;
	shl.b64 	%rd2347, %rd2346, 56;
	cvt.u64.u32 	%rd2348, %r1019;
	shl.b64 	%rd2349, %rd2348, 48;
	and.b64  	%rd2350, %rd2349, 71776119061217280;
	or.b64  	%rd2351, %rd2350, %rd2347;
	cvt.u64.u32 	%rd2352, %r1018;
	shl.b64 	%rd2353, %rd2352, 40;
	and.b64  	%rd2354, %rd2353, 280375465082880;
	or.b64  	%rd2355, %rd2351, %rd2354;
	cvt.u64.u32 	%rd2356, %r1017;
	shl.b64 	%rd2357, %rd2356, 32;
	and.b64  	%rd2358, %rd2357, 1095216660480;
	or.b64  	%rd2359, %rd2355, %rd2358;
	bfe.u32 	%r1021, %r1015, 0, 8;
	mul.wide.u32 	%rd2360, %r1021, 16777216;
	or.b64  	%rd2361, %rd2359, %rd2360;
	bfe.u32 	%r1022, %r1015, 8, 8;
	mul.wide.u32 	%rd2362, %r1022, 65536;
	or.b64  	%rd2363, %rd2361, %rd2362;
	bfe.u32 	%r1023, %r1015, 16, 8;
	mul.wide.u32 	%rd2364, %r1023, 256;
	or.b64  	%rd2365, %rd2363, %rd2364;
	cvt.u64.u32 	%rd2366, %r1016;
	and.b64  	%rd2367, %rd2366, 255;
	or.b64  	%rd2368, %rd2365, %rd2367;
	ld.local.v2.b32 	{%r1024, %r1025}, [%rd8+72];
	bfe.u32 	%r1026, %r1025, 24, 8;
	bfe.u32 	%r1027, %r1024, 24, 8;
	bfe.u32 	%r1028, %r1024, 16, 8;
	bfe.u32 	%r1029, %r1024, 8, 8;
	bfe.u32 	%r1030, %r1024, 0, 8;
	cvt.u64.u32 	%rd2369, %r1030;
	shl.b64 	%rd2370, %rd2369, 56;
	cvt.u64.u32 	%rd2371, %r1029;
	shl.b64 	%rd2372, %rd2371, 48;
	and.b64  	%rd2373, %rd2372, 71776119061217280;
	or.b64  	%rd2374, %rd2373, %rd2370;
	cvt.u64.u32 	%rd2375, %r1028;
	shl.b64 	%rd2376, %rd2375, 40;
	and.b64  	%rd2377, %rd2376, 280375465082880;
	or.b64  	%rd2378, %rd2374, %rd2377;
	cvt.u64.u32 	%rd2379, %r1027;
	shl.b64 	%rd2380, %rd2379, 32;
	and.b64  	%rd2381, %rd2380, 1095216660480;
	or.b64  	%rd2382, %rd2378, %rd2381;
	bfe.u32 	%r1031, %r1025, 0, 8;
	mul.wide.u32 	%rd2383, %r1031, 16777216;
	or.b64  	%rd2384, %rd2382, %rd2383;
	bfe.u32 	%r1032, %r1025, 8, 8;
	mul.wide.u32 	%rd2385, %r1032, 65536;
	or.b64  	%rd2386, %rd2384, %rd2385;
	bfe.u32 	%r1033, %r1025, 16, 8;
	mul.wide.u32 	%rd2387, %r1033, 256;
	or.b64  	%rd2388, %rd2386, %rd2387;
	cvt.u64.u32 	%rd2389, %r1026;
	and.b64  	%rd2390, %rd2389, 255;
	or.b64  	%rd2391, %rd2388, %rd2390;
	st.local.v2.u64 	[%rd7+64], {%rd2368, %rd2391};
	ld.local.v2.b32 	{%r1034, %r1035}, [%rd8+80];
	bfe.u32 	%r1036, %r1035, 24, 8;
	bfe.u32 	%r1037, %r1034, 24, 8;
	bfe.u32 	%r1038, %r1034, 16, 8;
	bfe.u32 	%r1039, %r1034, 8, 8;
	bfe.u32 	%r1040, %r1034, 0, 8;
	cvt.u64.u32 	%rd2392, %r1040;
	shl.b64 	%rd2393, %rd2392, 56;
	cvt.u64.u32 	%rd2394, %r1039;
	shl.b64 	%rd2395, %rd2394, 48;
	and.b64  	%rd2396, %rd2395, 71776119061217280;
	or.b64  	%rd2397, %rd2396, %rd2393;
	cvt.u64.u32 	%rd2398, %r1038;
	shl.b64 	%rd2399, %rd2398, 40;
	and.b64  	%rd2400, %rd2399, 280375465082880;
	or.b64  	%rd2401, %rd2397, %rd2400;
	cvt.u64.u32 	%rd2402, %r1037;
	shl.b64 	%rd2403, %rd2402, 32;
	and.b64  	%rd2404, %rd2403, 1095216660480;
	or.b64  	%rd2405, %rd2401, %rd2404;
	bfe.u32 	%r1041, %r1035, 0, 8;
	mul.wide.u32 	%rd2406, %r1041, 16777216;
	or.b64  	%rd2407, %rd2405, %rd2406;
	bfe.u32 	%r1042, %r1035, 8, 8;
	mul.wide.u32 	%rd2408, %r1042, 65536;
	or.b64  	%rd2409, %rd2407, %rd2408;
	bfe.u32 	%r1043, %r1035, 16, 8;
	mul.wide.u32 	%rd2410, %r1043, 256;
	or.b64  	%rd2411, %rd2409, %rd2410;
	cvt.u64.u32 	%rd2412, %r1036;
	and.b64  	%rd2413, %rd2412, 255;
	or.b64  	%rd2414, %rd2411, %rd2413;
	ld.local.v2.b32 	{%r1044, %r1045}, [%rd8+88];
	bfe.u32 	%r1046, %r1045, 24, 8;
	bfe.u32 	%r1047, %r1044, 24, 8;
	bfe.u32 	%r1048, %r1044, 16, 8;
	bfe.u32 	%r1049, %r1044, 8, 8;
	bfe.u32 	%r1050, %r1044, 0, 8;
	cvt.u64.u32 	%rd2415, %r1050;
	shl.b64 	%rd2416, %rd2415, 56;
	cvt.u64.u32 	%rd2417, %r1049;
	shl.b64 	%rd2418, %rd2417, 48;
	and.b64  	%rd2419, %rd2418, 71776119061217280;
	or.b64  	%rd2420, %rd2419, %rd2416;
	cvt.u64.u32 	%rd2421, %r1048;
	shl.b64 	%rd2422, %rd2421, 40;
	and.b64  	%rd2423, %rd2422, 280375465082880;
	or.b64  	%rd2424, %rd2420, %rd2423;
	cvt.u64.u32 	%rd2425, %r1047;
	shl.b64 	%rd2426, %rd2425, 32;
	and.b64  	%rd2427, %rd2426, 1095216660480;
	or.b64  	%rd2428, %rd2424, %rd2427;
	bfe.u32 	%r1051, %r1045, 0, 8;
	mul.wide.u32 	%rd2429, %r1051, 16777216;
	or.b64  	%rd2430, %rd2428, %rd2429;
	bfe.u32 	%r1052, %r1045, 8, 8;
	mul.wide.u32 	%rd2431, %r1052, 65536;
	or.b64  	%rd2432, %rd2430, %rd2431;
	bfe.u32 	%r1053, %r1045, 16, 8;
	mul.wide.u32 	%rd2433, %r1053, 256;
	or.b64  	%rd2434, %rd2432, %rd2433;
	cvt.u64.u32 	%rd2435, %r1046;
	and.b64  	%rd2436, %rd2435, 255;
	or.b64  	%rd2437, %rd2434, %rd2436;
	st.local.v2.u64 	[%rd7+80], {%rd2414, %rd2437};
	ld.local.v2.b32 	{%r1054, %r1055}, [%rd8+96];
	bfe.u32 	%r1056, %r1055, 24, 8;
	bfe.u32 	%r1057, %r1054, 24, 8;
	bfe.u32 	%r1058, %r1054, 16, 8;
	bfe.u32 	%r1059, %r1054, 8, 8;
	bfe.u32 	%r1060, %r1054, 0, 8;
	cvt.u64.u32 	%rd2438, %r1060;
	shl.b64 	%rd2439, %rd2438, 56;
	cvt.u64.u32 	%rd2440, %r1059;
	shl.b64 	%rd2441, %rd2440, 48;
	and.b64  	%rd2442, %rd2441, 71776119061217280;
	or.b64  	%rd2443, %rd2442, %rd2439;
	cvt.u64.u32 	%rd2444, %r1058;
	shl.b64 	%rd2445, %rd2444, 40;
	and.b64  	%rd2446, %rd2445, 280375465082880;
	or.b64  	%rd2447, %rd2443, %rd2446;
	cvt.u64.u32 	%rd2448, %r1057;
	shl.b64 	%rd2449, %rd2448, 32;
	and.b64  	%rd2450, %rd2449, 1095216660480;
	or.b64  	%rd2451, %rd2447, %rd2450;
	bfe.u32 	%r1061, %r1055, 0, 8;
	mul.wide.u32 	%rd2452, %r1061, 16777216;
	or.b64  	%rd2453, %rd2451, %rd2452;
	bfe.u32 	%r1062, %r1055, 8, 8;
	mul.wide.u32 	%rd2454, %r1062, 65536;
	or.b64  	%rd2455, %rd2453, %rd2454;
	bfe.u32 	%r1063, %r1055, 16, 8;
	mul.wide.u32 	%rd2456, %r1063, 256;
	or.b64  	%rd2457, %rd2455, %rd2456;
	cvt.u64.u32 	%rd2458, %r1056;
	and.b64  	%rd2459, %rd2458, 255;
	or.b64  	%rd2460, %rd2457, %rd2459;
	ld.local.v2.b32 	{%r1064, %r1065}, [%rd8+104];
	bfe.u32 	%r1066, %r1065, 24, 8;
	bfe.u32 	%r1067, %r1064, 24, 8;
	bfe.u32 	%r1068, %r1064, 16, 8;
	bfe.u32 	%r1069, %r1064, 8, 8;
	bfe.u32 	%r1070, %r1064, 0, 8;
	cvt.u64.u32 	%rd2461, %r1070;
	shl.b64 	%rd2462, %rd2461, 56;
	cvt.u64.u32 	%rd2463, %r1069;
	shl.b64 	%rd2464, %rd2463, 48;
	and.b64  	%rd2465, %rd2464, 71776119061217280;
	or.b64  	%rd2466, %rd2465, %rd2462;
	cvt.u64.u32 	%rd2467, %r1068;
	shl.b64 	%rd2468, %rd2467, 40;
	and.b64  	%rd2469, %rd2468, 280375465082880;
	or.b64  	%rd2470, %rd2466, %rd2469;
	cvt.u64.u32 	%rd2471, %r1067;
	shl.b64 	%rd2472, %rd2471, 32;
	and.b64  	%rd2473, %rd2472, 1095216660480;
	or.b64  	%rd2474, %rd2470, %rd2473;
	bfe.u32 	%r1071, %r1065, 0, 8;
	mul.wide.u32 	%rd2475, %r1071, 16777216;
	or.b64  	%rd2476, %rd2474, %rd2475;
	bfe.u32 	%r1072, %r1065, 8, 8;
	mul.wide.u32 	%rd2477, %r1072, 65536;
	or.b64  	%rd2478, %rd2476, %rd2477;
	bfe.u32 	%r1073, %r1065, 16, 8;
	mul.wide.u32 	%rd2479, %r1073, 256;
	or.b64  	%rd2480, %rd2478, %rd2479;
	cvt.u64.u32 	%rd2481, %r1066;
	and.b64  	%rd2482, %rd2481, 255;
	or.b64  	%rd2483, %rd2480, %rd2482;
	st.local.v2.u64 	[%rd7+96], {%rd2460, %rd2483};
	ld.local.v2.b32 	{%r1074, %r1075}, [%rd8+112];
	bfe.u32 	%r1076, %r1075, 24, 8;
	bfe.u32 	%r1077, %r1074, 24, 8;
	bfe.u32 	%r1078, %r1074, 16, 8;
	bfe.u32 	%r1079, %r1074, 8, 8;
	bfe.u32 	%r1080, %r1074, 0, 8;
	cvt.u64.u32 	%rd2484, %r1080;
	shl.b64 	%rd2485, %rd2484, 56;
	cvt.u64.u32 	%rd2486, %r1079;
	shl.b64 	%rd2487, %rd2486, 48;
	and.b64  	%rd2488, %rd2487, 71776119061217280;
	or.b64  	%rd2489, %rd2488, %rd2485;
	cvt.u64.u32 	%rd2490, %r1078;
	shl.b64 	%rd2491, %rd2490, 40;
	and.b64  	%rd2492, %rd2491, 280375465082880;
	or.b64  	%rd2493, %rd2489, %rd2492;
	cvt.u64.u32 	%rd2494, %r1077;
	shl.b64 	%rd2495, %rd2494, 32;
	and.b64  	%rd2496, %rd2495, 1095216660480;
	or.b64  	%rd2497, %rd2493, %rd2496;
	bfe.u32 	%r1081, %r1075, 0, 8;
	mul.wide.u32 	%rd2498, %r1081, 16777216;
	or.b64  	%rd2499, %rd2497, %rd2498;
	bfe.u32 	%r1082, %r1075, 8, 8;
	mul.wide.u32 	%rd2500, %r1082, 65536;
	or.b64  	%rd2501, %rd2499, %rd2500;
	bfe.u32 	%r1083, %r1075, 16, 8;
	mul.wide.u32 	%rd2502, %r1083, 256;
	or.b64  	%rd2503, %rd2501, %rd2502;
	cvt.u64.u32 	%rd2504, %r1076;
	and.b64  	%rd2505, %rd2504, 255;
	or.b64  	%rd4532, %rd2503, %rd2505;
	ld.local.v2.b32 	{%r1084, %r1085}, [%rd8+120];
	bfe.u32 	%r1086, %r1085, 24, 8;
	bfe.u32 	%r1087, %r1084, 24, 8;
	bfe.u32 	%r1088, %r1084, 16, 8;
	bfe.u32 	%r1089, %r1084, 8, 8;
	bfe.u32 	%r1090, %r1084, 0, 8;
	cvt.u64.u32 	%rd2506, %r1090;
	shl.b64 	%rd2507, %rd2506, 56;
	cvt.u64.u32 	%rd2508, %r1089;
	shl.b64 	%rd2509, %rd2508, 48;
	and.b64  	%rd2510, %rd2509, 71776119061217280;
	or.b64  	%rd2511, %rd2510, %rd2507;
	cvt.u64.u32 	%rd2512, %r1088;
	shl.b64 	%rd2513, %rd2512, 40;
	and.b64  	%rd2514, %rd2513, 280375465082880;
	or.b64  	%rd2515, %rd2511, %rd2514;
	cvt.u64.u32 	%rd2516, %r1087;
	shl.b64 	%rd2517, %rd2516, 32;
	and.b64  	%rd2518, %rd2517, 1095216660480;
	or.b64  	%rd2519, %rd2515, %rd2518;
	bfe.u32 	%r1091, %r1085, 0, 8;
	mul.wide.u32 	%rd2520, %r1091, 16777216;
	or.b64  	%rd2521, %rd2519, %rd2520;
	bfe.u32 	%r1092, %r1085, 8, 8;
	mul.wide.u32 	%rd2522, %r1092, 65536;
	or.b64  	%rd2523, %rd2521, %rd2522;
	bfe.u32 	%r1093, %r1085, 16, 8;
	mul.wide.u32 	%rd2524, %r1093, 256;
	or.b64  	%rd2525, %rd2523, %rd2524;
	cvt.u64.u32 	%rd2526, %r1086;
	and.b64  	%rd2527, %rd2526, 255;
	or.b64  	%rd4530, %rd2525, %rd2527;
	st.local.v2.u64 	[%rd7+112], {%rd4532, %rd4530};
	mov.b64 	%rd4533, 16;
$L__BB0_188:
	mov.b64 	{%r1094, %r1095}, %rd4532;
	shf.l.wrap.b32 	%r1096, %r1095, %r1094, 13;
	shf.l.wrap.b32 	%r1097, %r1094, %r1095, 13;
	mov.b64 	%rd2528, {%r1097, %r1096};
	shf.l.wrap.b32 	%r1098, %r1094, %r1095, 3;
	shf.l.wrap.b32 	%r1099, %r1095, %r1094, 3;
	mov.b64 	%rd2529, {%r1099, %r1098};
	xor.b64  	%rd2530, %rd2528, %rd2529;
	shr.u64 	%rd2531, %rd4532, 6;
	xor.b64  	%rd2532, %rd2530, %rd2531;
	shl.b64 	%rd2533, %rd4533, 3;
	add.s64 	%rd2534, %rd7, %rd2533;
	ld.local.u64 	%rd2535, [%rd2534+-56];
	add.s64 	%rd2536, %rd2532, %rd2535;
	ld.local.u64 	%rd2537, [%rd2534+-120];
	mov.b64 	{%r1100, %r1101}, %rd2537;
	shf.l.wrap.b32 	%r1102, %r1101, %r1100, 31;
	shf.l.wrap.b32 	%r1103, %r1100, %r1101, 31;
	mov.b64 	%rd2538, {%r1103, %r1102};
	shf.l.wrap.b32 	%r1104, %r1101, %r1100, 24;
	shf.l.wrap.b32 	%r1105, %r1100, %r1101, 24;
	mov.b64 	%rd2539, {%r1105, %r1104};
	xor.b64  	%rd2540, %rd2538, %rd2539;
	shr.u64 	%rd2541, %rd2537, 7;
	xor.b64  	%rd2542, %rd2540, %rd2541;
	add.s64 	%rd2543, %rd2536, %rd4531;
	add.s64 	%rd4532, %rd2543, %rd2542;
	mov.b64 	{%r1106, %r1107}, %rd4530;
	shf.l.wrap.b32 	%r1108, %r1107, %r1106, 13;
	shf.l.wrap.b32 	%r1109, %r1106, %r1107, 13;
	mov.b64 	%rd2544, {%r1109, %r1108};
	shf.l.wrap.b32 	%r1110, %r1106, %r1107, 3;
	shf.l.wrap.b32 	%r1111, %r1107, %r1106, 3;
	mov.b64 	%rd2545, {%r1111, %r1110};
	xor.b64  	%rd2546, %rd2544, %rd2545;
	shr.u64 	%rd2547, %rd4530, 6;
	xor.b64  	%rd2548, %rd2546, %rd2547;
	ld.local.u64 	%rd2549, [%rd2534+-48];
	add.s64 	%rd2550, %rd2548, %rd2549;
	ld.local.u64 	%rd4531, [%rd2534+-112];
	mov.b64 	{%r1112, %r1113}, %rd4531;
	shf.l.wrap.b32 	%r1114, %r1113, %r1112, 31;
	shf.l.wrap.b32 	%r1115, %r1112, %r1113, 31;
	mov.b64 	%rd2551, {%r1115, %r1114};
	shf.l.wrap.b32 	%r1116, %r1113, %r1112, 24;
	shf.l.wrap.b32 	%r1117, %r1112, %r1113, 24;
	mov.b64 	%rd2552, {%r1117, %r1116};
	xor.b64  	%rd2553, %rd2551, %rd2552;
	shr.u64 	%rd2554, %rd4531, 7;
	xor.b64  	%rd2555, %rd2553, %rd2554;
	add.s64 	%rd2556, %rd2550, %rd2537;
	add.s64 	%rd4530, %rd2556, %rd2555;
	st.local.v2.u64 	[%rd2534], {%rd4532, %rd4530};
	add.s64 	%rd4533, %rd4533, 2;
	setp.ne.s64 	%p44, %rd4533, 80;
	@%p44 bra 	$L__BB0_188;
	ld.local.u64 	%rd113, [%rd8+144];
	ld.local.u64 	%rd114, [%rd8+152];
	ld.local.u64 	%rd115, [%rd8+160];
	ld.local.u64 	%rd116, [%rd8+168];
	ld.local.u64 	%rd117, [%rd8+176];
	ld.local.u64 	%rd118, [%rd8+184];
	ld.local.u64 	%rd119, [%rd8+192];
	ld.local.u64 	%rd120, [%rd8+200];
	mov.b64 	%rd4534, 0;
	mov.u64 	%rd4535, %rd113;
	mov.u64 	%rd4536, %rd114;
	mov.u64 	%rd4537, %rd115;
	mov.u64 	%rd4538, %rd116;
	mov.u64 	%rd4539, %rd117;
	mov.u64 	%rd4540, %rd118;
	mov.u64 	%rd4541, %rd119;
	mov.u64 	%rd4542, %rd120;
$L__BB0_190:
	mov.u64 	%rd127, %rd4540;
	mov.u64 	%rd126, %rd4539;
	mov.u64 	%rd123, %rd4536;
	mov.u64 	%rd122, %rd4535;
	mov.b64 	{%r1118, %r1119}, %rd126;
	shf.l.wrap.b32 	%r1120, %r1119, %r1118, 18;
	shf.l.wrap.b32 	%r1121, %r1118, %r1119, 18;
	mov.b64 	%rd2558, {%r1121, %r1120};
	shf.l.wrap.b32 	%r1122, %r1119, %r1118, 14;
	shf.l.wrap.b32 	%r1123, %r1118, %r1119, 14;
	mov.b64 	%rd2559, {%r1123, %r1122};
	xor.b64  	%rd2560, %rd2558, %rd2559;
	shf.l.wrap.b32 	%r1124, %r1118, %r1119, 23;
	shf.l.wrap.b32 	%r1125, %r1119, %r1118, 23;
	mov.b64 	%rd2561, {%r1125, %r1124};
	xor.b64  	%rd2562, %rd2560, %rd2561;
	and.b64  	%rd2563, %rd126, %rd127;
	not.b64 	%rd2564, %rd126;
	and.b64  	%rd2565, %rd4541, %rd2564;
	or.b64  	%rd2566, %rd2563, %rd2565;
	shl.b64 	%rd2567, %rd4534, 3;
	mov.u64 	%rd2568, k384;
	add.s64 	%rd2569, %rd2568, %rd2567;
	ld.const.u64 	%rd2570, [%rd2569];
	add.s64 	%rd2571, %rd7, %rd2567;
	ld.local.v2.u64 	{%rd2572, %rd2573}, [%rd2571];
	add.s64 	%rd2574, %rd2566, %rd4542;
	add.s64 	%rd2575, %rd2574, %rd2562;
	add.s64 	%rd2576, %rd2575, %rd2570;
	add.s64 	%rd2577, %rd2576, %rd2572;
	mov.b64 	{%r1126, %r1127}, %rd122;
	shf.l.wrap.b32 	%r1128, %r1127, %r1126, 4;
	shf.l.wrap.b32 	%r1129, %r1126, %r1127, 4;
	mov.b64 	%rd2578, {%r1129, %r1128};
	shf.l.wrap.b32 	%r1130, %r1126, %r1127, 30;
	shf.l.wrap.b32 	%r1131, %r1127, %r1126, 30;
	mov.b64 	%rd2579, {%r1131, %r1130};
	xor.b64  	%rd2580, %rd2578, %rd2579;
	shf.l.wrap.b32 	%r1132, %r1126, %r1127, 25;
	shf.l.wrap.b32 	%r1133, %r1127, %r1126, 25;
	mov.b64 	%rd2581, {%r1133, %r1132};
	xor.b64  	%rd2582, %rd2580, %rd2581;
	xor.b64  	%rd2583, %rd123, %rd4537;
	and.b64  	%rd2584, %rd122, %rd2583;
	and.b64  	%rd2585, %rd123, %rd4537;
	xor.b64  	%rd2586, %rd2584, %rd2585;
	add.s64 	%rd2587, %rd2582, %rd2586;
	add.s64 	%rd4540, %rd2577, %rd4538;
	add.s64 	%rd4536, %rd2587, %rd2577;
	mov.b64 	{%r1134, %r1135}, %rd4540;
	shf.l.wrap.b32 	%r1136, %r1135, %r1134, 18;
	shf.l.wrap.b32 	%r1137, %r1134, %r1135, 18;
	mov.b64 	%rd2588, {%r1137, %r1136};
	shf.l.wrap.b32 	%r1138, %r1135, %r1134, 14;
	shf.l.wrap.b32 	%r1139, %r1134, %r1135, 14;
	mov.b64 	%rd2589, {%r1139, %r1138};
	xor.b64  	%rd2590, %rd2588, %rd2589;
	shf.l.wrap.b32 	%r1140, %r1134, %r1135, 23;
	shf.l.wrap.b32 	%r1141, %r1135, %r1134, 23;
	mov.b64 	%rd2591, {%r1141, %r1140};
	xor.b64  	%rd2592, %rd2590, %rd2591;
	and.b64  	%rd2593, %rd4540, %rd126;
	not.b64 	%rd2594, %rd4540;
	and.b64  	%rd2595, %rd127, %rd2594;
	or.b64  	%rd2596, %rd2593, %rd2595;
	ld.const.u64 	%rd2597, [%rd2569+8];
	add.s64 	%rd2598, %rd2596, %rd4541;
	add.s64 	%rd2599, %rd2598, %rd2592;
	add.s64 	%rd2600, %rd2599, %rd2597;
	add.s64 	%rd2601, %rd2600, %rd2573;
	mov.b64 	{%r1142, %r1143}, %rd4536;
	shf.l.wrap.b32 	%r1144, %r1143, %r1142, 4;
	shf.l.wrap.b32 	%r1145, %r1142, %r1143, 4;
	mov.b64 	%rd2602, {%r1145, %r1144};
	shf.l.wrap.b32 	%r1146, %r1142, %r1143, 30;
	shf.l.wrap.b32 	%r1147, %r1143, %r1142, 30;
	mov.b64 	%rd2603, {%r1147, %r1146};
	xor.b64  	%rd2604, %rd2602, %rd2603;
	shf.l.wrap.b32 	%r1148, %r1142, %r1143, 25;
	shf.l.wrap.b32 	%r1149, %r1143, %r1142, 25;
	mov.b64 	%rd2605, {%r1149, %r1148};
	xor.b64  	%rd2606, %rd2604, %rd2605;
	xor.b64  	%rd2607, %rd122, %rd123;
	and.b64  	%rd2608, %rd4536, %rd2607;
	and.b64  	%rd2609, %rd122, %rd123;
	xor.b64  	%rd2610, %rd2608, %rd2609;
	add.s64 	%rd2611, %rd2606, %rd2610;
	add.s64 	%rd4539, %rd2601, %rd4537;
	add.s64 	%rd4535, %rd2611, %rd2601;
	add.s64 	%rd4534, %rd4534, 2;
	setp.ne.s64 	%p45, %rd4534, 80;
	mov.u64 	%rd4537, %rd122;
	mov.u64 	%rd4538, %rd123;
	mov.u64 	%rd4541, %rd126;
	mov.u64 	%rd4542, %rd127;
	@%p45 bra 	$L__BB0_190;
	add.s64 	%rd2613, %rd113, %rd4535;
	st.local.u64 	[%rd8+144], %rd2613;
	add.s64 	%rd2614, %rd114, %rd4536;
	st.local.u64 	[%rd8+152], %rd2614;
	add.s64 	%rd2615, %rd115, %rd122;
	st.local.u64 	[%rd8+160], %rd2615;
	add.s64 	%rd2616, %rd116, %rd123;
	st.local.u64 	[%rd8+168], %rd2616;
	add.s64 	%rd2617, %rd117, %rd4539;
	st.local.u64 	[%rd8+176], %rd2617;
	add.s64 	%rd2618, %rd118, %rd4540;
	st.local.u64 	[%rd8+184], %rd2618;
	add.s64 	%rd2619, %rd119, %rd126;
	st.local.u64 	[%rd8+192], %rd2619;
	add.s64 	%rd2620, %rd120, %rd127;
	st.local.u64 	[%rd8+200], %rd2620;
	ld.local.u64 	%rd2621, [%rd8+136];
	add.s64 	%rd2622, %rd2621, 1024;
	st.local.u64 	[%rd8+136], %rd2622;
	mov.b64 	%rd4528, 0;
	st.local.u64 	[%rd8+128], %rd4528;
$L__BB0_192:
	add.s64 	%rd4529, %rd4529, 1;
	setp.ne.s64 	%p46, %rd4529, %rd21;
	@%p46 bra 	$L__BB0_186;
$L__BB0_193:
	setp.gt.u64 	%p47, %rd4528, 111;
	@%p47 bra 	$L__BB0_208;
	add.s64 	%rd3087, %rd8, %rd4528;
	mov.b16 	%rs286, 128;
	st.local.u8 	[%rd3087], %rs286;
	setp.eq.s64 	%p60, %rd4528, 111;
	@%p60 bra 	$L__BB0_227;
	sub.s64 	%rd138, 111, %rd4528;
	and.b64  	%rd139, %rd138, 15;
	setp.gt.u64 	%p61, %rd4528, 95;
	@%p61 bra 	$L__BB0_198;
	and.b64  	%rd140, %rd138, 112;
	mov.b64 	%rd4546, 0;
$L__BB0_197:
	.pragma "nounroll";
	add.s64 	%rd3089, %rd8, %rd4528;
	mov.b16 	%rs287, 0;
	st.local.u8 	[%rd3089+1], %rs287;
	st.local.u8 	[%rd3089+2], %rs287;
	st.local.u8 	[%rd3089+3], %rs287;
	st.local.u8 	[%rd3089+4], %rs287;
	st.local.u8 	[%rd3089+5], %rs287;
	st.local.u8 	[%rd3089+6], %rs287;
	st.local.u8 	[%rd3089+7], %rs287;
	st.local.u8 	[%rd3089+8], %rs287;
	st.local.u8 	[%rd3089+9], %rs287;
	st.local.u8 	[%rd3089+10], %rs287;
	st.local.u8 	[%rd3089+11], %rs287;
	st.local.u8 	[%rd3089+12], %rs287;
	st.local.u8 	[%rd3089+13], %rs287;
	st.local.u8 	[%rd3089+14], %rs287;
	st.local.u8 	[%rd3089+15], %rs287;
	add.s64 	%rd4528, %rd4528, 16;
	st.local.u8 	[%rd3089+16], %rs287;
	add.s64 	%rd4546, %rd4546, 16;
	setp.eq.s64 	%p62, %rd4546, %rd140;
	@%p62 bra 	$L__BB0_198;
	bra.uni 	$L__BB0_197;
$L__BB0_198:
	setp.eq.s64 	%p63, %rd139, 0;
	@%p63 bra 	$L__BB0_227;
	and.b64  	%rd195, %rd138, 7;
	setp.lt.u64 	%p64, %rd139, 8;
	@%p64 bra 	$L__BB0_201;
	add.s64 	%rd3090, %rd8, %rd4528;
	mov.b16 	%rs288, 0;
	st.local.u8 	[%rd3090+1], %rs288;
	st.local.u8 	[%rd3090+2], %rs288;
	st.local.u8 	[%rd3090+3], %rs288;
	st.local.u8 	[%rd3090+4], %rs288;
	st.local.u8 	[%rd3090+5], %rs288;
	st.local.u8 	[%rd3090+6], %rs288;
	st.local.u8 	[%rd3090+7], %rs288;
	add.s64 	%rd4528, %rd4528, 8;
	st.local.u8 	[%rd3090+8], %rs288;
$L__BB0_201:
	setp.eq.s64 	%p65, %rd195, 0;
	@%p65 bra 	$L__BB0_227;
	and.b64  	%rd198, %rd138, 3;
	setp.lt.u64 	%p66, %rd195, 4;
	@%p66 bra 	$L__BB0_204;
	add.s64 	%rd3091, %rd8, %rd4528;
	mov.b16 	%rs289, 0;
	st.local.u8 	[%rd3091+1], %rs289;
	st.local.u8 	[%rd3091+2], %rs289;
	st.local.u8 	[%rd3091+3], %rs289;
	add.s64 	%rd4528, %rd4528, 4;
	st.local.u8 	[%rd3091+4], %rs289;
$L__BB0_204:
	setp.eq.s64 	%p67, %rd198, 0;
	@%p67 bra 	$L__BB0_227;
	add.s64 	%rd201, %rd8, %rd4528;
	mov.b16 	%rs290, 0;
	st.local.u8 	[%rd201+1], %rs290;
	setp.eq.s64 	%p68, %rd198, 1;
	@%p68 bra 	$L__BB0_227;
	mov.b16 	%rs291, 0;
	st.local.u8 	[%rd201+2], %rs291;
	setp.eq.s64 	%p69, %rd198, 2;
	@%p69 bra 	$L__BB0_227;
	mov.b16 	%rs292, 0;
	st.local.u8 	[%rd201+3], %rs292;
	bra.uni 	$L__BB0_227;
$L__BB0_208:
	add.s64 	%rd2623, %rd8, %rd4528;
	mov.b16 	%rs279, 128;
	st.local.u8 	[%rd2623], %rs279;
	add.s64 	%rd4549, %rd4528, 1;
	setp.gt.u64 	%p48, %rd4549, 127;
	@%p48 bra 	$L__BB0_222;
	sub.s64 	%rd146, 127, %rd4528;
	and.b64  	%rd147, %rd146, 15;
	add.s64 	%rd2624, %rd4528, -112;
	setp.lt.u64 	%p49, %rd2624, 15;
	@%p49 bra 	$L__BB0_212;
	and.b64  	%rd148, %rd146, -16;
	mov.b64 	%rd4548, 0;
$L__BB0_211:
	.pragma "nounroll";
	add.s64 	%rd2626, %rd8, %rd4549;
	mov.b16 	%rs280, 0;
	st.local.u8 	[%rd2626], %rs280;
	st.local.u8 	[%rd2626+1], %rs280;
	st.local.u8 	[%rd2626+2], %rs280;
	st.local.u8 	[%rd2626+3], %rs280;
	st.local.u8 	[%rd2626+4], %rs280;
	st.local.u8 	[%rd2626+5], %rs280;
	st.local.u8 	[%rd2626+6], %rs280;
	st.local.u8 	[%rd2626+7], %rs280;
	st.local.u8 	[%rd2626+8], %rs280;
	st.local.u8 	[%rd2626+9], %rs280;
	st.local.u8 	[%rd2626+10], %rs280;
	st.local.u8 	[%rd2626+11], %rs280;
	st.local.u8 	[%rd2626+12], %rs280;
	st.local.u8 	[%rd2626+13], %rs280;
	st.local.u8 	[%rd2626+14], %rs280;
	st.local.u8 	[%rd2626+15], %rs280;
	add.s64 	%rd4549, %rd4549, 16;
	add.s64 	%rd4548, %rd4548, 16;
	setp.ne.s64 	%p50, %rd4548, %rd148;
	@%p50 bra 	$L__BB0_211;
$L__BB0_212:
	setp.eq.s64 	%p51, %rd147, 0;
	@%p51 bra 	$L__BB0_222;
	and.b64  	%rd154, %rd146, 7;
	setp.lt.u64 	%p52, %rd147, 8;
	@%p52 bra 	$L__BB0_215;
	add.s64 	%rd2627, %rd8, %rd4549;
	mov.b16 	%rs281, 0;
	st.local.u8 	[%rd2627], %rs281;
	st.local.u8 	[%rd2627+1], %rs281;
	st.local.u8 	[%rd2627+2], %rs281;
	st.local.u8 	[%rd2627+3], %rs281;
	st.local.u8 	[%rd2627+4], %rs281;
	st.local.u8 	[%rd2627+5], %rs281;
	st.local.u8 	[%rd2627+6], %rs281;
	st.local.u8 	[%rd2627+7], %rs281;
	add.s64 	%rd4549, %rd4549, 8;
$L__BB0_215:
	setp.eq.s64 	%p53, %rd154, 0;
	@%p53 bra 	$L__BB0_222;
	and.b64  	%rd157, %rd146, 3;
	setp.lt.u64 	%p54, %rd154, 4;
	@%p54 bra 	$L__BB0_218;
	add.s64 	%rd2628, %rd8, %rd4549;
	mov.b16 	%rs282, 0;
	st.local.u8 	[%rd2628], %rs282;
	st.local.u8 	[%rd2628+1], %rs282;
	st.local.u8 	[%rd2628+2], %rs282;
	st.local.u8 	[%rd2628+3], %rs282;
	add.s64 	%rd4549, %rd4549, 4;
$L__BB0_218:
	setp.eq.s64 	%p55, %rd157, 0;
	@%p55 bra 	$L__BB0_222;
	add.s64 	%rd160, %rd8, %rd4549;
	mov.b16 	%rs283, 0;
	st.local.u8 	[%rd160], %rs283;
	setp.eq.s64 	%p56, %rd157, 1;
	@%p56 bra 	$L__BB0_222;
	mov.b16 	%rs284, 0;
	st.local.u8 	[%rd160+1], %rs284;
	setp.eq.s64 	%p57, %rd157, 2;
	@%p57 bra 	$L__BB0_222;
	mov.b16 	%rs285, 0;
	st.local.u8 	[%rd160+2], %rs285;
$L__BB0_222:
	ld.local.v2.b32 	{%r1150, %r1151}, [%rd8];
	bfe.u32 	%r1152, %r1151, 24, 8;
	bfe.u32 	%r1153, %r1150, 24, 8;
	bfe.u32 	%r1154, %r1150, 16, 8;
	bfe.u32 	%r1155, %r1150, 8, 8;
	bfe.u32 	%r1156, %r1150, 0, 8;
	cvt.u64.u32 	%rd2630, %r1156;
	shl.b64 	%rd2631, %rd2630, 56;
	cvt.u64.u32 	%rd2632, %r1155;
	shl.b64 	%rd2633, %rd2632, 48;
	and.b64  	%rd2634, %rd2633, 71776119061217280;
	or.b64  	%rd2635, %rd2634, %rd2631;
	cvt.u64.u32 	%rd2636, %r1154;
	shl.b64 	%rd2637, %rd2636, 40;
	and.b64  	%rd2638, %rd2637, 280375465082880;
	or.b64  	%rd2639, %rd2635, %rd2638;
	cvt.u64.u32 	%rd2640, %r1153;
	shl.b64 	%rd2641, %rd2640, 32;
	and.b64  	%rd2642, %rd2641, 1095216660480;
	or.b64  	%rd2643, %rd2639, %rd2642;
	bfe.u32 	%r1157, %r1151, 0, 8;
	mul.wide.u32 	%rd2644, %r1157, 16777216;
	or.b64  	%rd2645, %rd2643, %rd2644;
	bfe.u32 	%r1158, %r1151, 8, 8;
	mul.wide.u32 	%rd2646, %r1158, 65536;
	or.b64  	%rd2647, %rd2645, %rd2646;
	bfe.u32 	%r1159, %r1151, 16, 8;
	mul.wide.u32 	%rd2648, %r1159, 256;
	or.b64  	%rd2649, %rd2647, %rd2648;
	cvt.u64.u32 	%rd2650, %r1152;
	and.b64  	%rd2651, %rd2650, 255;
	or.b64  	%rd4553, %rd2649, %rd2651;
	ld.local.v2.b32 	{%r1160, %r1161}, [%rd8+8];
	bfe.u32 	%r1162, %r1161, 24, 8;
	bfe.u32 	%r1163, %r1160, 24, 8;
	bfe.u32 	%r1164, %r1160, 16, 8;
	bfe.u32 	%r1165, %r1160, 8, 8;
	bfe.u32 	%r1166, %r1160, 0, 8;
	cvt.u64.u32 	%rd2652, %r1166;
	shl.b64 	%rd2653, %rd2652, 56;
	cvt.u64.u32 	%rd2654, %r1165;
	shl.b64 	%rd2655, %rd2654, 48;
	and.b64  	%rd2656, %rd2655, 71776119061217280;
	or.b64  	%rd2657, %rd2656, %rd2653;
	cvt.u64.u32 	%rd2658, %r1164;
	shl.b64 	%rd2659, %rd2658, 40;
	and.b64  	%rd2660, %rd2659, 280375465082880;
	or.b64  	%rd2661, %rd2657, %rd2660;
	cvt.u64.u32 	%rd2662, %r1163;
	shl.b64 	%rd2663, %rd2662, 32;
	and.b64  	%rd2664, %rd2663, 1095216660480;
	or.b64  	%rd2665, %rd2661, %rd2664;
	bfe.u32 	%r1167, %r1161, 0, 8;
	mul.wide.u32 	%rd2666, %r1167, 16777216;
	or.b64  	%rd2667, %rd2665, %rd2666;
	bfe.u32 	%r1168, %r1161, 8, 8;
	mul.wide.u32 	%rd2668, %r1168, 65536;
	or.b64  	%rd2669, %rd2667, %rd2668;
	bfe.u32 	%r1169, %r1161, 16, 8;
	mul.wide.u32 	%rd2670, %r1169, 256;
	or.b64  	%rd2671, %rd2669, %rd2670;
	cvt.u64.u32 	%rd2672, %r1162;
	and.b64  	%rd2673, %rd2672, 255;
	or.b64  	%rd2674, %rd2671, %rd2673;
	st.local.v2.u64 	[%rd6], {%rd4553, %rd2674};
	ld.local.v2.b32 	{%r1170, %r1171}, [%rd8+16];
	bfe.u32 	%r1172, %r1171, 24, 8;
	bfe.u32 	%r1173, %r1170, 24, 8;
	bfe.u32 	%r1174, %r1170, 16, 8;
	bfe.u32 	%r1175, %r1170, 8, 8;
	bfe.u32 	%r1176, %r1170, 0, 8;
	cvt.u64.u32 	%rd2675, %r1176;
	shl.b64 	%rd2676, %rd2675, 56;
	cvt.u64.u32 	%rd2677, %r1175;
	shl.b64 	%rd2678, %rd2677, 48;
	and.b64  	%rd2679, %rd2678, 71776119061217280;
	or.b64  	%rd2680, %rd2679, %rd2676;
	cvt.u64.u32 	%rd2681, %r1174;
	shl.b64 	%rd2682, %rd2681, 40;
	and.b64  	%rd2683, %rd2682, 280375465082880;
	or.b64  	%rd2684, %rd2680, %rd2683;
	cvt.u64.u32 	%rd2685, %r1173;
	shl.b64 	%rd2686, %rd2685, 32;
	and.b64  	%rd2687, %rd2686, 1095216660480;
	or.b64  	%rd2688, %rd2684, %rd2687;
	bfe.u32 	%r1177, %r1171, 0, 8;
	mul.wide.u32 	%rd2689, %r1177, 16777216;
	or.b64  	%rd2690, %rd2688, %rd2689;
	bfe.u32 	%r1178, %r1171, 8, 8;
	mul.wide.u32 	%rd2691, %r1178, 65536;
	or.b64  	%rd2692, %rd2690, %rd2691;
	bfe.u32 	%r1179, %r1171, 16, 8;
	mul.wide.u32 	%rd2693, %r1179, 256;
	or.b64  	%rd2694, %rd2692, %rd2693;
	cvt.u64.u32 	%rd2695, %r1172;
	and.b64  	%rd2696, %rd2695, 255;
	or.b64  	%rd2697, %rd2694, %rd2696;
	ld.local.v2.b32 	{%r1180, %r1181}, [%rd8+24];
	bfe.u32 	%r1182, %r1181, 24, 8;
	bfe.u32 	%r1183, %r1180, 24, 8;
	bfe.u32 	%r1184, %r1180, 16, 8;
	bfe.u32 	%r1185, %r1180, 8, 8;
	bfe.u32 	%r1186, %r1180, 0, 8;
	cvt.u64.u32 	%rd2698, %r1186;
	shl.b64 	%rd2699, %rd2698, 56;
	cvt.u64.u32 	%rd2700, %r1185;
	shl.b64 	%rd2701, %rd2700, 48;
	and.b64  	%rd2702, %rd2701, 71776119061217280;
	or.b64  	%rd2703, %rd2702, %rd2699;
	cvt.u64.u32 	%rd2704, %r1184;
	shl.b64 	%rd2705, %rd2704, 40;
	and.b64  	%rd2706, %rd2705, 280375465082880;
	or.b64  	%rd2707, %rd2703, %rd2706;
	cvt.u64.u32 	%rd2708, %r1183;
	shl.b64 	%rd2709, %rd2708, 32;
	and.b64  	%rd2710, %rd2709, 1095216660480;
	or.b64  	%rd2711, %rd2707, %rd2710;
	bfe.u32 	%r1187, %r1181, 0, 8;
	mul.wide.u32 	%rd2712, %r1187, 16777216;
	or.b64  	%rd2713, %rd2711, %rd2712;
	bfe.u32 	%r1188, %r1181, 8, 8;
	mul.wide.u32 	%rd2714, %r1188, 65536;
	or.b64  	%rd2715, %rd2713, %rd2714;
	bfe.u32 	%r1189, %r1181, 16, 8;
	mul.wide.u32 	%rd2716, %r1189, 256;
	or.b64  	%rd2717, %rd2715, %rd2716;
	cvt.u64.u32 	%rd2718, %r1182;
	and.b64  	%rd2719, %rd2718, 255;
	or.b64  	%rd2720, %rd2717, %rd2719;
	st.local.v2.u64 	[%rd6+16], {%rd2697, %rd2720};
	ld.local.v2.b32 	{%r1190, %r1191}, [%rd8+32];
	bfe.u32 	%r1192, %r1191, 24, 8;
	bfe.u32 	%r1193, %r1190, 24, 8;
	bfe.u32 	%r1194, %r1190, 16, 8;
	bfe.u32 	%r1195, %r1190, 8, 8;
	bfe.u32 	%r1196, %r1190, 0, 8;
	cvt.u64.u32 	%rd2721, %r1196;
	shl.b64 	%rd2722, %rd2721, 56;
	cvt.u64.u32 	%rd2723, %r1195;
	shl.b64 	%rd2724, %rd2723, 48;
	and.b64  	%rd2725, %rd2724, 71776119061217280;
	or.b64  	%rd2726, %rd2725, %rd2722;
	cvt.u64.u32 	%rd2727, %r1194;
	shl.b64 	%rd2728, %rd2727, 40;
	and.b64  	%rd2729, %rd2728, 280375465082880;
	or.b64  	%rd2730, %rd2726, %rd2729;
	cvt.u64.u32 	%rd2731, %r1193;
	shl.b64 	%rd2732, %rd2731, 32;
	and.b64  	%rd2733, %rd2732, 1095216660480;
	or.b64  	%rd2734, %rd2730, %rd2733;
	bfe.u32 	%r1197, %r1191, 0, 8;
	mul.wide.u32 	%rd2735, %r1197, 16777216;
	or.b64  	%rd2736, %rd2734, %rd2735;
	bfe.u32 	%r1198, %r1191, 8, 8;
	mul.wide.u32 	%rd2737, %r1198, 65536;
	or.b64  	%rd2738, %rd2736, %rd2737;
	bfe.u32 	%r1199, %r1191, 16, 8;
	mul.wide.u32 	%rd2739, %r1199, 256;
	or.b64  	%rd2740, %rd2738, %rd2739;
	cvt.u64.u32 	%rd2741, %r1192;
	and.b64  	%rd2742, %rd2741, 255;
	or.b64  	%rd2743, %rd2740, %rd2742;
	ld.local.v2.b32 	{%r1200, %r1201}, [%rd8+40];
	bfe.u32 	%r1202, %r1201, 24, 8;
	bfe.u32 	%r1203, %r1200, 24, 8;
	bfe.u32 	%r1204, %r1200, 16, 8;
	bfe.u32 	%r1205, %r1200, 8, 8;
	bfe.u32 	%r1206, %r1200, 0, 8;
	cvt.u64.u32 	%rd2744, %r1206;
	shl.b64 	%rd2745, %rd2744, 56;
	cvt.u64.u32 	%rd2746, %r1205;
	shl.b64 	%rd2747, %rd2746, 48;
	and.b64  	%rd2748, %rd2747, 71776119061217280;
	or.b64  	%rd2749, %rd2748, %rd2745;
	cvt.u64.u32 	%rd2750, %r1204;
	shl.b64 	%rd2751, %rd2750, 40;
	and.b64  	%rd2752, %rd2751, 280375465082880;
	or.b64  	%rd2753, %rd2749, %rd2752;
	cvt.u64.u32 	%rd2754, %r1203;
	shl.b64 	%rd2755, %rd2754, 32;
	and.b64  	%rd2756, %rd2755, 1095216660480;
	or.b64  	%rd2757, %rd2753, %rd2756;
	bfe.u32 	%r1207, %r1201, 0, 8;
	mul.wide.u32 	%rd2758, %r1207, 16777216;
	or.b64  	%rd2759, %rd2757, %rd2758;
	bfe.u32 	%r1208, %r1201, 8, 8;
	mul.wide.u32 	%rd2760, %r1208, 65536;
	or.b64  	%rd2761, %rd2759, %rd2760;
	bfe.u32 	%r1209, %r1201, 16, 8;
	mul.wide.u32 	%rd2762, %r1209, 256;
	or.b64  	%rd2763, %rd2761, %rd2762;
	cvt.u64.u32 	%rd2764, %r1202;
	and.b64  	%rd2765, %rd2764, 255;
	or.b64  	%rd2766, %rd2763, %rd2765;
	st.local.v2.u64 	[%rd6+32], {%rd2743, %rd2766};
	ld.local.v2.b32 	{%r1210, %r1211}, [%rd8+48];
	bfe.u32 	%r1212, %r1211, 24, 8;
	bfe.u32 	%r1213, %r1210, 24, 8;
	bfe.u32 	%r1214, %r1210, 16, 8;
	bfe.u32 	%r1215, %r1210, 8, 8;
	bfe.u32 	%r1216, %r1210, 0, 8;
	cvt.u64.u32 	%rd2767, %r1216;
	shl.b64 	%rd2768, %rd2767, 56;
	cvt.u64.u32 	%rd2769, %r1215;
	shl.b64 	%rd2770, %rd2769, 48;
	and.b64  	%rd2771, %rd2770, 71776119061217280;
	or.b64  	%rd2772, %rd2771, %rd2768;
	cvt.u64.u32 	%rd2773, %r1214;
	shl.b64 	%rd2774, %rd2773, 40;
	and.b64  	%rd2775, %rd2774, 280375465082880;
	or.b64  	%rd2776, %rd2772, %rd2775;
	cvt.u64.u32 	%rd2777, %r1213;
	shl.b64 	%rd2778, %rd2777, 32;
	and.b64  	%rd2779, %rd2778, 1095216660480;
	or.b64  	%rd2780, %rd2776, %rd2779;
	bfe.u32 	%r1217, %r1211, 0, 8;
	mul.wide.u32 	%rd2781, %r1217, 16777216;
	or.b64  	%rd2782, %rd2780, %rd2781;
	bfe.u32 	%r1218, %r1211, 8, 8;
	mul.wide.u32 	%rd2783, %r1218, 65536;
	or.b64  	%rd2784, %rd2782, %rd2783;
	bfe.u32 	%r1219, %r1211, 16, 8;
	mul.wide.u32 	%rd2785, %r1219, 256;
	or.b64  	%rd2786, %rd2784, %rd2785;
	cvt.u64.u32 	%rd2787, %r1212;
	and.b64  	%rd2788, %rd2787, 255;
	or.b64  	%rd2789, %rd2786, %rd2788;
	ld.local.v2.b32 	{%r1220, %r1221}, [%rd8+56];
	bfe.u32 	%r1222, %r1221, 24, 8;
	bfe.u32 	%r1223, %r1220, 24, 8;
	bfe.u32 	%r1224, %r1220, 16, 8;
	bfe.u32 	%r1225, %r1220, 8, 8;
	bfe.u32 	%r1226, %r1220, 0, 8;
	cvt.u64.u32 	%rd2790, %r1226;
	shl.b64 	%rd2791, %rd2790, 56;
	cvt.u64.u32 	%rd2792, %r1225;
	shl.b64 	%rd2793, %rd2792, 48;
	and.b64  	%rd2794, %rd2793, 71776119061217280;
	or.b64  	%rd2795, %rd2794, %rd2791;
	cvt.u64.u32 	%rd2796, %r1224;
	shl.b64 	%rd2797, %rd2796, 40;
	and.b64  	%rd2798, %rd2797, 280375465082880;
	or.b64  	%rd2799, %rd2795, %rd2798;
	cvt.u64.u32 	%rd2800, %r1223;
	shl.b64 	%rd2801, %rd2800, 32;
	and.b64  	%rd2802, %rd2801, 1095216660480;
	or.b64  	%rd2803, %rd2799, %rd2802;
	bfe.u32 	%r1227, %r1221, 0, 8;
	mul.wide.u32 	%rd2804, %r1227, 16777216;
	or.b64  	%rd2805, %rd2803, %rd2804;
	bfe.u32 	%r1228, %r1221, 8, 8;
	mul.wide.u32 	%rd2806, %r1228, 65536;
	or.b64  	%rd2807, %rd2805, %rd2806;
	bfe.u32 	%r1229, %r1221, 16, 8;
	mul.wide.u32 	%rd2808, %r1229, 256;
	or.b64  	%rd2809, %rd2807, %rd2808;
	cvt.u64.u32 	%rd2810, %r1222;
	and.b64  	%rd2811, %rd2810, 255;
	or.b64  	%rd2812, %rd2809, %rd2811;
	st.local.v2.u64 	[%rd6+48], {%rd2789, %rd2812};
	ld.local.v2.b32 	{%r1230, %r1231}, [%rd8+64];
	bfe.u32 	%r1232, %r1231, 24, 8;
	bfe.u32 	%r1233, %r1230, 24, 8;
	bfe.u32 	%r1234, %r1230, 16, 8;
	bfe.u32 	%r1235, %r1230, 8, 8;
	bfe.u32 	%r1236, %r1230, 0, 8;
	cvt.u64.u32 	%rd2813, %r1236;
	shl.b64 	%rd2814, %rd2813, 56;
	cvt.u64.u32 	%rd2815, %r1235;
	shl.b64 	%rd2816, %rd2815, 48;
	and.b64  	%rd2817, %rd2816, 71776119061217280;
	or.b64  	%rd2818, %rd2817, %rd2814;
	cvt.u64.u32 	%rd2819, %r1234;
	shl.b64 	%rd2820, %rd2819, 40;
	and.b64  	%rd2821, %rd2820, 280375465082880;
	or.b64  	%rd2822, %rd2818, %rd2821;
	cvt.u64.u32 	%rd2823, %r1233;
	shl.b64 	%rd2824, %rd2823, 32;
	and.b64  	%rd2825, %rd2824, 1095216660480;
	or.b64  	%rd2826, %rd2822, %rd2825;
	bfe.u32 	%r1237, %r1231, 0, 8;
	mul.wide.u32 	%rd2827, %r1237, 16777216;
	or.b64  	%rd2828, %rd2826, %rd2827;
	bfe.u32 	%r1238, %r1231, 8, 8;
	mul.wide.u32 	%rd2829, %r1238, 65536;
	or.b64  	%rd2830, %rd2828, %rd2829;
	bfe.u32 	%r1239, %r1231, 16, 8;
	mul.wide.u32 	%rd2831, %r1239, 256;
	or.b64  	%rd2832, %rd2830, %rd2831;
	cvt.u64.u32 	%rd2833, %r1232;
	and.b64  	%rd2834, %rd2833, 255;
	or.b64  	%rd2835, %rd2832, %rd2834;
	ld.local.v2.b32 	{%r1240, %r1241}, [%rd8+72];
	bfe.u32 	%r1242, %r1241, 24, 8;
	bfe.u32 	%r1243, %r1240, 24, 8;
	bfe.u32 	%r1244, %r1240, 16, 8;
	bfe.u32 	%r1245, %r1240, 8, 8;
	bfe.u32 	%r1246, %r1240, 0, 8;
	cvt.u64.u32 	%rd2836, %r1246;
	shl.b64 	%rd2837, %rd2836, 56;
	cvt.u64.u32 	%rd2838, %r1245;
	shl.b64 	%rd2839, %rd2838, 48;
	and.b64  	%rd2840, %rd2839, 71776119061217280;
	or.b64  	%rd2841, %rd2840, %rd2837;
	cvt.u64.u32 	%rd2842, %r1244;
	shl.b64 	%rd2843, %rd2842, 40;
	and.b64  	%rd2844, %rd2843, 280375465082880;
	or.b64  	%rd2845, %rd2841, %rd2844;
	cvt.u64.u32 	%rd2846, %r1243;
	shl.b64 	%rd2847, %rd2846, 32;
	and.b64  	%rd2848, %rd2847, 1095216660480;
	or.b64  	%rd2849, %rd2845, %rd2848;
	bfe.u32 	%r1247, %r1241, 0, 8;
	mul.wide.u32 	%rd2850, %r1247, 16777216;
	or.b64  	%rd2851, %rd2849, %rd2850;
	bfe.u32 	%r1248, %r1241, 8, 8;
	mul.wide.u32 	%rd2852, %r1248, 65536;
	or.b64  	%rd2853, %rd2851, %rd2852;
	bfe.u32 	%r1249, %r1241, 16, 8;
	mul.wide.u32 	%rd2854, %r1249, 256;
	or.b64  	%rd2855, %rd2853, %rd2854;
	cvt.u64.u32 	%rd2856, %r1242;
	and.b64  	%rd2857, %rd2856, 255;
	or.b64  	%rd2858, %rd2855, %rd2857;
	st.local.v2.u64 	[%rd6+64], {%rd2835, %rd2858};
	ld.local.v2.b32 	{%r1250, %r1251}, [%rd8+80];
	bfe.u32 	%r1252, %r1251, 24, 8;
	bfe.u32 	%r1253, %r1250, 24, 8;
	bfe.u32 	%r1254, %r1250, 16, 8;
	bfe.u32 	%r1255, %r1250, 8, 8;
	bfe.u32 	%r1256, %r1250, 0, 8;
	cvt.u64.u32 	%rd2859, %r1256;
	shl.b64 	%rd2860, %rd2859, 56;
	cvt.u64.u32 	%rd2861, %r1255;
	shl.b64 	%rd2862, %rd2861, 48;
	and.b64  	%rd2863, %rd2862, 71776119061217280;
	or.b64  	%rd2864, %rd2863, %rd2860;
	cvt.u64.u32 	%rd2865, %r1254;
	shl.b64 	%rd2866, %rd2865, 40;
	and.b64  	%rd2867, %rd2866, 280375465082880;
	or.b64  	%rd2868, %rd2864, %rd2867;
	cvt.u64.u32 	%rd2869, %r1253;
	shl.b64 	%rd2870, %rd2869, 32;
	and.b64  	%rd2871, %rd2870, 1095216660480;
	or.b64  	%rd2872, %rd2868, %rd2871;
	bfe.u32 	%r1257, %r1251, 0, 8;
	mul.wide.u32 	%rd2873, %r1257, 16777216;
	or.b64  	%rd2874, %rd2872, %rd2873;
	bfe.u32 	%r1258, %r1251, 8, 8;
	mul.wide.u32 	%rd2875, %r1258, 65536;
	or.b64  	%rd2876, %rd2874, %rd2875;
	bfe.u32 	%r1259, %r1251, 16, 8;
	mul.wide.u32 	%rd2877, %r1259, 256;
	or.b64  	%rd2878, %rd2876, %rd2877;
	cvt.u64.u32 	%rd2879, %r1252;
	and.b64  	%rd2880, %rd2879, 255;
	or.b64  	%rd2881, %rd2878, %rd2880;
	ld.local.v2.b32 	{%r1260, %r1261}, [%rd8+88];
	bfe.u32 	%r1262, %r1261, 24, 8;
	bfe.u32 	%r1263, %r1260, 24, 8;
	bfe.u32 	%r1264, %r1260, 16, 8;
	bfe.u32 	%r1265, %r1260, 8, 8;
	bfe.u32 	%r1266, %r1260, 0, 8;
	cvt.u64.u32 	%rd2882, %r1266;
	shl.b64 	%rd2883, %rd2882, 56;
	cvt.u64.u32 	%rd2884, %r1265;
	shl.b64 	%rd2885, %rd2884, 48;
	and.b64  	%rd2886, %rd2885, 71776119061217280;
	or.b64  	%rd2887, %rd2886, %rd2883;
	cvt.u64.u32 	%rd2888, %r1264;
	shl.b64 	%rd2889, %rd2888, 40;
	and.b64  	%rd2890, %rd2889, 280375465082880;
	or.b64  	%rd2891, %rd2887, %rd2890;
	cvt.u64.u32 	%rd2892, %r1263;
	shl.b64 	%rd2893, %rd2892, 32;
	and.b64  	%rd2894, %rd2893, 1095216660480;
	or.b64  	%rd2895, %rd2891, %rd2894;
	bfe.u32 	%r1267, %r1261, 0, 8;
	mul.wide.u32 	%rd2896, %r1267, 16777216;
	or.b64  	%rd2897, %rd2895, %rd2896;
	bfe.u32 	%r1268, %r1261, 8, 8;
	mul.wide.u32 	%rd2898, %r1268, 65536;
	or.b64  	%rd2899, %rd2897, %rd2898;
	bfe.u32 	%r1269, %r1261, 16, 8;
	mul.wide.u32 	%rd2900, %r1269, 256;
	or.b64  	%rd2901, %rd2899, %rd2900;
	cvt.u64.u32 	%rd2902, %r1262;
	and.b64  	%rd2903, %rd2902, 255;
	or.b64  	%rd2904, %rd2901, %rd2903;
	st.local.v2.u64 	[%rd6+80], {%rd2881, %rd2904};
	ld.local.v2.b32 	{%r1270, %r1271}, [%rd8+96];
	bfe.u32 	%r1272, %r1271, 24, 8;
	bfe.u32 	%r1273, %r1270, 24, 8;
	bfe.u32 	%r1274, %r1270, 16, 8;
	bfe.u32 	%r1275, %r1270, 8, 8;
	bfe.u32 	%r1276, %r1270, 0, 8;
	cvt.u64.u32 	%rd2905, %r1276;
	shl.b64 	%rd2906, %rd2905, 56;
	cvt.u64.u32 	%rd2907, %r1275;
	shl.b64 	%rd2908, %rd2907, 48;
	and.b64  	%rd2909, %rd2908, 71776119061217280;
	or.b64  	%rd2910, %rd2909, %rd2906;
	cvt.u64.u32 	%rd2911, %r1274;
	shl.b64 	%rd2912, %rd2911, 40;
	and.b64  	%rd2913, %rd2912, 280375465082880;
	or.b64  	%rd2914, %rd2910, %rd2913;
	cvt.u64.u32 	%rd2915, %r1273;
	shl.b64 	%rd2916, %rd2915, 32;
	and.b64  	%rd2917, %rd2916, 1095216660480;
	or.b64  	%rd2918, %rd2914, %rd2917;
	bfe.u32 	%r1277, %r1271, 0, 8;
	mul.wide.u32 	%rd2919, %r1277, 16777216;
	or.b64  	%rd2920, %rd2918, %rd2919;
	bfe.u32 	%r1278, %r1271, 8, 8;
	mul.wide.u32 	%rd2921, %r1278, 65536;
	or.b64  	%rd2922, %rd2920, %rd2921;
	bfe.u32 	%r1279, %r1271, 16, 8;
	mul.wide.u32 	%rd2923, %r1279, 256;
	or.b64  	%rd2924, %rd2922, %rd2923;
	cvt.u64.u32 	%rd2925, %r1272;
	and.b64  	%rd2926, %rd2925, 255;
	or.b64  	%rd2927, %rd2924, %rd2926;
	ld.local.v2.b32 	{%r1280, %r1281}, [%rd8+104];
	bfe.u32 	%r1282, %r1281, 24, 8;
	bfe.u32 	%r1283, %r1280, 24, 8;
	bfe.u32 	%r1284, %r1280, 16, 8;
	bfe.u32 	%r1285, %r1280, 8, 8;
	bfe.u32 	%r1286, %r1280, 0, 8;
	cvt.u64.u32 	%rd2928, %r1286;
	shl.b64 	%rd2929, %rd2928, 56;
	cvt.u64.u32 	%rd2930, %r1285;
	shl.b64 	%rd2931, %rd2930, 48;
	and.b64  	%rd2932, %rd2931, 71776119061217280;
	or.b64  	%rd2933, %rd2932, %rd2929;
	cvt.u64.u32 	%rd2934, %r1284;
	shl.b64 	%rd2935, %rd2934, 40;
	and.b64  	%rd2936, %rd2935, 280375465082880;
	or.b64  	%rd2937, %rd2933, %rd2936;
	cvt.u64.u32 	%rd2938, %r1283;
	shl.b64 	%rd2939, %rd2938, 32;
	and.b64  	%rd2940, %rd2939, 1095216660480;
	or.b64  	%rd2941, %rd2937, %rd2940;
	bfe.u32 	%r1287, %r1281, 0, 8;
	mul.wide.u32 	%rd2942, %r1287, 16777216;
	or.b64  	%rd2943, %rd2941, %rd2942;
	bfe.u32 	%r1288, %r1281, 8, 8;
	mul.wide.u32 	%rd2944, %r1288, 65536;
	or.b64  	%rd2945, %rd2943, %rd2944;
	bfe.u32 	%r1289, %r1281, 16, 8;
	mul.wide.u32 	%rd2946, %r1289, 256;
	or.b64  	%rd2947, %rd2945, %rd2946;
	cvt.u64.u32 	%rd2948, %r1282;
	and.b64  	%rd2949, %rd2948, 255;
	or.b64  	%rd2950, %rd2947, %rd2949;
	st.local.v2.u64 	[%rd6+96], {%rd2927, %rd2950};
	ld.local.v2.b32 	{%r1290, %r1291}, [%rd8+112];
	bfe.u32 	%r1292, %r1291, 24, 8;
	bfe.u32 	%r1293, %r1290, 24, 8;
	bfe.u32 	%r1294, %r1290, 16, 8;
	bfe.u32 	%r1295, %r1290, 8, 8;
	bfe.u32 	%r1296, %r1290, 0, 8;
	cvt.u64.u32 	%rd2951, %r1296;
	shl.b64 	%rd2952, %rd2951, 56;
	cvt.u64.u32 	%rd2953, %r1295;
	shl.b64 	%rd2954, %rd2953, 48;
	and.b64  	%rd2955, %rd2954, 71776119061217280;
	or.b64  	%rd2956, %rd2955, %rd2952;
	cvt.u64.u32 	%rd2957, %r1294;
	shl.b64 	%rd2958, %rd2957, 40;
	and.b64  	%rd2959, %rd2958, 280375465082880;
	or.b64  	%rd2960, %rd2956, %rd2959;
	cvt.u64.u32 	%rd2961, %r1293;
	shl.b64 	%rd2962, %rd2961, 32;
	and.b64  	%rd2963, %rd2962, 1095216660480;
	or.b64  	%rd2964, %rd2960, %rd2963;
	bfe.u32 	%r1297, %r1291, 0, 8;
	mul.wide.u32 	%rd2965, %r1297, 16777216;
	or.b64  	%rd2966, %rd2964, %rd2965;
	bfe.u32 	%r1298, %r1291, 8, 8;
	mul.wide.u32 	%rd2967, %r1298, 65536;
	or.b64  	%rd2968, %rd2966, %rd2967;
	bfe.u32 	%r1299, %r1291, 16, 8;
	mul.wide.u32 	%rd2969, %r1299, 256;
	or.b64  	%rd2970, %rd2968, %rd2969;
	cvt.u64.u32 	%rd2971, %r1292;
	and.b64  	%rd2972, %rd2971, 255;
	or.b64  	%rd4554, %rd2970, %rd2972;
	ld.local.v2.b32 	{%r1300, %r1301}, [%rd8+120];
	bfe.u32 	%r1302, %r1301, 24, 8;
	bfe.u32 	%r1303, %r1300, 24, 8;
	bfe.u32 	%r1304, %r1300, 16, 8;
	bfe.u32 	%r1305, %r1300, 8, 8;
	bfe.u32 	%r1306, %r1300, 0, 8;
	cvt.u64.u32 	%rd2973, %r1306;
	shl.b64 	%rd2974, %rd2973, 56;
	cvt.u64.u32 	%rd2975, %r1305;
	shl.b64 	%rd2976, %rd2975, 48;
	and.b64  	%rd2977, %rd2976, 71776119061217280;
	or.b64  	%rd2978, %rd2977, %rd2974;
	cvt.u64.u32 	%rd2979, %r1304;
	shl.b64 	%rd2980, %rd2979, 40;
	and.b64  	%rd2981, %rd2980, 280375465082880;
	or.b64  	%rd2982, %rd2978, %rd2981;
	cvt.u64.u32 	%rd2983, %r1303;
	shl.b64 	%rd2984, %rd2983, 32;
	and.b64  	%rd2985, %rd2984, 1095216660480;
	or.b64  	%rd2986, %rd2982, %rd2985;
	bfe.u32 	%r1307, %r1301, 0, 8;
	mul.wide.u32 	%rd2987, %r1307, 16777216;
	or.b64  	%rd2988, %rd2986, %rd2987;
	bfe.u32 	%r1308, %r1301, 8, 8;
	mul.wide.u32 	%rd2989, %r1308, 65536;
	or.b64  	%rd2990, %rd2988, %rd2989;
	bfe.u32 	%r1309, %r1301, 16, 8;
	mul.wide.u32 	%rd2991, %r1309, 256;
	or.b64  	%rd2992, %rd2990, %rd2991;
	cvt.u64.u32 	%rd2993, %r1302;
	and.b64  	%rd2994, %rd2993, 255;
	or.b64  	%rd4552, %rd2992, %rd2994;
	st.local.v2.u64 	[%rd6+112], {%rd4554, %rd4552};
	mov.b64 	%rd4555, 16;
$L__BB0_223:
	mov.b64 	{%r1310, %r1311}, %rd4554;
	shf.l.wrap.b32 	%r1312, %r1311, %r1310, 13;
	shf.l.wrap.b32 	%r1313, %r1310, %r1311, 13;
	mov.b64 	%rd2995, {%r1313, %r1312};
	shf.l.wrap.b32 	%r1314, %r1310, %r1311, 3;
	shf.l.wrap.b32 	%r1315, %r1311, %r1310, 3;
	mov.b64 	%rd2996, {%r1315, %r1314};
	xor.b64  	%rd2997, %rd2995, %rd2996;
	shr.u64 	%rd2998, %rd4554, 6;
	xor.b64  	%rd2999, %rd2997, %rd2998;
	shl.b64 	%rd3000, %rd4555, 3;
	add.s64 	%rd3001, %rd6, %rd3000;
	ld.local.u64 	%rd3002, [%rd3001+-56];
	add.s64 	%rd3003, %rd2999, %rd3002;
	ld.local.u64 	%rd3004, [%rd3001+-120];
	mov.b64 	{%r1316, %r1317}, %rd3004;
	shf.l.wrap.b32 	%r1318, %r1317, %r1316, 31;
	shf.l.wrap.b32 	%r1319, %r1316, %r1317, 31;
	mov.b64 	%rd3005, {%r1319, %r1318};
	shf.l.wrap.b32 	%r1320, %r1317, %r1316, 24;
	shf.l.wrap.b32 	%r1321, %r1316, %r1317, 24;
	mov.b64 	%rd3006, {%r1321, %r1320};
	xor.b64  	%rd3007, %rd3005, %rd3006;
	shr.u64 	%rd3008, %rd3004, 7;
	xor.b64  	%rd3009, %rd3007, %rd3008;
	add.s64 	%rd3010, %rd3003, %rd4553;
	add.s64 	%rd4554, %rd3010, %rd3009;
	mov.b64 	{%r1322, %r1323}, %rd4552;
	shf.l.wrap.b32 	%r1324, %r1323, %r1322, 13;
	shf.l.wrap.b32 	%r1325, %r1322, %r1323, 13;
	mov.b64 	%rd3011, {%r1325, %r1324};
	shf.l.wrap.b32 	%r1326, %r1322, %r1323, 3;
	shf.l.wrap.b32 	%r1327, %r1323, %r1322, 3;
	mov.b64 	%rd3012, {%r1327, %r1326};
	xor.b64  	%rd3013, %rd3011, %rd3012;
	shr.u64 	%rd3014, %rd4552, 6;
	xor.b64  	%rd3015, %rd3013, %rd3014;
	ld.local.u64 	%rd3016, [%rd3001+-48];
	add.s64 	%rd3017, %rd3015, %rd3016;
	ld.local.u64 	%rd4553, [%rd3001+-112];
	mov.b64 	{%r1328, %r1329}, %rd4553;
	shf.l.wrap.b32 	%r1330, %r1329, %r1328, 31;
	shf.l.wrap.b32 	%r1331, %r1328, %r1329, 31;
	mov.b64 	%rd3018, {%r1331, %r1330};
	shf.l.wrap.b32 	%r1332, %r1329, %r1328, 24;
	shf.l.wrap.b32 	%r1333, %r1328, %r1329, 24;
	mov.b64 	%rd3019, {%r1333, %r1332};
	xor.b64  	%rd3020, %rd3018, %rd3019;
	shr.u64 	%rd3021, %rd4553, 7;
	xor.b64  	%rd3022, %rd3020, %rd3021;
	add.s64 	%rd3023, %rd3017, %rd3004;
	add.s64 	%rd4552, %rd3023, %rd3022;
	st.local.v2.u64 	[%rd3001], {%rd4554, %rd4552};
	add.s64 	%rd4555, %rd4555, 2;
	setp.ne.s64 	%p58, %rd4555, 80;
	@%p58 bra 	$L__BB0_223;
	ld.local.u64 	%rd172, [%rd8+144];
	ld.local.u64 	%rd173, [%rd8+152];
	ld.local.u64 	%rd174, [%rd8+160];
	ld.local.u64 	%rd175, [%rd8+168];
	ld.local.u64 	%rd176, [%rd8+176];
	ld.local.u64 	%rd177, [%rd8+184];
	ld.local.u64 	%rd178, [%rd8+192];
	ld.local.u64 	%rd179, [%rd8+200];
	mov.b64 	%rd4556, 0;
	mov.u64 	%rd4557, %rd172;
	mov.u64 	%rd4558, %rd173;
	mov.u64 	%rd4559, %rd174;
	mov.u64 	%rd4560, %rd175;
	mov.u64 	%rd4561, %rd176;
	mov.u64 	%rd4562, %rd177;
	mov.u64 	%rd4563, %rd178;
	mov.u64 	%rd4564, %rd179;
$L__BB0_225:
	mov.u64 	%rd186, %rd4562;
	mov.u64 	%rd185, %rd4561;
	mov.u64 	%rd182, %rd4558;
	mov.u64 	%rd181, %rd4557;
	mov.b64 	{%r1334, %r1335}, %rd185;
	shf.l.wrap.b32 	%r1336, %r1335, %r1334, 18;
	shf.l.wrap.b32 	%r1337, %r1334, %r1335, 18;
	mov.b64 	%rd3025, {%r1337, %r1336};
	shf.l.wrap.b32 	%r1338, %r1335, %r1334, 14;
	shf.l.wrap.b32 	%r1339, %r1334, %r1335, 14;
	mov.b64 	%rd3026, {%r1339, %r1338};
	xor.b64  	%rd3027, %rd3025, %rd3026;
	shf.l.wrap.b32 	%r1340, %r1334, %r1335, 23;
	shf.l.wrap.b32 	%r1341, %r1335, %r1334, 23;
	mov.b64 	%rd3028, {%r1341, %r1340};
	xor.b64  	%rd3029, %rd3027, %rd3028;
	and.b64  	%rd3030, %rd185, %rd186;
	not.b64 	%rd3031, %rd185;
	and.b64  	%rd3032, %rd4563, %rd3031;
	or.b64  	%rd3033, %rd3030, %rd3032;
	shl.b64 	%rd3034, %rd4556, 3;
	mov.u64 	%rd3035, k384;
	add.s64 	%rd3036, %rd3035, %rd3034;
	ld.const.u64 	%rd3037, [%rd3036];
	add.s64 	%rd3038, %rd6, %rd3034;
	ld.local.v2.u64 	{%rd3039, %rd3040}, [%rd3038];
	add.s64 	%rd3041, %rd3033, %rd4564;
	add.s64 	%rd3042, %rd3041, %rd3029;
	add.s64 	%rd3043, %rd3042, %rd3037;
	add.s64 	%rd3044, %rd3043, %rd3039;
	mov.b64 	{%r1342, %r1343}, %rd181;
	shf.l.wrap.b32 	%r1344, %r1343, %r1342, 4;
	shf.l.wrap.b32 	%r1345, %r1342, %r1343, 4;
	mov.b64 	%rd3045, {%r1345, %r1344};
	shf.l.wrap.b32 	%r1346, %r1342, %r1343, 30;
	shf.l.wrap.b32 	%r1347, %r1343, %r1342, 30;
	mov.b64 	%rd3046, {%r1347, %r1346};
	xor.b64  	%rd3047, %rd3045, %rd3046;
	shf.l.wrap.b32 	%r1348, %r1342, %r1343, 25;
	shf.l.wrap.b32 	%r1349, %r1343, %r1342, 25;
	mov.b64 	%rd3048, {%r1349, %r1348};
	xor.b64  	%rd3049, %rd3047, %rd3048;
	xor.b64  	%rd3050, %rd182, %rd4559;
	and.b64  	%rd3051, %rd181, %rd3050;
	and.b64  	%rd3052, %rd182, %rd4559;
	xor.b64  	%rd3053, %rd3051, %rd3052;
	add.s64 	%rd3054, %rd3049, %rd3053;
	add.s64 	%rd4562, %rd3044, %rd4560;
	add.s64 	%rd4558, %rd3054, %rd3044;
	mov.b64 	{%r1350, %r1351}, %rd4562;
	shf.l.wrap.b32 	%r1352, %r1351, %r1350, 18;
	shf.l.wrap.b32 	%r1353, %r1350, %r1351, 18;
	mov.b64 	%rd3055, {%r1353, %r1352};
	shf.l.wrap.b32 	%r1354, %r1351, %r1350, 14;
	shf.l.wrap.b32 	%r1355, %r1350, %r1351, 14;
	mov.b64 	%rd3056, {%r1355, %r1354};
	xor.b64  	%rd3057, %rd3055, %rd3056;
	shf.l.wrap.b32 	%r1356, %r1350, %r1351, 23;
	shf.l.wrap.b32 	%r1357, %r1351, %r1350, 23;
	mov.b64 	%rd3058, {%r1357, %r1356};
	xor.b64  	%rd3059, %rd3057, %rd3058;
	and.b64  	%rd3060, %rd4562, %rd185;
	not.b64 	%rd3061, %rd4562;
	and.b64  	%rd3062, %rd186, %rd3061;
	or.b64  	%rd3063, %rd3060, %rd3062;
	ld.const.u64 	%rd3064, [%rd3036+8];
	add.s64 	%rd3065, %rd3063, %rd4563;
	add.s64 	%rd3066, %rd3065, %rd3059;
	add.s64 	%rd3067, %rd3066, %rd3064;
	add.s64 	%rd3068, %rd3067, %rd3040;
	mov.b64 	{%r1358, %r1359}, %rd4558;
	shf.l.wrap.b32 	%r1360, %r1359, %r1358, 4;
	shf.l.wrap.b32 	%r1361, %r1358, %r1359, 4;
	mov.b64 	%rd3069, {%r1361, %r1360};
	shf.l.wrap.b32 	%r1362, %r1358, %r1359, 30;
	shf.l.wrap.b32 	%r1363, %r1359, %r1358, 30;
	mov.b64 	%rd3070, {%r1363, %r1362};
	xor.b64  	%rd3071, %rd3069, %rd3070;
	shf.l.wrap.b32 	%r1364, %r1358, %r1359, 25;
	shf.l.wrap.b32 	%r1365, %r1359, %r1358, 25;
	mov.b64 	%rd3072, {%r1365, %r1364};
	xor.b64  	%rd3073, %rd3071, %rd3072;
	xor.b64  	%rd3074, %rd181, %rd182;
	and.b64  	%rd3075, %rd4558, %rd3074;
	and.b64  	%rd3076, %rd181, %rd182;
	xor.b64  	%rd3077, %rd3075, %rd3076;
	add.s64 	%rd3078, %rd3073, %rd3077;
	add.s64 	%rd4561, %rd3068, %rd4559;
	add.s64 	%rd4557, %rd3078, %rd3068;
	add.s64 	%rd4556, %rd4556, 2;
	setp.ne.s64 	%p59, %rd4556, 80;
	mov.u64 	%rd4559, %rd181;
	mov.u64 	%rd4560, %rd182;
	mov.u64 	%rd4563, %rd185;
	mov.u64 	%rd4564, %rd186;
	@%p59 bra 	$L__BB0_225;
	add.s64 	%rd3079, %rd172, %rd4557;
	st.local.u64 	[%rd8+144], %rd3079;
	add.s64 	%rd3080, %rd173, %rd4558;
	st.local.u64 	[%rd8+152], %rd3080;
	add.s64 	%rd3081, %rd174, %rd181;
	st.local.u64 	[%rd8+160], %rd3081;
	add.s64 	%rd3082, %rd175, %rd182;
	st.local.u64 	[%rd8+168], %rd3082;
	add.s64 	%rd3083, %rd176, %rd4561;
	st.local.u64 	[%rd8+176], %rd3083;
	add.s64 	%rd3084, %rd177, %rd4562;
	st.local.u64 	[%rd8+184], %rd3084;
	add.s64 	%rd3085, %rd178, %rd185;
	st.local.u64 	[%rd8+192], %rd3085;
	add.s64 	%rd3086, %rd179, %rd186;
	st.local.u64 	[%rd8+200], %rd3086;
	mov.b32 	%r1366, 0;
	st.local.v2.b32 	[%rd8], {%r1366, %r1366};
	st.local.v2.b32 	[%rd8+8], {%r1366, %r1366};
	st.local.v2.b32 	[%rd8+16], {%r1366, %r1366};
	st.local.v2.b32 	[%rd8+24], {%r1366, %r1366};
	st.local.v2.b32 	[%rd8+32], {%r1366, %r1366};
	st.local.v2.b32 	[%rd8+40], {%r1366, %r1366};
	st.local.v2.b32 	[%rd8+48], {%r1366, %r1366};
	st.local.v2.b32 	[%rd8+56], {%r1366, %r1366};
	st.local.v2.b32 	[%rd8+64], {%r1366, %r1366};
	st.local.v2.b32 	[%rd8+72], {%r1366, %r1366};
	st.local.v2.b32 	[%rd8+80], {%r1366, %r1366};
	st.local.v2.b32 	[%rd8+88], {%r1366, %r1366};
	st.local.v2.b32 	[%rd8+96], {%r1366, %r1366};
	st.local.v2.b32 	[%rd8+104], {%r1366, %r1366};
$L__BB0_227:
	ld.local.u64 	%rd3094, [%rd8+128];
	shl.b64 	%rd3095, %rd3094, 3;
	ld.local.u64 	%rd3096, [%rd8+136];
	add.s64 	%rd4568, %rd3096, %rd3095;
	st.local.u64 	[%rd8+136], %rd4568;
	shr.u64 	%rd3097, %rd4568, 8;
	shr.u64 	%rd3098, %rd4568, 16;
	shr.u64 	%rd3099, %rd4568, 24;
	shr.u64 	%rd3100, %rd4568, 40;
	shr.u64 	%rd3101, %rd4568, 48;
	shr.u64 	%rd3102, %rd4568, 56;
	cvt.u32.u64 	%r1367, %rd4568;
	cvt.u32.u64 	%r1368, %rd3097;
	prmt.b32 	%r1369, %r1368, %r1367, 0x3340U;
	cvt.u32.u64 	%r1370, %rd3098;
	cvt.u32.u64 	%r1371, %rd3099;
	prmt.b32 	%r1372, %r1371, %r1370, 0x3340U;
	prmt.b32 	%r1373, %r1372, %r1369, 0x5410U;
	{ .reg .b32 tmp; mov.b64 {tmp, %r1374}, %rd4568; }
	cvt.u32.u64 	%r1375, %rd3100;
	prmt.b32 	%r1376, %r1375, %r1374, 0x3340U;
	cvt.u32.u64 	%r1377, %rd3101;
	cvt.u32.u64 	%r1378, %rd3102;
	prmt.b32 	%r1379, %r1378, %r1377, 0x3340U;
	prmt.b32 	%r1380, %r1379, %r1376, 0x5410U;
	st.local.v2.b32 	[%rd8+120], {%r1380, %r1373};
	mov.b32 	%r1381, 0;
	st.local.v2.b32 	[%rd8+112], {%r1381, %r1381};
	ld.local.v2.b32 	{%r1382, %r1383}, [%rd8];
	bfe.u32 	%r1384, %r1383, 24, 8;
	bfe.u32 	%r1385, %r1382, 24, 8;
	bfe.u32 	%r1386, %r1382, 16, 8;
	bfe.u32 	%r1387, %r1382, 8, 8;
	bfe.u32 	%r1388, %r1382, 0, 8;
	cvt.u64.u32 	%rd3103, %r1388;
	shl.b64 	%rd3104, %rd3103, 56;
	cvt.u64.u32 	%rd3105, %r1387;
	shl.b64 	%rd3106, %rd3105, 48;
	and.b64  	%rd3107, %rd3106, 71776119061217280;
	or.b64  	%rd3108, %rd3107, %rd3104;
	cvt.u64.u32 	%rd3109, %r1386;
	shl.b64 	%rd3110, %rd3109, 40;
	and.b64  	%rd3111, %rd3110, 280375465082880;
	or.b64  	%rd3112, %rd3108, %rd3111;
	cvt.u64.u32 	%rd3113, %r1385;
	shl.b64 	%rd3114, %rd3113, 32;
	and.b64  	%rd3115, %rd3114, 1095216660480;
	or.b64  	%rd3116, %rd3112, %rd3115;
	bfe.u32 	%r1389, %r1383, 0, 8;
	mul.wide.u32 	%rd3117, %r1389, 16777216;
	or.b64  	%rd3118, %rd3116, %rd3117;
	bfe.u32 	%r1390, %r1383, 8, 8;
	mul.wide.u32 	%rd3119, %r1390, 65536;
	or.b64  	%rd3120, %rd3118, %rd3119;
	bfe.u32 	%r1391, %r1383, 16, 8;
	mul.wide.u32 	%rd3121, %r1391, 256;
	or.b64  	%rd3122, %rd3120, %rd3121;
	cvt.u64.u32 	%rd3123, %r1384;
	and.b64  	%rd3124, %rd3123, 255;
	or.b64  	%rd4569, %rd3122, %rd3124;
	ld.local.v2.b32 	{%r1392, %r1393}, [%rd8+8];
	bfe.u32 	%r1394, %r1393, 24, 8;
	bfe.u32 	%r1395, %r1392, 24, 8;
	bfe.u32 	%r1396, %r1392, 16, 8;
	bfe.u32 	%r1397, %r1392, 8, 8;
	bfe.u32 	%r1398, %r1392, 0, 8;
	cvt.u64.u32 	%rd3125, %r1398;
	shl.b64 	%rd3126, %rd3125, 56;
	cvt.u64.u32 	%rd3127, %r1397;
	shl.b64 	%rd3128, %rd3127, 48;
	and.b64  	%rd3129, %rd3128, 71776119061217280;
	or.b64  	%rd3130, %rd3129, %rd3126;
	cvt.u64.u32 	%rd3131, %r1396;
	shl.b64 	%rd3132, %rd3131, 40;
	and.b64  	%rd3133, %rd3132, 280375465082880;
	or.b64  	%rd3134, %rd3130, %rd3133;
	cvt.u64.u32 	%rd3135, %r1395;
	shl.b64 	%rd3136, %rd3135, 32;
	and.b64  	%rd3137, %rd3136, 1095216660480;
	or.b64  	%rd3138, %rd3134, %rd3137;
	bfe.u32 	%r1399, %r1393, 0, 8;
	mul.wide.u32 	%rd3139, %r1399, 16777216;
	or.b64  	%rd3140, %rd3138, %rd3139;
	bfe.u32 	%r1400, %r1393, 8, 8;
	mul.wide.u32 	%rd3141, %r1400, 65536;
	or.b64  	%rd3142, %rd3140, %rd3141;
	bfe.u32 	%r1401, %r1393, 16, 8;
	mul.wide.u32 	%rd3143, %r1401, 256;
	or.b64  	%rd3144, %rd3142, %rd3143;
	cvt.u64.u32 	%rd3145, %r1394;
	and.b64  	%rd3146, %rd3145, 255;
	or.b64  	%rd3147, %rd3144, %rd3146;
	st.local.v2.u64 	[%rd5], {%rd4569, %rd3147};
	ld.local.v2.b32 	{%r1402, %r1403}, [%rd8+16];
	bfe.u32 	%r1404, %r1403, 24, 8;
	bfe.u32 	%r1405, %r1402, 24, 8;
	bfe.u32 	%r1406, %r1402, 16, 8;
	bfe.u32 	%r1407, %r1402, 8, 8;
	bfe.u32 	%r1408, %r1402, 0, 8;
	cvt.u64.u32 	%rd3148, %r1408;
	shl.b64 	%rd3149, %rd3148, 56;
	cvt.u64.u32 	%rd3150, %r1407;
	shl.b64 	%rd3151, %rd3150, 48;
	and.b64  	%rd3152, %rd3151, 71776119061217280;
	or.b64  	%rd3153, %rd3152, %rd3149;
	cvt.u64.u32 	%rd3154, %r1406;
	shl.b64 	%rd3155, %rd3154, 40;
	and.b64  	%rd3156, %rd3155, 280375465082880;
	or.b64  	%rd3157, %rd3153, %rd3156;
	cvt.u64.u32 	%rd3158, %r1405;
	shl.b64 	%rd3159, %rd3158, 32;
	and.b64  	%rd3160, %rd3159, 1095216660480;
	or.b64  	%rd3161, %rd3157, %rd3160;
	bfe.u32 	%r1409, %r1403, 0, 8;
	mul.wide.u32 	%rd3162, %r1409, 16777216;
	or.b64  	%rd3163, %rd3161, %rd3162;
	bfe.u32 	%r1410, %r1403, 8, 8;
	mul.wide.u32 	%rd3164, %r1410, 65536;
	or.b64  	%rd3165, %rd3163, %rd3164;
	bfe.u32 	%r1411, %r1403, 16, 8;
	mul.wide.u32 	%rd3166, %r1411, 256;
	or.b64  	%rd3167, %rd3165, %rd3166;
	cvt.u64.u32 	%rd3168, %r1404;
	and.b64  	%rd3169, %rd3168, 255;
	or.b64  	%rd3170, %rd3167, %rd3169;
	ld.local.v2.b32 	{%r1412, %r1413}, [%rd8+24];
	bfe.u32 	%r1414, %r1413, 24, 8;
	bfe.u32 	%r1415, %r1412, 24, 8;
	bfe.u32 	%r1416, %r1412, 16, 8;
	bfe.u32 	%r1417, %r1412, 8, 8;
	bfe.u32 	%r1418, %r1412, 0, 8;
	cvt.u64.u32 	%rd3171, %r1418;
	shl.b64 	%rd3172, %rd3171, 56;
	cvt.u64.u32 	%rd3173, %r1417;
	shl.b64 	%rd3174, %rd3173, 48;
	and.b64  	%rd3175, %rd3174, 71776119061217280;
	or.b64  	%rd3176, %rd3175, %rd3172;
	cvt.u64.u32 	%rd3177, %r1416;
	shl.b64 	%rd3178, %rd3177, 40;
	and.b64  	%rd3179, %rd3178, 280375465082880;
	or.b64  	%rd3180, %rd3176, %rd3179;
	cvt.u64.u32 	%rd3181, %r1415;
	shl.b64 	%rd3182, %rd3181, 32;
	and.b64  	%rd3183, %rd3182, 1095216660480;
	or.b64  	%rd3184, %rd3180, %rd3183;
	bfe.u32 	%r1419, %r1413, 0, 8;
	mul.wide.u32 	%rd3185, %r1419, 16777216;
	or.b64  	%rd3186, %rd3184, %rd3185;
	bfe.u32 	%r1420, %r1413, 8, 8;
	mul.wide.u32 	%rd3187, %r1420, 65536;
	or.b64  	%rd3188, %rd3186, %rd3187;
	bfe.u32 	%r1421, %r1413, 16, 8;
	mul.wide.u32 	%rd3189, %r1421, 256;
	or.b64  	%rd3190, %rd3188, %rd3189;
	cvt.u64.u32 	%rd3191, %r1414;
	and.b64  	%rd3192, %rd3191, 255;
	or.b64  	%rd3193, %rd3190, %rd3192;
	st.local.v2.u64 	[%rd5+16], {%rd3170, %rd3193};
	ld.local.v2.b32 	{%r1422, %r1423}, [%rd8+32];
	bfe.u32 	%r1424, %r1423, 24, 8;
	bfe.u32 	%r1425, %r1422, 24, 8;
	bfe.u32 	%r1426, %r1422, 16, 8;
	bfe.u32 	%r1427, %r1422, 8, 8;
	bfe.u32 	%r1428, %r1422, 0, 8;
	cvt.u64.u32 	%rd3194, %r1428;
	shl.b64 	%rd3195, %rd3194, 56;
	cvt.u64.u32 	%rd3196, %r1427;
	shl.b64 	%rd3197, %rd3196, 48;
	and.b64  	%rd3198, %rd3197, 71776119061217280;
	or.b64  	%rd3199, %rd3198, %rd3195;
	cvt.u64.u32 	%rd3200, %r1426;
	shl.b64 	%rd3201, %rd3200, 40;
	and.b64  	%rd3202, %rd3201, 280375465082880;
	or.b64  	%rd3203, %rd3199, %rd3202;
	cvt.u64.u32 	%rd3204, %r1425;
	shl.b64 	%rd3205, %rd3204, 32;
	and.b64  	%rd3206, %rd3205, 1095216660480;
	or.b64  	%rd3207, %rd3203, %rd3206;
	bfe.u32 	%r1429, %r1423, 0, 8;
	mul.wide.u32 	%rd3208, %r1429, 16777216;
	or.b64  	%rd3209, %rd3207, %rd3208;
	bfe.u32 	%r1430, %r1423, 8, 8;
	mul.wide.u32 	%rd3210, %r1430, 65536;
	or.b64  	%rd3211, %rd3209, %rd3210;
	bfe.u32 	%r1431, %r1423, 16, 8;
	mul.wide.u32 	%rd3212, %r1431, 256;
	or.b64  	%rd3213, %rd3211, %rd3212;
	cvt.u64.u32 	%rd3214, %r1424;
	and.b64  	%rd3215, %rd3214, 255;
	or.b64  	%rd3216, %rd3213, %rd3215;
	ld.local.v2.b32 	{%r1432, %r1433}, [%rd8+40];
	bfe.u32 	%r1434, %r1433, 24, 8;
	bfe.u32 	%r1435, %r1432, 24, 8;
	bfe.u32 	%r1436, %r1432, 16, 8;
	bfe.u32 	%r1437, %r1432, 8, 8;
	bfe.u32 	%r1438, %r1432, 0, 8;
	cvt.u64.u32 	%rd3217, %r1438;
	shl.b64 	%rd3218, %rd3217, 56;
	cvt.u64.u32 	%rd3219, %r1437;
	shl.b64 	%rd3220, %rd3219, 48;
	and.b64  	%rd3221, %rd3220, 71776119061217280;
	or.b64  	%rd3222, %rd3221, %rd3218;
	cvt.u64.u32 	%rd3223, %r1436;
	shl.b64 	%rd3224, %rd3223, 40;
	and.b64  	%rd3225, %rd3224, 280375465082880;
	or.b64  	%rd3226, %rd3222, %rd3225;
	cvt.u64.u32 	%rd3227, %r1435;
	shl.b64 	%rd3228, %rd3227, 32;
	and.b64  	%rd3229, %rd3228, 1095216660480;
	or.b64  	%rd3230, %rd3226, %rd3229;
	bfe.u32 	%r1439, %r1433, 0, 8;
	mul.wide.u32 	%rd3231, %r1439, 16777216;
	or.b64  	%rd3232, %rd3230, %rd3231;
	bfe.u32 	%r1440, %r1433, 8, 8;
	mul.wide.u32 	%rd3233, %r1440, 65536;
	or.b64  	%rd3234, %rd3232, %rd3233;
	bfe.u32 	%r1441, %r1433, 16, 8;
	mul.wide.u32 	%rd3235, %r1441, 256;
	or.b64  	%rd3236, %rd3234, %rd3235;
	cvt.u64.u32 	%rd3237, %r1434;
	and.b64  	%rd3238, %rd3237, 255;
	or.b64  	%rd3239, %rd3236, %rd3238;
	st.local.v2.u64 	[%rd5+32], {%rd3216, %rd3239};
	ld.local.v2.b32 	{%r1442, %r1443}, [%rd8+48];
	bfe.u32 	%r1444, %r1443, 24, 8;
	bfe.u32 	%r1445, %r1442, 24, 8;
	bfe.u32 	%r1446, %r1442, 16, 8;
	bfe.u32 	%r1447, %r1442, 8, 8;
	bfe.u32 	%r1448, %r1442, 0, 8;
	cvt.u64.u32 	%rd3240, %r1448;
	shl.b64 	%rd3241, %rd3240, 56;
	cvt.u64.u32 	%rd3242, %r1447;
	shl.b64 	%rd3243, %rd3242, 48;
	and.b64  	%rd3244, %rd3243, 71776119061217280;
	or.b64  	%rd3245, %rd3244, %rd3241;
	cvt.u64.u32 	%rd3246, %r1446;
	shl.b64 	%rd3247, %rd3246, 40;
	and.b64  	%rd3248, %rd3247, 280375465082880;
	or.b64  	%rd3249, %rd3245, %rd3248;
	cvt.u64.u32 	%rd3250, %r1445;
	shl.b64 	%rd3251, %rd3250, 32;
	and.b64  	%rd3252, %rd3251, 1095216660480;
	or.b64  	%rd3253, %rd3249, %rd3252;
	bfe.u32 	%r1449, %r1443, 0, 8;
	mul.wide.u32 	%rd3254, %r1449, 16777216;
	or.b64  	%rd3255, %rd3253, %rd3254;
	bfe.u32 	%r1450, %r1443, 8, 8;
	mul.wide.u32 	%rd3256, %r1450, 65536;
	or.b64  	%rd3257, %rd3255, %rd3256;
	bfe.u32 	%r1451, %r1443, 16, 8;
	mul.wide.u32 	%rd3258, %r1451, 256;
	or.b64  	%rd3259, %rd3257, %rd3258;
	cvt.u64.u32 	%rd3260, %r1444;
	and.b64  	%rd3261, %rd3260, 255;
	or.b64  	%rd3262, %rd3259, %rd3261;
	ld.local.v2.b32 	{%r1452, %r1453}, [%rd8+56];
	bfe.u32 	%r1454, %r1453, 24, 8;
	bfe.u32 	%r1455, %r1452, 24, 8;
	bfe.u32 	%r1456, %r1452, 16, 8;
	bfe.u32 	%r1457, %r1452, 8, 8;
	bfe.u32 	%r1458, %r1452, 0, 8;
	cvt.u64.u32 	%rd3263, %r1458;
	shl.b64 	%rd3264, %rd3263, 56;
	cvt.u64.u32 	%rd3265, %r1457;
	shl.b64 	%rd3266, %rd3265, 48;
	and.b64  	%rd3267, %rd3266, 71776119061217280;
	or.b64  	%rd3268, %rd3267, %rd3264;
	cvt.u64.u32 	%rd3269, %r1456;
	shl.b64 	%rd3270, %rd3269, 40;
	and.b64  	%rd3271, %rd3270, 280375465082880;
	or.b64  	%rd3272, %rd3268, %rd3271;
	cvt.u64.u32 	%rd3273, %r1455;
	shl.b64 	%rd3274, %rd3273, 32;
	and.b64  	%rd3275, %rd3274, 1095216660480;
	or.b64  	%rd3276, %rd3272, %rd3275;
	bfe.u32 	%r1459, %r1453, 0, 8;
	mul.wide.u32 	%rd3277, %r1459, 16777216;
	or.b64  	%rd3278, %rd3276, %rd3277;
	bfe.u32 	%r1460, %r1453, 8, 8;
	mul.wide.u32 	%rd3279, %r1460, 65536;
	or.b64  	%rd3280, %rd3278, %rd3279;
	bfe.u32 	%r1461, %r1453, 16, 8;
	mul.wide.u32 	%rd3281, %r1461, 256;
	or.b64  	%rd3282, %rd3280, %rd3281;
	cvt.u64.u32 	%rd3283, %r1454;
	and.b64  	%rd3284, %rd3283, 255;
	or.b64  	%rd3285, %rd3282, %rd3284;
	st.local.v2.u64 	[%rd5+48], {%rd3262, %rd3285};
	ld.local.v2.b32 	{%r1462, %r1463}, [%rd8+64];
	bfe.u32 	%r1464, %r1463, 24, 8;
	bfe.u32 	%r1465, %r1462, 24, 8;
	bfe.u32 	%r1466, %r1462, 16, 8;
	bfe.u32 	%r1467, %r1462, 8, 8;
	bfe.u32 	%r1468, %r1462, 0, 8;
	cvt.u64.u32 	%rd3286, %r1468;
	shl.b64 	%rd3287, %rd3286, 56;
	cvt.u64.u32 	%rd3288, %r1467;
	shl.b64 	%rd3289, %rd3288, 48;
	and.b64  	%rd3290, %rd3289, 71776119061217280;
	or.b64  	%rd3291, %rd3290, %rd3287;
	cvt.u64.u32 	%rd3292, %r1466;
	shl.b64 	%rd3293, %rd3292, 40;
	and.b64  	%rd3294, %rd3293, 280375465082880;
	or.b64  	%rd3295, %rd3291, %rd3294;
	cvt.u64.u32 	%rd3296, %r1465;
	shl.b64 	%rd3297, %rd3296, 32;
	and.b64  	%rd3298, %rd3297, 1095216660480;
	or.b64  	%rd3299, %rd3295, %rd3298;
	bfe.u32 	%r1469, %r1463, 0, 8;
	mul.wide.u32 	%rd3300, %r1469, 16777216;
	or.b64  	%rd3301, %rd3299, %rd3300;
	bfe.u32 	%r1470, %r1463, 8, 8;
	mul.wide.u32 	%rd3302, %r1470, 65536;
	or.b64  	%rd3303, %rd3301, %rd3302;
	bfe.u32 	%r1471, %r1463, 16, 8;
	mul.wide.u32 	%rd3304, %r1471, 256;
	or.b64  	%rd3305, %rd3303, %rd3304;
	cvt.u64.u32 	%rd3306, %r1464;
	and.b64  	%rd3307, %rd3306, 255;
	or.b64  	%rd3308, %rd3305, %rd3307;
	ld.local.v2.b32 	{%r1472, %r1473}, [%rd8+72];
	bfe.u32 	%r1474, %r1473, 24, 8;
	bfe.u32 	%r1475, %r1472, 24, 8;
	bfe.u32 	%r1476, %r1472, 16, 8;
	bfe.u32 	%r1477, %r1472, 8, 8;
	bfe.u32 	%r1478, %r1472, 0, 8;
	cvt.u64.u32 	%rd3309, %r1478;
	shl.b64 	%rd3310, %rd3309, 56;
	cvt.u64.u32 	%rd3311, %r1477;
	shl.b64 	%rd3312, %rd3311, 48;
	and.b64  	%rd3313, %rd3312, 71776119061217280;
	or.b64  	%rd3314, %rd3313, %rd3310;
	cvt.u64.u32 	%rd3315, %r1476;
	shl.b64 	%rd3316, %rd3315, 40;
	and.b64  	%rd3317, %rd3316, 280375465082880;
	or.b64  	%rd3318, %rd3314, %rd3317;
	cvt.u64.u32 	%rd3319, %r1475;
	shl.b64 	%rd3320, %rd3319, 32;
	and.b64  	%rd3321, %rd3320, 1095216660480;
	or.b64  	%rd3322, %rd3318, %rd3321;
	bfe.u32 	%r1479, %r1473, 0, 8;
	mul.wide.u32 	%rd3323, %r1479, 16777216;
	or.b64  	%rd3324, %rd3322, %rd3323;
	bfe.u32 	%r1480, %r1473, 8, 8;
	mul.wide.u32 	%rd3325, %r1480, 65536;
	or.b64  	%rd3326, %rd3324, %rd3325;
	bfe.u32 	%r1481, %r1473, 16, 8;
	mul.wide.u32 	%rd3327, %r1481, 256;
	or.b64  	%rd3328, %rd3326, %rd3327;
	cvt.u64.u32 	%rd3329, %r1474;
	and.b64  	%rd3330, %rd3329, 255;
	or.b64  	%rd3331, %rd3328, %rd3330;
	st.local.v2.u64 	[%rd5+64], {%rd3308, %rd3331};
	ld.local.v2.b32 	{%r1482, %r1483}, [%rd8+80];
	bfe.u32 	%r1484, %r1483, 24, 8;
	bfe.u32 	%r1485, %r1482, 24, 8;
	bfe.u32 	%r1486, %r1482, 16, 8;
	bfe.u32 	%r1487, %r1482, 8, 8;
	bfe.u32 	%r1488, %r1482, 0, 8;
	cvt.u64.u32 	%rd3332, %r1488;
	shl.b64 	%rd3333, %rd3332, 56;
	cvt.u64.u32 	%rd3334, %r1487;
	shl.b64 	%rd3335, %rd3334, 48;
	and.b64  	%rd3336, %rd3335, 71776119061217280;
	or.b64  	%rd3337, %rd3336, %rd3333;
	cvt.u64.u32 	%rd3338, %r1486;
	shl.b64 	%rd3339, %rd3338, 40;
	and.b64  	%rd3340, %rd3339, 280375465082880;
	or.b64  	%rd3341, %rd3337, %rd3340;
	cvt.u64.u32 	%rd3342, %r1485;
	shl.b64 	%rd3343, %rd3342, 32;
	and.b64  	%rd3344, %rd3343, 1095216660480;
	or.b64  	%rd3345, %rd3341, %rd3344;
	bfe.u32 	%r1489, %r1483, 0, 8;
	mul.wide.u32 	%rd3346, %r1489, 16777216;
	or.b64  	%rd3347, %rd3345, %rd3346;
	bfe.u32 	%r1490, %r1483, 8, 8;
	mul.wide.u32 	%rd3348, %r1490, 65536;
	or.b64  	%rd3349, %rd3347, %rd3348;
	bfe.u32 	%r1491, %r1483, 16, 8;
	mul.wide.u32 	%rd3350, %r1491, 256;
	or.b64  	%rd3351, %rd3349, %rd3350;
	cvt.u64.u32 	%rd3352, %r1484;
	and.b64  	%rd3353, %rd3352, 255;
	or.b64  	%rd3354, %rd3351, %rd3353;
	ld.local.v2.b32 	{%r1492, %r1493}, [%rd8+88];
	bfe.u32 	%r1494, %r1493, 24, 8;
	bfe.u32 	%r1495, %r1492, 24, 8;
	bfe.u32 	%r1496, %r1492, 16, 8;
	bfe.u32 	%r1497, %r1492, 8, 8;
	bfe.u32 	%r1498, %r1492, 0, 8;
	cvt.u64.u32 	%rd3355, %r1498;
	shl.b64 	%rd3356, %rd3355, 56;
	cvt.u64.u32 	%rd3357, %r1497;
	shl.b64 	%rd3358, %rd3357, 48;
	and.b64  	%rd3359, %rd3358, 71776119061217280;
	or.b64  	%rd3360, %rd3359, %rd3356;
	cvt.u64.u32 	%rd3361, %r1496;
	shl.b64 	%rd3362, %rd3361, 40;
	and.b64  	%rd3363, %rd3362, 280375465082880;
	or.b64  	%rd3364, %rd3360, %rd3363;
	cvt.u64.u32 	%rd3365, %r1495;
	shl.b64 	%rd3366, %rd3365, 32;
	and.b64  	%rd3367, %rd3366, 1095216660480;
	or.b64  	%rd3368, %rd3364, %rd3367;
	bfe.u32 	%r1499, %r1493, 0, 8;
	mul.wide.u32 	%rd3369, %r1499, 16777216;
	or.b64  	%rd3370, %rd3368, %rd3369;
	bfe.u32 	%r1500, %r1493, 8, 8;
	mul.wide.u32 	%rd3371, %r1500, 65536;
	or.b64  	%rd3372, %rd3370, %rd3371;
	bfe.u32 	%r1501, %r1493, 16, 8;
	mul.wide.u32 	%rd3373, %r1501, 256;
	or.b64  	%rd3374, %rd3372, %rd3373;
	cvt.u64.u32 	%rd3375, %r1494;
	and.b64  	%rd3376, %rd3375, 255;
	or.b64  	%rd3377, %rd3374, %rd3376;
	st.local.v2.u64 	[%rd5+80], {%rd3354, %rd3377};
	ld.local.v2.b32 	{%r1502, %r1503}, [%rd8+96];
	bfe.u32 	%r1504, %r1503, 24, 8;
	bfe.u32 	%r1505, %r1502, 24, 8;
	bfe.u32 	%r1506, %r1502, 16, 8;
	bfe.u32 	%r1507, %r1502, 8, 8;
	bfe.u32 	%r1508, %r1502, 0, 8;
	cvt.u64.u32 	%rd3378, %r1508;
	shl.b64 	%rd3379, %rd3378, 56;
	cvt.u64.u32 	%rd3380, %r1507;
	shl.b64 	%rd3381, %rd3380, 48;
	and.b64  	%rd3382, %rd3381, 71776119061217280;
	or.b64  	%rd3383, %rd3382, %rd3379;
	cvt.u64.u32 	%rd3384, %r1506;
	shl.b64 	%rd3385, %rd3384, 40;
	and.b64  	%rd3386, %rd3385, 280375465082880;
	or.b64  	%rd3387, %rd3383, %rd3386;
	cvt.u64.u32 	%rd3388, %r1505;
	shl.b64 	%rd3389, %rd3388, 32;
	and.b64  	%rd3390, %rd3389, 1095216660480;
	or.b64  	%rd3391, %rd3387, %rd3390;
	bfe.u32 	%r1509, %r1503, 0, 8;
	mul.wide.u32 	%rd3392, %r1509, 16777216;
	or.b64  	%rd3393, %rd3391, %rd3392;
	bfe.u32 	%r1510, %r1503, 8, 8;
	mul.wide.u32 	%rd3394, %r1510, 65536;
	or.b64  	%rd3395, %rd3393, %rd3394;
	bfe.u32 	%r1511, %r1503, 16, 8;
	mul.wide.u32 	%rd3396, %r1511, 256;
	or.b64  	%rd3397, %rd3395, %rd3396;
	cvt.u64.u32 	%rd3398, %r1504;
	and.b64  	%rd3399, %rd3398, 255;
	or.b64  	%rd3400, %rd3397, %rd3399;
	ld.local.v2.b32 	{%r1512, %r1513}, [%rd8+104];
	bfe.u32 	%r1514, %r1513, 24, 8;
	bfe.u32 	%r1515, %r1512, 24, 8;
	bfe.u32 	%r1516, %r1512, 16, 8;
	bfe.u32 	%r1517, %r1512, 8, 8;
	bfe.u32 	%r1518, %r1512, 0, 8;
	cvt.u64.u32 	%rd3401, %r1518;
	shl.b64 	%rd3402, %rd3401, 56;
	cvt.u64.u32 	%rd3403, %r1517;
	shl.b64 	%rd3404, %rd3403, 48;
	and.b64  	%rd3405, %rd3404, 71776119061217280;
	or.b64  	%rd3406, %rd3405, %rd3402;
	cvt.u64.u32 	%rd3407, %r1516;
	shl.b64 	%rd3408, %rd3407, 40;
	and.b64  	%rd3409, %rd3408, 280375465082880;
	or.b64  	%rd3410, %rd3406, %rd3409;
	cvt.u64.u32 	%rd3411, %r1515;
	shl.b64 	%rd3412, %rd3411, 32;
	and.b64  	%rd3413, %rd3412, 1095216660480;
	or.b64  	%rd3414, %rd3410, %rd3413;
	bfe.u32 	%r1519, %r1513, 0, 8;
	mul.wide.u32 	%rd3415, %r1519, 16777216;
	or.b64  	%rd3416, %rd3414, %rd3415;
	bfe.u32 	%r1520, %r1513, 8, 8;
	mul.wide.u32 	%rd3417, %r1520, 65536;
	or.b64  	%rd3418, %rd3416, %rd3417;
	bfe.u32 	%r1521, %r1513, 16, 8;
	mul.wide.u32 	%rd3419, %r1521, 256;
	or.b64  	%rd3420, %rd3418, %rd3419;
	cvt.u64.u32 	%rd3421, %r1514;
	and.b64  	%rd3422, %rd3421, 255;
	or.b64  	%rd3423, %rd3420, %rd3422;
	st.local.v2.u64 	[%rd5+96], {%rd3400, %rd3423};
	mov.b64 	%rd4570, 0;
	st.local.v2.u64 	[%rd5+112], {%rd4570, %rd4568};
	mov.b64 	%rd4571, 16;
$L__BB0_228:
	mov.b64 	{%r1522, %r1523}, %rd4570;
	shf.l.wrap.b32 	%r1524, %r1523, %r1522, 13;
	shf.l.wrap.b32 	%r1525, %r1522, %r1523, 13;
	mov.b64 	%rd3424, {%r1525, %r1524};
	shf.l.wrap.b32 	%r1526, %r1522, %r1523, 3;
	shf.l.wrap.b32 	%r1527, %r1523, %r1522, 3;
	mov.b64 	%rd3425, {%r1527, %r1526};
	xor.b64  	%rd3426, %rd3424, %rd3425;
	shr.u64 	%rd3427, %rd4570, 6;
	xor.b64  	%rd3428, %rd3426, %rd3427;
	shl.b64 	%rd3429, %rd4571, 3;
	add.s64 	%rd3430, %rd5, %rd3429;
	ld.local.u64 	%rd3431, [%rd3430+-56];
	add.s64 	%rd3432, %rd3428, %rd3431;
	ld.local.u64 	%rd3433, [%rd3430+-120];
	mov.b64 	{%r1528, %r1529}, %rd3433;
	shf.l.wrap.b32 	%r1530, %r1529, %r1528, 31;
	shf.l.wrap.b32 	%r1531, %r1528, %r1529, 31;
	mov.b64 	%rd3434, {%r1531, %r1530};
	shf.l.wrap.b32 	%r1532, %r1529, %r1528, 24;
	shf.l.wrap.b32 	%r1533, %r1528, %r1529, 24;
	mov.b64 	%rd3435, {%r1533, %r1532};
	xor.b64  	%rd3436, %rd3434, %rd3435;
	shr.u64 	%rd3437, %rd3433, 7;
	xor.b64  	%rd3438, %rd3436, %rd3437;
	add.s64 	%rd3439, %rd3432, %rd4569;
	add.s64 	%rd4570, %rd3439, %rd3438;
	mov.b64 	{%r1534, %r1535}, %rd4568;
	shf.l.wrap.b32 	%r1536, %r1535, %r1534, 13;
	shf.l.wrap.b32 	%r1537, %r1534, %r1535, 13;
	mov.b64 	%rd3440, {%r1537, %r1536};
	shf.l.wrap.b32 	%r1538, %r1534, %r1535, 3;
	shf.l.wrap.b32 	%r1539, %r1535, %r1534, 3;
	mov.b64 	%rd3441, {%r1539, %r1538};
	xor.b64  	%rd3442, %rd3440, %rd3441;
	shr.u64 	%rd3443, %rd4568, 6;
	xor.b64  	%rd3444, %rd3442, %rd3443;
	ld.local.u64 	%rd3445, [%rd3430+-48];
	add.s64 	%rd3446, %rd3444, %rd3445;
	ld.local.u64 	%rd4569, [%rd3430+-112];
	mov.b64 	{%r1540, %r1541}, %rd4569;
	shf.l.wrap.b32 	%r1542, %r1541, %r1540, 31;
	shf.l.wrap.b32 	%r1543, %r1540, %r1541, 31;
	mov.b64 	%rd3447, {%r1543, %r1542};
	shf.l.wrap.b32 	%r1544, %r1541, %r1540, 24;
	shf.l.wrap.b32 	%r1545, %r1540, %r1541, 24;
	mov.b64 	%rd3448, {%r1545, %r1544};
	xor.b64  	%rd3449, %rd3447, %rd3448;
	shr.u64 	%rd3450, %rd4569, 7;
	xor.b64  	%rd3451, %rd3449, %rd3450;
	add.s64 	%rd3452, %rd3446, %rd3433;
	add.s64 	%rd4568, %rd3452, %rd3451;
	st.local.v2.u64 	[%rd3430], {%rd4570, %rd4568};
	add.s64 	%rd4571, %rd4571, 2;
	setp.ne.s64 	%p70, %rd4571, 80;
	@%p70 bra 	$L__BB0_228;
	ld.local.u64 	%rd212, [%rd8+144];
	ld.local.u64 	%rd213, [%rd8+152];
	ld.local.u64 	%rd214, [%rd8+160];
	ld.local.u64 	%rd215, [%rd8+168];
	ld.local.u64 	%rd216, [%rd8+176];
	ld.local.u64 	%rd217, [%rd8+184];
	ld.local.u64 	%rd218, [%rd8+192];
	ld.local.u64 	%rd219, [%rd8+200];
	mov.b64 	%rd4572, 0;
	mov.u64 	%rd4573, %rd212;
	mov.u64 	%rd4574, %rd213;
	mov.u64 	%rd4575, %rd214;
	mov.u64 	%rd4576, %rd215;
	mov.u64 	%rd4577, %rd216;
	mov.u64 	%rd4578, %rd217;
	mov.u64 	%rd4579, %rd218;
	mov.u64 	%rd4580, %rd219;
$L__BB0_230:
	mov.u64 	%rd226, %rd4578;
	mov.u64 	%rd225, %rd4577;
	mov.u64 	%rd222, %rd4574;
	mov.u64 	%rd221, %rd4573;
	mov.b64 	{%r1546, %r1547}, %rd225;
	shf.l.wrap.b32 	%r1548, %r1547, %r1546, 18;
	shf.l.wrap.b32 	%r1549, %r1546, %r1547, 18;
	mov.b64 	%rd3454, {%r1549, %r1548};
	shf.l.wrap.b32 	%r1550, %r1547, %r1546, 14;
	shf.l.wrap.b32 	%r1551, %r1546, %r1547, 14;
	mov.b64 	%rd3455, {%r1551, %r1550};
	xor.b64  	%rd3456, %rd3454, %rd3455;
	shf.l.wrap.b32 	%r1552, %r1546, %r1547, 23;
	shf.l.wrap.b32 	%r1553, %r1547, %r1546, 23;
	mov.b64 	%rd3457, {%r1553, %r1552};
	xor.b64  	%rd3458, %rd3456, %rd3457;
	and.b64  	%rd3459, %rd225, %rd226;
	not.b64 	%rd3460, %rd225;
	and.b64  	%rd3461, %rd4579, %rd3460;
	or.b64  	%rd3462, %rd3459, %rd3461;
	shl.b64 	%rd3463, %rd4572, 3;
	mov.u64 	%rd3464, k384;
	add.s64 	%rd3465, %rd3464, %rd3463;
	ld.const.u64 	%rd3466, [%rd3465];
	add.s64 	%rd3467, %rd5, %rd3463;
	ld.local.v2.u64 	{%rd3468, %rd3469}, [%rd3467];
	add.s64 	%rd3470, %rd3462, %rd4580;
	add.s64 	%rd3471, %rd3470, %rd3458;
	add.s64 	%rd3472, %rd3471, %rd3466;
	add.s64 	%rd3473, %rd3472, %rd3468;
	mov.b64 	{%r1554, %r1555}, %rd221;
	shf.l.wrap.b32 	%r1556, %r1555, %r1554, 4;
	shf.l.wrap.b32 	%r1557, %r1554, %r1555, 4;
	mov.b64 	%rd3474, {%r1557, %r1556};
	shf.l.wrap.b32 	%r1558, %r1554, %r1555, 30;
	shf.l.wrap.b32 	%r1559, %r1555, %r1554, 30;
	mov.b64 	%rd3475, {%r1559, %r1558};
	xor.b64  	%rd3476, %rd3474, %rd3475;
	shf.l.wrap.b32 	%r1560, %r1554, %r1555, 25;
	shf.l.wrap.b32 	%r1561, %r1555, %r1554, 25;
	mov.b64 	%rd3477, {%r1561, %r1560};
	xor.b64  	%rd3478, %rd3476, %rd3477;
	xor.b64  	%rd3479, %rd222, %rd4575;
	and.b64  	%rd3480, %rd221, %rd3479;
	and.b64  	%rd3481, %rd222, %rd4575;
	xor.b64  	%rd3482, %rd3480, %rd3481;
	add.s64 	%rd3483, %rd3478, %rd3482;
	add.s64 	%rd4578, %rd3473, %rd4576;
	add.s64 	%rd4574, %rd3483, %rd3473;
	mov.b64 	{%r1562, %r1563}, %rd4578;
	shf.l.wrap.b32 	%r1564, %r1563, %r1562, 18;
	shf.l.wrap.b32 	%r1565, %r1562, %r1563, 18;
	mov.b64 	%rd3484, {%r1565, %r1564};
	shf.l.wrap.b32 	%r1566, %r1563, %r1562, 14;
	shf.l.wrap.b32 	%r1567, %r1562, %r1563, 14;
	mov.b64 	%rd3485, {%r1567, %r1566};
	xor.b64  	%rd3486, %rd3484, %rd3485;
	shf.l.wrap.b32 	%r1568, %r1562, %r1563, 23;
	shf.l.wrap.b32 	%r1569, %r1563, %r1562, 23;
	mov.b64 	%rd3487, {%r1569, %r1568};
	xor.b64  	%rd3488, %rd3486, %rd3487;
	and.b64  	%rd3489, %rd4578, %rd225;
	not.b64 	%rd3490, %rd4578;
	and.b64  	%rd3491, %rd226, %rd3490;
	or.b64  	%rd3492, %rd3489, %rd3491;
	ld.const.u64 	%rd3493, [%rd3465+8];
	add.s64 	%rd3494, %rd3492, %rd4579;
	add.s64 	%rd3495, %rd3494, %rd3488;
	add.s64 	%rd3496, %rd3495, %rd3493;
	add.s64 	%rd3497, %rd3496, %rd3469;
	mov.b64 	{%r1570, %r1571}, %rd4574;
	shf.l.wrap.b32 	%r1572, %r1571, %r1570, 4;
	shf.l.wrap.b32 	%r1573, %r1570, %r1571, 4;
	mov.b64 	%rd3498, {%r1573, %r1572};
	shf.l.wrap.b32 	%r1574, %r1570, %r1571, 30;
	shf.l.wrap.b32 	%r1575, %r1571, %r1570, 30;
	mov.b64 	%rd3499, {%r1575, %r1574};
	xor.b64  	%rd3500, %rd3498, %rd3499;
	shf.l.wrap.b32 	%r1576, %r1570, %r1571, 25;
	shf.l.wrap.b32 	%r1577, %r1571, %r1570, 25;
	mov.b64 	%rd3501, {%r1577, %r1576};
	xor.b64  	%rd3502, %rd3500, %rd3501;
	xor.b64  	%rd3503, %rd221, %rd222;
	and.b64  	%rd3504, %rd4574, %rd3503;
	and.b64  	%rd3505, %rd221, %rd222;
	xor.b64  	%rd3506, %rd3504, %rd3505;
	add.s64 	%rd3507, %rd3502, %rd3506;
	add.s64 	%rd4577, %rd3497, %rd4575;
	add.s64 	%rd4573, %rd3507, %rd3497;
	add.s64 	%rd4572, %rd4572, 2;
	setp.ne.s64 	%p71, %rd4572, 80;
	mov.u64 	%rd4575, %rd221;
	mov.u64 	%rd4576, %rd222;
	mov.u64 	%rd4579, %rd225;
	mov.u64 	%rd4580, %rd226;
	@%p71 bra 	$L__BB0_230;
	add.s64 	%rd3508, %rd212, %rd4573;
	st.local.u64 	[%rd8+144], %rd3508;
	add.s64 	%rd3509, %rd213, %rd4574;
	st.local.u64 	[%rd8+152], %rd3509;
	add.s64 	%rd3510, %rd214, %rd221;
	st.local.u64 	[%rd8+160], %rd3510;
	add.s64 	%rd3511, %rd215, %rd222;
	st.local.u64 	[%rd8+168], %rd3511;
	add.s64 	%rd3512, %rd216, %rd4577;
	st.local.u64 	[%rd8+176], %rd3512;
	add.s64 	%rd3513, %rd217, %rd4578;
	st.local.u64 	[%rd8+184], %rd3513;
	add.s64 	%rd3514, %rd218, %rd225;
	st.local.u64 	[%rd8+192], %rd3514;
	add.s64 	%rd3515, %rd219, %rd226;
	st.local.u64 	[%rd8+200], %rd3515;
	shr.u64 	%rd3516, %rd3508, 56;
	shr.u64 	%rd3517, %rd3509, 56;
	shr.u64 	%rd3518, %rd3510, 56;
	shr.u64 	%rd3519, %rd3511, 56;
	shr.u64 	%rd3520, %rd3512, 56;
	shr.u64 	%rd3521, %rd3513, 56;
	shr.u64 	%rd3522, %rd3508, 48;
	shr.u64 	%rd3523, %rd3509, 48;
	shr.u64 	%rd3524, %rd3510, 48;
	shr.u64 	%rd3525, %rd3511, 48;
	shr.u64 	%rd3526, %rd3512, 48;
	shr.u64 	%rd3527, %rd3513, 48;
	shr.u64 	%rd3528, %rd3508, 40;
	shr.u64 	%rd3529, %rd3509, 40;
	shr.u64 	%rd3530, %rd3510, 40;
	shr.u64 	%rd3531, %rd3511, 40;
	shr.u64 	%rd3532, %rd3512, 40;
	shr.u64 	%rd3533, %rd3513, 40;
	shr.u64 	%rd3534, %rd3508, 32;
	shr.u64 	%rd3535, %rd3509, 32;
	shr.u64 	%rd3536, %rd3510, 32;
	shr.u64 	%rd3537, %rd3511, 32;
	shr.u64 	%rd3538, %rd3512, 32;
	shr.u64 	%rd3539, %rd3513, 32;
	shr.u64 	%rd3540, %rd3508, 24;
	shr.u64 	%rd3541, %rd3509, 24;
	shr.u64 	%rd3542, %rd3510, 24;
	shr.u64 	%rd3543, %rd3511, 24;
	shr.u64 	%rd3544, %rd3512, 24;
	shr.u64 	%rd3545, %rd3513, 24;
	shr.u64 	%rd3546, %rd3508, 16;
	shr.u64 	%rd3547, %rd3509, 16;
	shr.u64 	%rd3548, %rd3510, 16;
	shr.u64 	%rd3549, %rd3511, 16;
	shr.u64 	%rd3550, %rd3512, 16;
	shr.u64 	%rd3551, %rd3513, 16;
	shr.u64 	%rd3552, %rd3508, 8;
	shr.u64 	%rd3553, %rd3509, 8;
	shr.u64 	%rd3554, %rd3510, 8;
	shr.u64 	%rd3555, %rd3511, 8;
	shr.u64 	%rd3556, %rd3512, 8;
	shr.u64 	%rd3557, %rd3513, 8;
	shr.u64 	%rd3558, %rd3508, 60;
	mov.u64 	%rd3559, $str;
	add.s64 	%rd3560, %rd3559, %rd3558;
	ld.global.nc.u8 	%rs293, [%rd3560];
	cvt.u16.u8 	%rs294, %rs293;
	add.u64 	%rd3562, %SPL, 848;
	st.local.u8 	[%rd3562], %rs294;
	and.b64  	%rd3563, %rd3516, 15;
	add.s64 	%rd3564, %rd3559, %rd3563;
	ld.global.nc.u8 	%rs295, [%rd3564];
	cvt.u16.u8 	%rs296, %rs295;
	st.local.u8 	[%rd3562+1], %rs296;
	shr.u64 	%rd3565, %rd3508, 52;
	and.b64  	%rd3566, %rd3565, 15;
	add.s64 	%rd3567, %rd3559, %rd3566;
	ld.global.nc.u8 	%rs297, [%rd3567];
	cvt.u16.u8 	%rs298, %rs297;
	st.local.u8 	[%rd3562+2], %rs298;
	and.b64  	%rd3568, %rd3522, 15;
	add.s64 	%rd3569, %rd3559, %rd3568;
	ld.global.nc.u8 	%rs299, [%rd3569];
	cvt.u16.u8 	%rs300, %rs299;
	st.local.u8 	[%rd3562+3], %rs300;
	shr.u64 	%rd3570, %rd3508, 44;
	and.b64  	%rd3571, %rd3570, 15;
	add.s64 	%rd3572, %rd3559, %rd3571;
	ld.global.nc.u8 	%rs301, [%rd3572];
	cvt.u16.u8 	%rs302, %rs301;
	st.local.u8 	[%rd3562+4], %rs302;
	and.b64  	%rd3573, %rd3528, 15;
	add.s64 	%rd3574, %rd3559, %rd3573;
	ld.global.nc.u8 	%rs303, [%rd3574];
	cvt.u16.u8 	%rs304, %rs303;
	st.local.u8 	[%rd3562+5], %rs304;
	shr.u64 	%rd3575, %rd3508, 36;
	and.b64  	%rd3576, %rd3575, 15;
	add.s64 	%rd3577, %rd3559, %rd3576;
	ld.global.nc.u8 	%rs305, [%rd3577];
	cvt.u16.u8 	%rs306, %rs305;
	st.local.u8 	[%rd3562+6], %rs306;
	and.b64  	%rd3578, %rd3534, 15;
	add.s64 	%rd3579, %rd3559, %rd3578;
	ld.global.nc.u8 	%rs307, [%rd3579];
	cvt.u16.u8 	%rs308, %rs307;
	st.local.u8 	[%rd3562+7], %rs308;
	shr.u64 	%rd3580, %rd3508, 28;
	and.b64  	%rd3581, %rd3580, 15;
	add.s64 	%rd3582, %rd3559, %rd3581;
	ld.global.nc.u8 	%rs309, [%rd3582];
	cvt.u16.u8 	%rs310, %rs309;
	st.local.u8 	[%rd3562+8], %rs310;
	and.b64  	%rd3583, %rd3540, 15;
	add.s64 	%rd3584, %rd3559, %rd3583;
	ld.global.nc.u8 	%rs311, [%rd3584];
	cvt.u16.u8 	%rs312, %rs311;
	st.local.u8 	[%rd3562+9], %rs312;
	shr.u64 	%rd3585, %rd3508, 20;
	and.b64  	%rd3586, %rd3585, 15;
	add.s64 	%rd3587, %rd3559, %rd3586;
	ld.global.nc.u8 	%rs313, [%rd3587];
	cvt.u16.u8 	%rs314, %rs313;
	st.local.u8 	[%rd3562+10], %rs314;
	and.b64  	%rd3588, %rd3546, 15;
	add.s64 	%rd3589, %rd3559, %rd3588;
	ld.global.nc.u8 	%rs315, [%rd3589];
	cvt.u16.u8 	%rs316, %rs315;
	st.local.u8 	[%rd3562+11], %rs316;
	shr.u64 	%rd3590, %rd3508, 12;
	and.b64  	%rd3591, %rd3590, 15;
	add.s64 	%rd3592, %rd3559, %rd3591;
	ld.global.nc.u8 	%rs317, [%rd3592];
	cvt.u16.u8 	%rs318, %rs317;
	st.local.u8 	[%rd3562+12], %rs318;
	and.b64  	%rd3593, %rd3552, 15;
	add.s64 	%rd3594, %rd3559, %rd3593;
	ld.global.nc.u8 	%rs319, [%rd3594];
	cvt.u16.u8 	%rs320, %rs319;
	st.local.u8 	[%rd3562+13], %rs320;
	shr.u64 	%rd3595, %rd3508, 4;
	and.b64  	%rd3596, %rd3595, 15;
	add.s64 	%rd3597, %rd3559, %rd3596;
	ld.global.nc.u8 	%rs321, [%rd3597];
	cvt.u16.u8 	%rs322, %rs321;
	st.local.u8 	[%rd3562+14], %rs322;
	and.b64  	%rd3598, %rd3508, 15;
	add.s64 	%rd3599, %rd3559, %rd3598;
	ld.global.nc.u8 	%rs323, [%rd3599];
	cvt.u16.u8 	%rs324, %rs323;
	st.local.u8 	[%rd3562+15], %rs324;
	shr.u64 	%rd3600, %rd3509, 60;
	add.s64 	%rd3601, %rd3559, %rd3600;
	ld.global.nc.u8 	%rs325, [%rd3601];
	cvt.u16.u8 	%rs326, %rs325;
	st.local.u8 	[%rd3562+16], %rs326;
	and.b64  	%rd3602, %rd3517, 15;
	add.s64 	%rd3603, %rd3559, %rd3602;
	ld.global.nc.u8 	%rs327, [%rd3603];
	cvt.u16.u8 	%rs328, %rs327;
	st.local.u8 	[%rd3562+17], %rs328;
	shr.u64 	%rd3604, %rd3509, 52;
	and.b64  	%rd3605, %rd3604, 15;
	add.s64 	%rd3606, %rd3559, %rd3605;
	ld.global.nc.u8 	%rs329, [%rd3606];
	cvt.u16.u8 	%rs330, %rs329;
	st.local.u8 	[%rd3562+18], %rs330;
	and.b64  	%rd3607, %rd3523, 15;
	add.s64 	%rd3608, %rd3559, %rd3607;
	ld.global.nc.u8 	%rs331, [%rd3608];
	cvt.u16.u8 	%rs332, %rs331;
	st.local.u8 	[%rd3562+19], %rs332;
	shr.u64 	%rd3609, %rd3509, 44;
	and.b64  	%rd3610, %rd3609, 15;
	add.s64 	%rd3611, %rd3559, %rd3610;
	ld.global.nc.u8 	%rs333, [%rd3611];
	cvt.u16.u8 	%rs334, %rs333;
	st.local.u8 	[%rd3562+20], %rs334;
	and.b64  	%rd3612, %rd3529, 15;
	add.s64 	%rd3613, %rd3559, %rd3612;
	ld.global.nc.u8 	%rs335, [%rd3613];
	cvt.u16.u8 	%rs336, %rs335;
	st.local.u8 	[%rd3562+21], %rs336;
	shr.u64 	%rd3614, %rd3509, 36;
	and.b64  	%rd3615, %rd3614, 15;
	add.s64 	%rd3616, %rd3559, %rd3615;
	ld.global.nc.u8 	%rs337, [%rd3616];
	cvt.u16.u8 	%rs338, %rs337;
	st.local.u8 	[%rd3562+22], %rs338;
	and.b64  	%rd3617, %rd3535, 15;
	add.s64 	%rd3618, %rd3559, %rd3617;
	ld.global.nc.u8 	%rs339, [%rd3618];
	cvt.u16.u8 	%rs340, %rs339;
	st.local.u8 	[%rd3562+23], %rs340;
	shr.u64 	%rd3619, %rd3509, 28;
	and.b64  	%rd3620, %rd3619, 15;
	add.s64 	%rd3621, %rd3559, %rd3620;
	ld.global.nc.u8 	%rs341, [%rd3621];
	cvt.u16.u8 	%rs342, %rs341;
	st.local.u8 	[%rd3562+24], %rs342;
	and.b64  	%rd3622, %rd3541, 15;
	add.s64 	%rd3623, %rd3559, %rd3622;
	ld.global.nc.u8 	%rs343, [%rd3623];
	cvt.u16.u8 	%rs344, %rs343;
	st.local.u8 	[%rd3562+25], %rs344;
	shr.u64 	%rd3624, %rd3509, 20;
	and.b64  	%rd3625, %rd3624, 15;
	add.s64 	%rd3626, %rd3559, %rd3625;
	ld.global.nc.u8 	%rs345, [%rd3626];
	cvt.u16.u8 	%rs346, %rs345;
	st.local.u8 	[%rd3562+26], %rs346;
	and.b64  	%rd3627, %rd3547, 15;
	add.s64 	%rd3628, %rd3559, %rd3627;
	ld.global.nc.u8 	%rs347, [%rd3628];
	cvt.u16.u8 	%rs348, %rs347;
	st.local.u8 	[%rd3562+27], %rs348;
	shr.u64 	%rd3629, %rd3509, 12;
	and.b64  	%rd3630, %rd3629, 15;
	add.s64 	%rd3631, %rd3559, %rd3630;
	ld.global.nc.u8 	%rs349, [%rd3631];
	cvt.u16.u8 	%rs350, %rs349;
	st.local.u8 	[%rd3562+28], %rs350;
	and.b64  	%rd3632, %rd3553, 15;
	add.s64 	%rd3633, %rd3559, %rd3632;
	ld.global.nc.u8 	%rs351, [%rd3633];
	cvt.u16.u8 	%rs352, %rs351;
	st.local.u8 	[%rd3562+29], %rs352;
	shr.u64 	%rd3634, %rd3509, 4;
	and.b64  	%rd3635, %rd3634, 15;
	add.s64 	%rd3636, %rd3559, %rd3635;
	ld.global.nc.u8 	%rs353, [%rd3636];
	cvt.u16.u8 	%rs354, %rs353;
	st.local.u8 	[%rd3562+30], %rs354;
	and.b64  	%rd3637, %rd3509, 15;
	add.s64 	%rd3638, %rd3559, %rd3637;
	ld.global.nc.u8 	%rs355, [%rd3638];
	cvt.u16.u8 	%rs356, %rs355;
	st.local.u8 	[%rd3562+31], %rs356;
	shr.u64 	%rd3639, %rd3510, 60;
	add.s64 	%rd3640, %rd3559, %rd3639;
	ld.global.nc.u8 	%rs357, [%rd3640];
	cvt.u16.u8 	%rs358, %rs357;
	st.local.u8 	[%rd3562+32], %rs358;
	and.b64  	%rd3641, %rd3518, 15;
	add.s64 	%rd3642, %rd3559, %rd3641;
	ld.global.nc.u8 	%rs359, [%rd3642];
	cvt.u16.u8 	%rs360, %rs359;
	st.local.u8 	[%rd3562+33], %rs360;
	shr.u64 	%rd3643, %rd3510, 52;
	and.b64  	%rd3644, %rd3643, 15;
	add.s64 	%rd3645, %rd3559, %rd3644;
	ld.global.nc.u8 	%rs361, [%rd3645];
	cvt.u16.u8 	%rs362, %rs361;
	st.local.u8 	[%rd3562+34], %rs362;
	and.b64  	%rd3646, %rd3524, 15;
	add.s64 	%rd3647, %rd3559, %rd3646;
	ld.global.nc.u8 	%rs363, [%rd3647];
	cvt.u16.u8 	%rs364, %rs363;
	st.local.u8 	[%rd3562+35], %rs364;
	shr.u64 	%rd3648, %rd3510, 44;
	and.b64  	%rd3649, %rd3648, 15;
	add.s64 	%rd3650, %rd3559, %rd3649;
	ld.global.nc.u8 	%rs365, [%rd3650];
	cvt.u16.u8 	%rs366, %rs365;
	st.local.u8 	[%rd3562+36], %rs366;
	and.b64  	%rd3651, %rd3530, 15;
	add.s64 	%rd3652, %rd3559, %rd3651;
	ld.global.nc.u8 	%rs367, [%rd3652];
	cvt.u16.u8 	%rs368, %rs367;
	st.local.u8 	[%rd3562+37], %rs368;
	shr.u64 	%rd3653, %rd3510, 36;
	and.b64  	%rd3654, %rd3653, 15;
	add.s64 	%rd3655, %rd3559, %rd3654;
	ld.global.nc.u8 	%rs369, [%rd3655];
	cvt.u16.u8 	%rs370, %rs369;
	st.local.u8 	[%rd3562+38], %rs370;
	and.b64  	%rd3656, %rd3536, 15;
	add.s64 	%rd3657, %rd3559, %rd3656;
	ld.global.nc.u8 	%rs371, [%rd3657];
	cvt.u16.u8 	%rs372, %rs371;
	st.local.u8 	[%rd3562+39], %rs372;
	shr.u64 	%rd3658, %rd3510, 28;
	and.b64  	%rd3659, %rd3658, 15;
	add.s64 	%rd3660, %rd3559, %rd3659;
	ld.global.nc.u8 	%rs373, [%rd3660];
	cvt.u16.u8 	%rs374, %rs373;
	st.local.u8 	[%rd3562+40], %rs374;
	and.b64  	%rd3661, %rd3542, 15;
	add.s64 	%rd3662, %rd3559, %rd3661;
	ld.global.nc.u8 	%rs375, [%rd3662];
	cvt.u16.u8 	%rs376, %rs375;
	st.local.u8 	[%rd3562+41], %rs376;
	shr.u64 	%rd3663, %rd3510, 20;
	and.b64  	%rd3664, %rd3663, 15;
	add.s64 	%rd3665, %rd3559, %rd3664;
	ld.global.nc.u8 	%rs377, [%rd3665];
	cvt.u16.u8 	%rs378, %rs377;
	st.local.u8 	[%rd3562+42], %rs378;
	and.b64  	%rd3666, %rd3548, 15;
	add.s64 	%rd3667, %rd3559, %rd3666;
	ld.global.nc.u8 	%rs379, [%rd3667];
	cvt.u16.u8 	%rs380, %rs379;
	st.local.u8 	[%rd3562+43], %rs380;
	shr.u64 	%rd3668, %rd3510, 12;
	and.b64  	%rd3669, %rd3668, 15;
	add.s64 	%rd3670, %rd3559, %rd3669;
	ld.global.nc.u8 	%rs381, [%rd3670];
	cvt.u16.u8 	%rs382, %rs381;
	st.local.u8 	[%rd3562+44], %rs382;
	and.b64  	%rd3671, %rd3554, 15;
	add.s64 	%rd3672, %rd3559, %rd3671;
	ld.global.nc.u8 	%rs383, [%rd3672];
	cvt.u16.u8 	%rs384, %rs383;
	st.local.u8 	[%rd3562+45], %rs384;
	shr.u64 	%rd3673, %rd3510, 4;
	and.b64  	%rd3674, %rd3673, 15;
	add.s64 	%rd3675, %rd3559, %rd3674;
	ld.global.nc.u8 	%rs385, [%rd3675];
	cvt.u16.u8 	%rs386, %rs385;
	st.local.u8 	[%rd3562+46], %rs386;
	and.b64  	%rd3676, %rd3510, 15;
	add.s64 	%rd3677, %rd3559, %rd3676;
	ld.global.nc.u8 	%rs387, [%rd3677];
	cvt.u16.u8 	%rs388, %rs387;
	st.local.u8 	[%rd3562+47], %rs388;
	shr.u64 	%rd3678, %rd3511, 60;
	add.s64 	%rd3679, %rd3559, %rd3678;
	ld.global.nc.u8 	%rs389, [%rd3679];
	cvt.u16.u8 	%rs390, %rs389;
	st.local.u8 	[%rd3562+48], %rs390;
	and.b64  	%rd3680, %rd3519, 15;
	add.s64 	%rd3681, %rd3559, %rd3680;
	ld.global.nc.u8 	%rs391, [%rd3681];
	cvt.u16.u8 	%rs392, %rs391;
	st.local.u8 	[%rd3562+49], %rs392;
	shr.u64 	%rd3682, %rd3511, 52;
	and.b64  	%rd3683, %rd3682, 15;
	add.s64 	%rd3684, %rd3559, %rd3683;
	ld.global.nc.u8 	%rs393, [%rd3684];
	cvt.u16.u8 	%rs394, %rs393;
	st.local.u8 	[%rd3562+50], %rs394;
	and.b64  	%rd3685, %rd3525, 15;
	add.s64 	%rd3686, %rd3559, %rd3685;
	ld.global.nc.u8 	%rs395, [%rd3686];
	cvt.u16.u8 	%rs396, %rs395;
	st.local.u8 	[%rd3562+51], %rs396;
	shr.u64 	%rd3687, %rd3511, 44;
	and.b64  	%rd3688, %rd3687, 15;
	add.s64 	%rd3689, %rd3559, %rd3688;
	ld.global.nc.u8 	%rs397, [%rd3689];
	cvt.u16.u8 	%rs398, %rs397;
	st.local.u8 	[%rd3562+52], %rs398;
	and.b64  	%rd3690, %rd3531, 15;
	add.s64 	%rd3691, %rd3559, %rd3690;
	ld.global.nc.u8 	%rs399, [%rd3691];
	cvt.u16.u8 	%rs400, %rs399;
	st.local.u8 	[%rd3562+53], %rs400;
	shr.u64 	%rd3692, %rd3511, 36;
	and.b64  	%rd3693, %rd3692, 15;
	add.s64 	%rd3694, %rd3559, %rd3693;
	ld.global.nc.u8 	%rs401, [%rd3694];
	cvt.u16.u8 	%rs402, %rs401;
	st.local.u8 	[%rd3562+54], %rs402;
	and.b64  	%rd3695, %rd3537, 15;
	add.s64 	%rd3696, %rd3559, %rd3695;
	ld.global.nc.u8 	%rs403, [%rd3696];
	cvt.u16.u8 	%rs404, %rs403;
	st.local.u8 	[%rd3562+55], %rs404;
	shr.u64 	%rd3697, %rd3511, 28;
	and.b64  	%rd3698, %rd3697, 15;
	add.s64 	%rd3699, %rd3559, %rd3698;
	ld.global.nc.u8 	%rs405, [%rd3699];
	cvt.u16.u8 	%rs406, %rs405;
	st.local.u8 	[%rd3562+56], %rs406;
	and.b64  	%rd3700, %rd3543, 15;
	add.s64 	%rd3701, %rd3559, %rd3700;
	ld.global.nc.u8 	%rs407, [%rd3701];
	cvt.u16.u8 	%rs408, %rs407;
	st.local.u8 	[%rd3562+57], %rs408;
	shr.u64 	%rd3702, %rd3511, 20;
	and.b64  	%rd3703, %rd3702, 15;
	add.s64 	%rd3704, %rd3559, %rd3703;
	ld.global.nc.u8 	%rs409, [%rd3704];
	cvt.u16.u8 	%rs410, %rs409;
	st.local.u8 	[%rd3562+58], %rs410;
	and.b64  	%rd3705, %rd3549, 15;
	add.s64 	%rd3706, %rd3559, %rd3705;
	ld.global.nc.u8 	%rs411, [%rd3706];
	cvt.u16.u8 	%rs412, %rs411;
	st.local.u8 	[%rd3562+59], %rs412;
	shr.u64 	%rd3707, %rd3511, 12;
	and.b64  	%rd3708, %rd3707, 15;
	add.s64 	%rd3709, %rd3559, %rd3708;
	ld.global.nc.u8 	%rs413, [%rd3709];
	cvt.u16.u8 	%rs414, %rs413;
	st.local.u8 	[%rd3562+60], %rs414;
	and.b64  	%rd3710, %rd3555, 15;
	add.s64 	%rd3711, %rd3559, %rd3710;
	ld.global.nc.u8 	%rs415, [%rd3711];
	cvt.u16.u8 	%rs416, %rs415;
	st.local.u8 	[%rd3562+61], %rs416;
	shr.u64 	%rd3712, %rd3511, 4;
	and.b64  	%rd3713, %rd3712, 15;
	add.s64 	%rd3714, %rd3559, %rd3713;
	ld.global.nc.u8 	%rs417, [%rd3714];
	cvt.u16.u8 	%rs418, %rs417;
	st.local.u8 	[%rd3562+62], %rs418;
	and.b64  	%rd3715, %rd3511, 15;
	add.s64 	%rd3716, %rd3559, %rd3715;
	ld.global.nc.u8 	%rs419, [%rd3716];
	cvt.u16.u8 	%rs420, %rs419;
	st.local.u8 	[%rd3562+63], %rs420;
	shr.u64 	%rd3717, %rd3512, 60;
	add.s64 	%rd3718, %rd3559, %rd3717;
	ld.global.nc.u8 	%rs421, [%rd3718];
	cvt.u16.u8 	%rs422, %rs421;
	st.local.u8 	[%rd3562+64], %rs422;
	and.b64  	%rd3719, %rd3520, 15;
	add.s64 	%rd3720, %rd3559, %rd3719;
	ld.global.nc.u8 	%rs423, [%rd3720];
	cvt.u16.u8 	%rs424, %rs423;
	st.local.u8 	[%rd3562+65], %rs424;
	shr.u64 	%rd3721, %rd3512, 52;
	and.b64  	%rd3722, %rd3721, 15;
	add.s64 	%rd3723, %rd3559, %rd3722;
	ld.global.nc.u8 	%rs425, [%rd3723];
	cvt.u16.u8 	%rs426, %rs425;
	st.local.u8 	[%rd3562+66], %rs426;
	and.b64  	%rd3724, %rd3526, 15;
	add.s64 	%rd3725, %rd3559, %rd3724;
	ld.global.nc.u8 	%rs427, [%rd3725];
	cvt.u16.u8 	%rs428, %rs427;
	st.local.u8 	[%rd3562+67], %rs428;
	shr.u64 	%rd3726, %rd3512, 44;
	and.b64  	%rd3727, %rd3726, 15;
	add.s64 	%rd3728, %rd3559, %rd3727;
	ld.global.nc.u8 	%rs429, [%rd3728];
	cvt.u16.u8 	%rs430, %rs429;
	st.local.u8 	[%rd3562+68], %rs430;
	and.b64  	%rd3729, %rd3532, 15;
	add.s64 	%rd3730, %rd3559, %rd3729;
	ld.global.nc.u8 	%rs431, [%rd3730];
	cvt.u16.u8 	%rs432, %rs431;
	st.local.u8 	[%rd3562+69], %rs432;
	shr.u64 	%rd3731, %rd3512, 36;
	and.b64  	%rd3732, %rd3731, 15;
	add.s64 	%rd3733, %rd3559, %rd3732;
	ld.global.nc.u8 	%rs433, [%rd3733];
	cvt.u16.u8 	%rs434, %rs433;
	st.local.u8 	[%rd3562+70], %rs434;
	and.b64  	%rd3734, %rd3538, 15;
	add.s64 	%rd3735, %rd3559, %rd3734;
	ld.global.nc.u8 	%rs435, [%rd3735];
	cvt.u16.u8 	%rs436, %rs435;
	st.local.u8 	[%rd3562+71], %rs436;
	shr.u64 	%rd3736, %rd3512, 28;
	and.b64  	%rd3737, %rd3736, 15;
	add.s64 	%rd3738, %rd3559, %rd3737;
	ld.global.nc.u8 	%rs437, [%rd3738];
	cvt.u16.u8 	%rs438, %rs437;
	st.local.u8 	[%rd3562+72], %rs438;
	and.b64  	%rd3739, %rd3544, 15;
	add.s64 	%rd3740, %rd3559, %rd3739;
	ld.global.nc.u8 	%rs439, [%rd3740];
	cvt.u16.u8 	%rs440, %rs439;
	st.local.u8 	[%rd3562+73], %rs440;
	shr.u64 	%rd3741, %rd3512, 20;
	and.b64  	%rd3742, %rd3741, 15;
	add.s64 	%rd3743, %rd3559, %rd3742;
	ld.global.nc.u8 	%rs441, [%rd3743];
	cvt.u16.u8 	%rs442, %rs441;
	st.local.u8 	[%rd3562+74], %rs442;
	and.b64  	%rd3744, %rd3550, 15;
	add.s64 	%rd3745, %rd3559, %rd3744;
	ld.global.nc.u8 	%rs443, [%rd3745];
	cvt.u16.u8 	%rs444, %rs443;
	st.local.u8 	[%rd3562+75], %rs444;
	shr.u64 	%rd3746, %rd3512, 12;
	and.b64  	%rd3747, %rd3746, 15;
	add.s64 	%rd3748, %rd3559, %rd3747;
	ld.global.nc.u8 	%rs445, [%rd3748];
	cvt.u16.u8 	%rs446, %rs445;
	st.local.u8 	[%rd3562+76], %rs446;
	and.b64  	%rd3749, %rd3556, 15;
	add.s64 	%rd3750, %rd3559, %rd3749;
	ld.global.nc.u8 	%rs447, [%rd3750];
	cvt.u16.u8 	%rs448, %rs447;
	st.local.u8 	[%rd3562+77], %rs448;
	shr.u64 	%rd3751, %rd3512, 4;
	and.b64  	%rd3752, %rd3751, 15;
	add.s64 	%rd3753, %rd3559, %rd3752;
	ld.global.nc.u8 	%rs449, [%rd3753];
	cvt.u16.u8 	%rs450, %rs449;
	st.local.u8 	[%rd3562+78], %rs450;
	and.b64  	%rd3754, %rd3512, 15;
	add.s64 	%rd3755, %rd3559, %rd3754;
	ld.global.nc.u8 	%rs451, [%rd3755];
	cvt.u16.u8 	%rs452, %rs451;
	st.local.u8 	[%rd3562+79], %rs452;
	shr.u64 	%rd3756, %rd3513, 60;
	add.s64 	%rd3757, %rd3559, %rd3756;
	ld.global.nc.u8 	%rs453, [%rd3757];
	cvt.u16.u8 	%rs454, %rs453;
	st.local.u8 	[%rd3562+80], %rs454;
	and.b64  	%rd3758, %rd3521, 15;
	add.s64 	%rd3759, %rd3559, %rd3758;
	ld.global.nc.u8 	%rs455, [%rd3759];
	cvt.u16.u8 	%rs456, %rs455;
	st.local.u8 	[%rd3562+81], %rs456;
	shr.u64 	%rd3760, %rd3513, 52;
	and.b64  	%rd3761, %rd3760, 15;
	add.s64 	%rd3762, %rd3559, %rd3761;
	ld.global.nc.u8 	%rs457, [%rd3762];
	cvt.u16.u8 	%rs458, %rs457;
	st.local.u8 	[%rd3562+82], %rs458;
	and.b64  	%rd3763, %rd3527, 15;
	add.s64 	%rd3764, %rd3559, %rd3763;
	ld.global.nc.u8 	%rs459, [%rd3764];
	cvt.u16.u8 	%rs460, %rs459;
	st.local.u8 	[%rd3562+83], %rs460;
	shr.u64 	%rd3765, %rd3513, 44;
	and.b64  	%rd3766, %rd3765, 15;
	add.s64 	%rd3767, %rd3559, %rd3766;
	ld.global.nc.u8 	%rs461, [%rd3767];
	cvt.u16.u8 	%rs462, %rs461;
	st.local.u8 	[%rd3562+84], %rs462;
	and.b64  	%rd3768, %rd3533, 15;
	add.s64 	%rd3769, %rd3559, %rd3768;
	ld.global.nc.u8 	%rs463, [%rd3769];
	cvt.u16.u8 	%rs464, %rs463;
	st.local.u8 	[%rd3562+85], %rs464;
	shr.u64 	%rd3770, %rd3513, 36;
	and.b64  	%rd3771, %rd3770, 15;
	add.s64 	%rd3772, %rd3559, %rd3771;
	ld.global.nc.u8 	%rs465, [%rd3772];
	cvt.u16.u8 	%rs466, %rs465;
	st.local.u8 	[%rd3562+86], %rs466;
	and.b64  	%rd3773, %rd3539, 15;
	add.s64 	%rd3774, %rd3559, %rd3773;
	ld.global.nc.u8 	%rs467, [%rd3774];
	cvt.u16.u8 	%rs468, %rs467;
	st.local.u8 	[%rd3562+87], %rs468;
	shr.u64 	%rd3775, %rd3513, 28;
	and.b64  	%rd3776, %rd3775, 15;
	add.s64 	%rd3777, %rd3559, %rd3776;
	ld.global.nc.u8 	%rs469, [%rd3777];
	cvt.u16.u8 	%rs470, %rs469;
	st.local.u8 	[%rd3562+88], %rs470;
	and.b64  	%rd3778, %rd3545, 15;
	add.s64 	%rd3779, %rd3559, %rd3778;
	ld.global.nc.u8 	%rs471, [%rd3779];
	cvt.u16.u8 	%rs472, %rs471;
	st.local.u8 	[%rd3562+89], %rs472;
	shr.u64 	%rd3780, %rd3513, 20;
	and.b64  	%rd3781, %rd3780, 15;
	add.s64 	%rd3782, %rd3559, %rd3781;
	ld.global.nc.u8 	%rs473, [%rd3782];
	cvt.u16.u8 	%rs474, %rs473;
	st.local.u8 	[%rd3562+90], %rs474;
	and.b64  	%rd3783, %rd3551, 15;
	add.s64 	%rd3784, %rd3559, %rd3783;
	ld.global.nc.u8 	%rs475, [%rd3784];
	cvt.u16.u8 	%rs476, %rs475;
	st.local.u8 	[%rd3562+91], %rs476;
	shr.u64 	%rd3785, %rd3513, 12;
	and.b64  	%rd3786, %rd3785, 15;
	add.s64 	%rd3787, %rd3559, %rd3786;
	ld.global.nc.u8 	%rs477, [%rd3787];
	cvt.u16.u8 	%rs478, %rs477;
	st.local.u8 	[%rd3562+92], %rs478;
	and.b64  	%rd3788, %rd3557, 15;
	add.s64 	%rd3789, %rd3559, %rd3788;
	ld.global.nc.u8 	%rs479, [%rd3789];
	cvt.u16.u8 	%rs480, %rs479;
	st.local.u8 	[%rd3562+93], %rs480;
	shr.u64 	%rd3790, %rd3513, 4;
	and.b64  	%rd3791, %rd3790, 15;
	add.s64 	%rd3792, %rd3559, %rd3791;
	ld.global.nc.u8 	%rs481, [%rd3792];
	cvt.u16.u8 	%rs482, %rs481;
	st.local.u8 	[%rd3562+94], %rs482;
	and.b64  	%rd3793, %rd3513, 15;
	add.s64 	%rd3794, %rd3559, %rd3793;
	ld.global.nc.u8 	%rs483, [%rd3794];
	cvt.u16.u8 	%rs484, %rs483;
	st.local.u8 	[%rd3562+95], %rs484;
	mov.b16 	%rs485, 0;
	st.local.u8 	[%rd3562+96], %rs485;
	bra.uni 	$L__BB0_256;
$L__BB0_232:
	add.s64 	%rd885, %rd4, %rd4581;
	mov.b16 	%rs7, 128;
	st.local.u8 	[%rd885], %rs7;
	add.s64 	%rd4602, %rd4581, 1;
	setp.gt.u64 	%p17, %rd4602, 127;
	@%p17 bra 	$L__BB0_246;
	sub.s64 	%rd281, 127, %rd4581;
	and.b64  	%rd282, %rd281, 15;
	add.s64 	%rd886, %rd4581, -112;
	setp.lt.u64 	%p18, %rd886, 15;
	@%p18 bra 	$L__BB0_236;
	and.b64  	%rd283, %rd281, -16;
	mov.b64 	%rd4601, 0;
$L__BB0_235:
	.pragma "nounroll";
	add.s64 	%rd888, %rd4, %rd4602;
	mov.b16 	%rs8, 0;
	st.local.u8 	[%rd888], %rs8;
	st.local.u8 	[%rd888+1], %rs8;
	st.local.u8 	[%rd888+2], %rs8;
	st.local.u8 	[%rd888+3], %rs8;
	st.local.u8 	[%rd888+4], %rs8;
	st.local.u8 	[%rd888+5], %rs8;
	st.local.u8 	[%rd888+6], %rs8;
	st.local.u8 	[%rd888+7], %rs8;
	st.local.u8 	[%rd888+8], %rs8;
	st.local.u8 	[%rd888+9], %rs8;
	st.local.u8 	[%rd888+10], %rs8;
	st.local.u8 	[%rd888+11], %rs8;
	st.local.u8 	[%rd888+12], %rs8;
	st.local.u8 	[%rd888+13], %rs8;
	st.local.u8 	[%rd888+14], %rs8;
	st.local.u8 	[%rd888+15], %rs8;
	add.s64 	%rd4602, %rd4602, 16;
	add.s64 	%rd4601, %rd4601, 16;
	setp.ne.s64 	%p19, %rd4601, %rd283;
	@%p19 bra 	$L__BB0_235;
$L__BB0_236:
	setp.eq.s64 	%p20, %rd282, 0;
	@%p20 bra 	$L__BB0_246;
	and.b64  	%rd289, %rd281, 7;
	setp.lt.u64 	%p21, %rd282, 8;
	@%p21 bra 	$L__BB0_239;
	add.s64 	%rd889, %rd4, %rd4602;
	mov.b16 	%rs9, 0;
	st.local.u8 	[%rd889], %rs9;
	st.local.u8 	[%rd889+1], %rs9;
	st.local.u8 	[%rd889+2], %rs9;
	st.local.u8 	[%rd889+3], %rs9;
	st.local.u8 	[%rd889+4], %rs9;
	st.local.u8 	[%rd889+5], %rs9;
	st.local.u8 	[%rd889+6], %rs9;
	st.local.u8 	[%rd889+7], %rs9;
	add.s64 	%rd4602, %rd4602, 8;
$L__BB0_239:
	setp.eq.s64 	%p22, %rd289, 0;
	@%p22 bra 	$L__BB0_246;
	and.b64  	%rd292, %rd281, 3;
	setp.lt.u64 	%p23, %rd289, 4;
	@%p23 bra 	$L__BB0_242;
	add.s64 	%rd890, %rd4, %rd4602;
	mov.b16 	%rs10, 0;
	st.local.u8 	[%rd890], %rs10;
	st.local.u8 	[%rd890+1], %rs10;
	st.local.u8 	[%rd890+2], %rs10;
	st.local.u8 	[%rd890+3], %rs10;
	add.s64 	%rd4602, %rd4602, 4;
$L__BB0_242:
	setp.eq.s64 	%p24, %rd292, 0;
	@%p24 bra 	$L__BB0_246;
	add.s64 	%rd295, %rd4, %rd4602;
	mov.b16 	%rs11, 0;
	st.local.u8 	[%rd295], %rs11;
	setp.eq.s64 	%p25, %rd292, 1;
	@%p25 bra 	$L__BB0_246;
	mov.b16 	%rs12, 0;
	st.local.u8 	[%rd295+1], %rs12;
	setp.eq.s64 	%p26, %rd292, 2;
	@%p26 bra 	$L__BB0_246;
	mov.b16 	%rs13, 0;
	st.local.u8 	[%rd295+2], %rs13;
$L__BB0_246:
	ld.local.v2.b32 	{%r503, %r504}, [%rd4];
	bfe.u32 	%r505, %r504, 24, 8;
	bfe.u32 	%r506, %r503, 24, 8;
	bfe.u32 	%r507, %r503, 16, 8;
	bfe.u32 	%r508, %r503, 8, 8;
	bfe.u32 	%r509, %r503, 0, 8;
	cvt.u64.u32 	%rd892, %r509;
	shl.b64 	%rd893, %rd892, 56;
	cvt.u64.u32 	%rd894, %r508;
	shl.b64 	%rd895, %rd894, 48;
	and.b64  	%rd896, %rd895, 71776119061217280;
	or.b64  	%rd897, %rd896, %rd893;
	cvt.u64.u32 	%rd898, %r507;
	shl.b64 	%rd899, %rd898, 40;
	and.b64  	%rd900, %rd899, 280375465082880;
	or.b64  	%rd901, %rd897, %rd900;
	cvt.u64.u32 	%rd902, %r506;
	shl.b64 	%rd903, %rd902, 32;
	and.b64  	%rd904, %rd903, 1095216660480;
	or.b64  	%rd905, %rd901, %rd904;
	bfe.u32 	%r510, %r504, 0, 8;
	mul.wide.u32 	%rd906, %r510, 16777216;
	or.b64  	%rd907, %rd905, %rd906;
	bfe.u32 	%r511, %r504, 8, 8;
	mul.wide.u32 	%rd908, %r511, 65536;
	or.b64  	%rd909, %rd907, %rd908;
	bfe.u32 	%r512, %r504, 16, 8;
	mul.wide.u32 	%rd910, %r512, 256;
	or.b64  	%rd911, %rd909, %rd910;
	cvt.u64.u32 	%rd912, %r505;
	and.b64  	%rd913, %rd912, 255;
	or.b64  	%rd4606, %rd911, %rd913;
	ld.local.v2.b32 	{%r513, %r514}, [%rd4+8];
	bfe.u32 	%r515, %r514, 24, 8;
	bfe.u32 	%r516, %r513, 24, 8;
	bfe.u32 	%r517, %r513, 16, 8;
	bfe.u32 	%r518, %r513, 8, 8;
	bfe.u32 	%r519, %r513, 0, 8;
	cvt.u64.u32 	%rd914, %r519;
	shl.b64 	%rd915, %rd914, 56;
	cvt.u64.u32 	%rd916, %r518;
	shl.b64 	%rd917, %rd916, 48;
	and.b64  	%rd918, %rd917, 71776119061217280;
	or.b64  	%rd919, %rd918, %rd915;
	cvt.u64.u32 	%rd920, %r517;
	shl.b64 	%rd921, %rd920, 40;
	and.b64  	%rd922, %rd921, 280375465082880;
	or.b64  	%rd923, %rd919, %rd922;
	cvt.u64.u32 	%rd924, %r516;
	shl.b64 	%rd925, %rd924, 32;
	and.b64  	%rd926, %rd925, 1095216660480;
	or.b64  	%rd927, %rd923, %rd926;
	bfe.u32 	%r520, %r514, 0, 8;
	mul.wide.u32 	%rd928, %r520, 16777216;
	or.b64  	%rd929, %rd927, %rd928;
	bfe.u32 	%r521, %r514, 8, 8;
	mul.wide.u32 	%rd930, %r521, 65536;
	or.b64  	%rd931, %rd929, %rd930;
	bfe.u32 	%r522, %r514, 16, 8;
	mul.wide.u32 	%rd932, %r522, 256;
	or.b64  	%rd933, %rd931, %rd932;
	cvt.u64.u32 	%rd934, %r515;
	and.b64  	%rd935, %rd934, 255;
	or.b64  	%rd936, %rd933, %rd935;
	st.local.v2.u64 	[%rd2], {%rd4606, %rd936};
	ld.local.v2.b32 	{%r523, %r524}, [%rd4+16];
	bfe.u32 	%r525, %r524, 24, 8;
	bfe.u32 	%r526, %r523, 24, 8;
	bfe.u32 	%r527, %r523, 16, 8;
	bfe.u32 	%r528, %r523, 8, 8;
	bfe.u32 	%r529, %r523, 0, 8;
	cvt.u64.u32 	%rd937, %r529;
	shl.b64 	%rd938, %rd937, 56;
	cvt.u64.u32 	%rd939, %r528;
	shl.b64 	%rd940, %rd939, 48;
	and.b64  	%rd941, %rd940, 71776119061217280;
	or.b64  	%rd942, %rd941, %rd938;
	cvt.u64.u32 	%rd943, %r527;
	shl.b64 	%rd944, %rd943, 40;
	and.b64  	%rd945, %rd944, 280375465082880;
	or.b64  	%rd946, %rd942, %rd945;
	cvt.u64.u32 	%rd947, %r526;
	shl.b64 	%rd948, %rd947, 32;
	and.b64  	%rd949, %rd948, 1095216660480;
	or.b64  	%rd950, %rd946, %rd949;
	bfe.u32 	%r530, %r524, 0, 8;
	mul.wide.u32 	%rd951, %r530, 16777216;
	or.b64  	%rd952, %rd950, %rd951;
	bfe.u32 	%r531, %r524, 8, 8;
	mul.wide.u32 	%rd953, %r531, 65536;
	or.b64  	%rd954, %rd952, %rd953;
	bfe.u32 	%r532, %r524, 16, 8;
	mul.wide.u32 	%rd955, %r532, 256;
	or.b64  	%rd956, %rd954, %rd955;
	cvt.u64.u32 	%rd957, %r525;
	and.b64  	%rd958, %rd957, 255;
	or.b64  	%rd959, %rd956, %rd958;
	ld.local.v2.b32 	{%r533, %r534}, [%rd4+24];
	bfe.u32 	%r535, %r534, 24, 8;
	bfe.u32 	%r536, %r533, 24, 8;
	bfe.u32 	%r537, %r533, 16, 8;
	bfe.u32 	%r538, %r533, 8, 8;
	bfe.u32 	%r539, %r533, 0, 8;
	cvt.u64.u32 	%rd960, %r539;
	shl.b64 	%rd961, %rd960, 56;
	cvt.u64.u32 	%rd962, %r538;
	shl.b64 	%rd963, %rd962, 48;
	and.b64  	%rd964, %rd963, 71776119061217280;
	or.b64  	%rd965, %rd964, %rd961;
	cvt.u64.u32 	%rd966, %r537;
	shl.b64 	%rd967, %rd966, 40;
	and.b64  	%rd968, %rd967, 280375465082880;
	or.b64  	%rd969, %rd965, %rd968;
	cvt.u64.u32 	%rd970, %r536;
	shl.b64 	%rd971, %rd970, 32;
	and.b64  	%rd972, %rd971, 1095216660480;
	or.b64  	%rd973, %rd969, %rd972;
	bfe.u32 	%r540, %r534, 0, 8;
	mul.wide.u32 	%rd974, %r540, 16777216;
	or.b64  	%rd975, %rd973, %rd974;
	bfe.u32 	%r541, %r534, 8, 8;
	mul.wide.u32 	%rd976, %r541, 65536;
	or.b64  	%rd977, %rd975, %rd976;
	bfe.u32 	%r542, %r534, 16, 8;
	mul.wide.u32 	%rd978, %r542, 256;
	or.b64  	%rd979, %rd977, %rd978;
	cvt.u64.u32 	%rd980, %r535;
	and.b64  	%rd981, %rd980, 255;
	or.b64  	%rd982, %rd979, %rd981;
	st.local.v2.u64 	[%rd2+16], {%rd959, %rd982};
	ld.local.v2.b32 	{%r543, %r544}, [%rd4+32];
	bfe.u32 	%r545, %r544, 24, 8;
	bfe.u32 	%r546, %r543, 24, 8;
	bfe.u32 	%r547, %r543, 16, 8;
	bfe.u32 	%r548, %r543, 8, 8;
	bfe.u32 	%r549, %r543, 0, 8;
	cvt.u64.u32 	%rd983, %r549;
	shl.b64 	%rd984, %rd983, 56;
	cvt.u64.u32 	%rd985, %r548;
	shl.b64 	%rd986, %rd985, 48;
	and.b64  	%rd987, %rd986, 71776119061217280;
	or.b64  	%rd988, %rd987, %rd984;
	cvt.u64.u32 	%rd989, %r547;
	shl.b64 	%rd990, %rd989, 40;
	and.b64  	%rd991, %rd990, 280375465082880;
	or.b64  	%rd992, %rd988, %rd991;
	cvt.u64.u32 	%rd993, %r546;
	shl.b64 	%rd994, %rd993, 32;
	and.b64  	%rd995, %rd994, 1095216660480;
	or.b64  	%rd996, %rd992, %rd995;
	bfe.u32 	%r550, %r544, 0, 8;
	mul.wide.u32 	%rd997, %r550, 16777216;
	or.b64  	%rd998, %rd996, %rd997;
	bfe.u32 	%r551, %r544, 8, 8;
	mul.wide.u32 	%rd999, %r551, 65536;
	or.b64  	%rd1000, %rd998, %rd999;
	bfe.u32 	%r552, %r544, 16, 8;
	mul.wide.u32 	%rd1001, %r552, 256;
	or.b64  	%rd1002, %rd1000, %rd1001;
	cvt.u64.u32 	%rd1003, %r545;
	and.b64  	%rd1004, %rd1003, 255;
	or.b64  	%rd1005, %rd1002, %rd1004;
	ld.local.v2.b32 	{%r553, %r554}, [%rd4+40];
	bfe.u32 	%r555, %r554, 24, 8;
	bfe.u32 	%r556, %r553, 24, 8;
	bfe.u32 	%r557, %r553, 16, 8;
	bfe.u32 	%r558, %r553, 8, 8;
	bfe.u32 	%r559, %r553, 0, 8;
	cvt.u64.u32 	%rd1006, %r559;
	shl.b64 	%rd1007, %rd1006, 56;
	cvt.u64.u32 	%rd1008, %r558;
	shl.b64 	%rd1009, %rd1008, 48;
	and.b64  	%rd1010, %rd1009, 71776119061217280;
	or.b64  	%rd1011, %rd1010, %rd1007;
	cvt.u64.u32 	%rd1012, %r557;
	shl.b64 	%rd1013, %rd1012, 40;
	and.b64  	%rd1014, %rd1013, 280375465082880;
	or.b64  	%rd1015, %rd1011, %rd1014;
	cvt.u64.u32 	%rd1016, %r556;
	shl.b64 	%rd1017, %rd1016, 32;
	and.b64  	%rd1018, %rd1017, 1095216660480;
	or.b64  	%rd1019, %rd1015, %rd1018;
	bfe.u32 	%r560, %r554, 0, 8;
	mul.wide.u32 	%rd1020, %r560, 16777216;
	or.b64  	%rd1021, %rd1019, %rd1020;
	bfe.u32 	%r561, %r554, 8, 8;
	mul.wide.u32 	%rd1022, %r561, 65536;
	or.b64  	%rd1023, %rd1021, %rd1022;
	bfe.u32 	%r562, %r554, 16, 8;
	mul.wide.u32 	%rd1024, %r562, 256;
	or.b64  	%rd1025, %rd1023, %rd1024;
	cvt.u64.u32 	%rd1026, %r555;
	and.b64  	%rd1027, %rd1026, 255;
	or.b64  	%rd1028, %rd1025, %rd1027;
	st.local.v2.u64 	[%rd2+32], {%rd1005, %rd1028};
	ld.local.v2.b32 	{%r563, %r564}, [%rd4+48];
	bfe.u32 	%r565, %r564, 24, 8;
	bfe.u32 	%r566, %r563, 24, 8;
	bfe.u32 	%r567, %r563, 16, 8;
	bfe.u32 	%r568, %r563, 8, 8;
	bfe.u32 	%r569, %r563, 0, 8;
	cvt.u64.u32 	%rd1029, %r569;
	shl.b64 	%rd1030, %rd1029, 56;
	cvt.u64.u32 	%rd1031, %r568;
	shl.b64 	%rd1032, %rd1031, 48;
	and.b64  	%rd1033, %rd1032, 71776119061217280;
	or.b64  	%rd1034, %rd1033, %rd1030;
	cvt.u64.u32 	%rd1035, %r567;
	shl.b64 	%rd1036, %rd1035, 40;
	and.b64  	%rd1037, %rd1036, 280375465082880;
	or.b64  	%rd1038, %rd1034, %rd1037;
	cvt.u64.u32 	%rd1039, %r566;
	shl.b64 	%rd1040, %rd1039, 32;
	and.b64  	%rd1041, %rd1040, 1095216660480;
	or.b64  	%rd1042, %rd1038, %rd1041;
	bfe.u32 	%r570, %r564, 0, 8;
	mul.wide.u32 	%rd1043, %r570, 16777216;
	or.b64  	%rd1044, %rd1042, %rd1043;
	bfe.u32 	%r571, %r564, 8, 8;
	mul.wide.u32 	%rd1045, %r571, 65536;
	or.b64  	%rd1046, %rd1044, %rd1045;
	bfe.u32 	%r572, %r564, 16, 8;
	mul.wide.u32 	%rd1047, %r572, 256;
	or.b64  	%rd1048, %rd1046, %rd1047;
	cvt.u64.u32 	%rd1049, %r565;
	and.b64  	%rd1050, %rd1049, 255;
	or.b64  	%rd1051, %rd1048, %rd1050;
	ld.local.v2.b32 	{%r573, %r574}, [%rd4+56];
	bfe.u32 	%r575, %r574, 24, 8;
	bfe.u32 	%r576, %r573, 24, 8;
	bfe.u32 	%r577, %r573, 16, 8;
	bfe.u32 	%r578, %r573, 8, 8;
	bfe.u32 	%r579, %r573, 0, 8;
	cvt.u64.u32 	%rd1052, %r579;
	shl.b64 	%rd1053, %rd1052, 56;
	cvt.u64.u32 	%rd1054, %r578;
	shl.b64 	%rd1055, %rd1054, 48;
	and.b64  	%rd1056, %rd1055, 71776119061217280;
	or.b64  	%rd1057, %rd1056, %rd1053;
	cvt.u64.u32 	%rd1058, %r577;
	shl.b64 	%rd1059, %rd1058, 40;
	and.b64  	%rd1060, %rd1059, 280375465082880;
	or.b64  	%rd1061, %rd1057, %rd1060;
	cvt.u64.u32 	%rd1062, %r576;
	shl.b64 	%rd1063, %rd1062, 32;
	and.b64  	%rd1064, %rd1063, 1095216660480;
	or.b64  	%rd1065, %rd1061, %rd1064;
	bfe.u32 	%r580, %r574, 0, 8;
	mul.wide.u32 	%rd1066, %r580, 16777216;
	or.b64  	%rd1067, %rd1065, %rd1066;
	bfe.u32 	%r581, %r574, 8, 8;
	mul.wide.u32 	%rd1068, %r581, 65536;
	or.b64  	%rd1069, %rd1067, %rd1068;
	bfe.u32 	%r582, %r574, 16, 8;
	mul.wide.u32 	%rd1070, %r582, 256;
	or.b64  	%rd1071, %rd1069, %rd1070;
	cvt.u64.u32 	%rd1072, %r575;
	and.b64  	%rd1073, %rd1072, 255;
	or.b64  	%rd1074, %rd1071, %rd1073;
	st.local.v2.u64 	[%rd2+48], {%rd1051, %rd1074};
	ld.local.v2.b32 	{%r583, %r584}, [%rd4+64];
	bfe.u32 	%r585, %r584, 24, 8;
	bfe.u32 	%r586, %r583, 24, 8;
	bfe.u32 	%r587, %r583, 16, 8;
	bfe.u32 	%r588, %r583, 8, 8;
	bfe.u32 	%r589, %r583, 0, 8;
	cvt.u64.u32 	%rd1075, %r589;
	shl.b64 	%rd1076, %rd1075, 56;
	cvt.u64.u32 	%rd1077, %r588;
	shl.b64 	%rd1078, %rd1077, 48;
	and.b64  	%rd1079, %rd1078, 71776119061217280;
	or.b64  	%rd1080, %rd1079, %rd1076;
	cvt.u64.u32 	%rd1081, %r587;
	shl.b64 	%rd1082, %rd1081, 40;
	and.b64  	%rd1083, %rd1082, 280375465082880;
	or.b64  	%rd1084, %rd1080, %rd1083;
	cvt.u64.u32 	%rd1085, %r586;
	shl.b64 	%rd1086, %rd1085, 32;
	and.b64  	%rd1087, %rd1086, 1095216660480;
	or.b64  	%rd1088, %rd1084, %rd1087;
	bfe.u32 	%r590, %r584, 0, 8;
	mul.wide.u32 	%rd1089, %r590, 16777216;
	or.b64  	%rd1090, %rd1088, %rd1089;
	bfe.u32 	%r591, %r584, 8, 8;
	mul.wide.u32 	%rd1091, %r591, 65536;
	or.b64  	%rd1092, %rd1090, %rd1091;
	bfe.u32 	%r592, %r584, 16, 8;
	mul.wide.u32 	%rd1093, %r592, 256;
	or.b64  	%rd1094, %rd1092, %rd1093;
	cvt.u64.u32 	%rd1095, %r585;
	and.b64  	%rd1096, %rd1095, 255;
	or.b64  	%rd1097, %rd1094, %rd1096;
	ld.local.v2.b32 	{%r593, %r594}, [%rd4+72];
	bfe.u32 	%r595, %r594, 24, 8;
	bfe.u32 	%r596, %r593, 24, 8;
	bfe.u32 	%r597, %r593, 16, 8;
	bfe.u32 	%r598, %r593, 8, 8;
	bfe.u32 	%r599, %r593, 0, 8;
	cvt.u64.u32 	%rd1098, %r599;
	shl.b64 	%rd1099, %rd1098, 56;
	cvt.u64.u32 	%rd1100, %r598;
	shl.b64 	%rd1101, %rd1100, 48;
	and.b64  	%rd1102, %rd1101, 71776119061217280;
	or.b64  	%rd1103, %rd1102, %rd1099;
	cvt.u64.u32 	%rd1104, %r597;
	shl.b64 	%rd1105, %rd1104, 40;
	and.b64  	%rd1106, %rd1105, 280375465082880;
	or.b64  	%rd1107, %rd1103, %rd1106;
	cvt.u64.u32 	%rd1108, %r596;
	shl.b64 	%rd1109, %rd1108, 32;
	and.b64  	%rd1110, %rd1109, 1095216660480;
	or.b64  	%rd1111, %rd1107, %rd1110;
	bfe.u32 	%r600, %r594, 0, 8;
	mul.wide.u32 	%rd1112, %r600, 16777216;
	or.b64  	%rd1113, %rd1111, %rd1112;
	bfe.u32 	%r601, %r594, 8, 8;
	mul.wide.u32 	%rd1114, %r601, 65536;
	or.b64  	%rd1115, %rd1113, %rd1114;
	bfe.u32 	%r602, %r594, 16, 8;
	mul.wide.u32 	%rd1116, %r602, 256;
	or.b64  	%rd1117, %rd1115, %rd1116;
	cvt.u64.u32 	%rd1118, %r595;
	and.b64  	%rd1119, %rd1118, 255;
	or.b64  	%rd1120, %rd1117, %rd1119;
	st.local.v2.u64 	[%rd2+64], {%rd1097, %rd1120};
	ld.local.v2.b32 	{%r603, %r604}, [%rd4+80];
	bfe.u32 	%r605, %r604, 24, 8;
	bfe.u32 	%r606, %r603, 24, 8;
	bfe.u32 	%r607, %r603, 16, 8;
	bfe.u32 	%r608, %r603, 8, 8;
	bfe.u32 	%r609, %r603, 0, 8;
	cvt.u64.u32 	%rd1121, %r609;
	shl.b64 	%rd1122, %rd1121, 56;
	cvt.u64.u32 	%rd1123, %r608;
	shl.b64 	%rd1124, %rd1123, 48;
	and.b64  	%rd1125, %rd1124, 71776119061217280;
	or.b64  	%rd1126, %rd1125, %rd1122;
	cvt.u64.u32 	%rd1127, %r607;
	shl.b64 	%rd1128, %rd1127, 40;
	and.b64  	%rd1129, %rd1128, 280375465082880;
	or.b64  	%rd1130, %rd1126, %rd1129;
	cvt.u64.u32 	%rd1131, %r606;
	shl.b64 	%rd1132, %rd1131, 32;
	and.b64  	%rd1133, %rd1132, 1095216660480;
	or.b64  	%rd1134, %rd1130, %rd1133;
	bfe.u32 	%r610, %r604, 0, 8;
	mul.wide.u32 	%rd1135, %r610, 16777216;
	or.b64  	%rd1136, %rd1134, %rd1135;
	bfe.u32 	%r611, %r604, 8, 8;
	mul.wide.u32 	%rd1137, %r611, 65536;
	or.b64  	%rd1138, %rd1136, %rd1137;
	bfe.u32 	%r612, %r604, 16, 8;
	mul.wide.u32 	%rd1139, %r612, 256;
	or.b64  	%rd1140, %rd1138, %rd1139;
	cvt.u64.u32 	%rd1141, %r605;
	and.b64  	%rd1142, %rd1141, 255;
	or.b64  	%rd1143, %rd1140, %rd1142;
	ld.local.v2.b32 	{%r613, %r614}, [%rd4+88];
	bfe.u32 	%r615, %r614, 24, 8;
	bfe.u32 	%r616, %r613, 24, 8;
	bfe.u32 	%r617, %r613, 16, 8;
	bfe.u32 	%r618, %r613, 8, 8;
	bfe.u32 	%r619, %r613, 0, 8;
	cvt.u64.u32 	%rd1144, %r619;
	shl.b64 	%rd1145, %rd1144, 56;
	cvt.u64.u32 	%rd1146, %r618;
	shl.b64 	%rd1147, %rd1146, 48;
	and.b64  	%rd1148, %rd1147, 71776119061217280;
	or.b64  	%rd1149, %rd1148, %rd1145;
	cvt.u64.u32 	%rd1150, %r617;
	shl.b64 	%rd1151, %rd1150, 40;
	and.b64  	%rd1152, %rd1151, 280375465082880;
	or.b64  	%rd1153, %rd1149, %rd1152;
	cvt.u64.u32 	%rd1154, %r616;
	shl.b64 	%rd1155, %rd1154, 32;
	and.b64  	%rd1156, %rd1155, 1095216660480;
	or.b64  	%rd1157, %rd1153, %rd1156;
	bfe.u32 	%r620, %r614, 0, 8;
	mul.wide.u32 	%rd1158, %r620, 16777216;
	or.b64  	%rd1159, %rd1157, %rd1158;
	bfe.u32 	%r621, %r614, 8, 8;
	mul.wide.u32 	%rd1160, %r621, 65536;
	or.b64  	%rd1161, %rd1159, %rd1160;
	bfe.u32 	%r622, %r614, 16, 8;
	mul.wide.u32 	%rd1162, %r622, 256;
	or.b64  	%rd1163, %rd1161, %rd1162;
	cvt.u64.u32 	%rd1164, %r615;
	and.b64  	%rd1165, %rd1164, 255;
	or.b64  	%rd1166, %rd1163, %rd1165;
	st.local.v2.u64 	[%rd2+80], {%rd1143, %rd1166};
	ld.local.v2.b32 	{%r623, %r624}, [%rd4+96];
	bfe.u32 	%r625, %r624, 24, 8;
	bfe.u32 	%r626, %r623, 24, 8;
	bfe.u32 	%r627, %r623, 16, 8;
	bfe.u32 	%r628, %r623, 8, 8;
	bfe.u32 	%r629, %r623, 0, 8;
	cvt.u64.u32 	%rd1167, %r629;
	shl.b64 	%rd1168, %rd1167, 56;
	cvt.u64.u32 	%rd1169, %r628;
	shl.b64 	%rd1170, %rd1169, 48;
	and.b64  	%rd1171, %rd1170, 71776119061217280;
	or.b64  	%rd1172, %rd1171, %rd1168;
	cvt.u64.u32 	%rd1173, %r627;
	shl.b64 	%rd1174, %rd1173, 40;
	and.b64  	%rd1175, %rd1174, 280375465082880;
	or.b64  	%rd1176, %rd1172, %rd1175;
	cvt.u64.u32 	%rd1177, %r626;
	shl.b64 	%rd1178, %rd1177, 32;
	and.b64  	%rd1179, %rd1178, 1095216660480;
	or.b64  	%rd1180, %rd1176, %rd1179;
	bfe.u32 	%r630, %r624, 0, 8;
	mul.wide.u32 	%rd1181, %r630, 16777216;
	or.b64  	%rd1182, %rd1180, %rd1181;
	bfe.u32 	%r631, %r624, 8, 8;
	mul.wide.u32 	%rd1183, %r631, 65536;
	or.b64  	%rd1184, %rd1182, %rd1183;
	bfe.u32 	%r632, %r624, 16, 8;
	mul.wide.u32 	%rd1185, %r632, 256;
	or.b64  	%rd1186, %rd1184, %rd1185;
	cvt.u64.u32 	%rd1187, %r625;
	and.b64  	%rd1188, %rd1187, 255;
	or.b64  	%rd1189, %rd1186, %rd1188;
	ld.local.v2.b32 	{%r633, %r634}, [%rd4+104];
	bfe.u32 	%r635, %r634, 24, 8;
	bfe.u32 	%r636, %r633, 24, 8;
	bfe.u32 	%r637, %r633, 16, 8;
	bfe.u32 	%r638, %r633, 8, 8;
	bfe.u32 	%r639, %r633, 0, 8;
	cvt.u64.u32 	%rd1190, %r639;
	shl.b64 	%rd1191, %rd1190, 56;
	cvt.u64.u32 	%rd1192, %r638;
	shl.b64 	%rd1193, %rd1192, 48;
	and.b64  	%rd1194, %rd1193, 71776119061217280;
	or.b64  	%rd1195, %rd1194, %rd1191;
	cvt.u64.u32 	%rd1196, %r637;
	shl.b64 	%rd1197, %rd1196, 40;
	and.b64  	%rd1198, %rd1197, 280375465082880;
	or.b64  	%rd1199, %rd1195, %rd1198;
	cvt.u64.u32 	%rd1200, %r636;
	shl.b64 	%rd1201, %rd1200, 32;
	and.b64  	%rd1202, %rd1201, 1095216660480;
	or.b64  	%rd1203, %rd1199, %rd1202;
	bfe.u32 	%r640, %r634, 0, 8;
	mul.wide.u32 	%rd1204, %r640, 16777216;
	or.b64  	%rd1205, %rd1203, %rd1204;
	bfe.u32 	%r641, %r634, 8, 8;
	mul.wide.u32 	%rd1206, %r641, 65536;
	or.b64  	%rd1207, %rd1205, %rd1206;
	bfe.u32 	%r642, %r634, 16, 8;
	mul.wide.u32 	%rd1208, %r642, 256;
	or.b64  	%rd1209, %rd1207, %rd1208;
	cvt.u64.u32 	%rd1210, %r635;
	and.b64  	%rd1211, %rd1210, 255;
	or.b64  	%rd1212, %rd1209, %rd1211;
	st.local.v2.u64 	[%rd2+96], {%rd1189, %rd1212};
	ld.local.v2.b32 	{%r643, %r644}, [%rd4+112];
	bfe.u32 	%r645, %r644, 24, 8;
	bfe.u32 	%r646, %r643, 24, 8;
	bfe.u32 	%r647, %r643, 16, 8;
	bfe.u32 	%r648, %r643, 8, 8;
	bfe.u32 	%r649, %r643, 0, 8;
	cvt.u64.u32 	%rd1213, %r649;
	shl.b64 	%rd1214, %rd1213, 56;
	cvt.u64.u32 	%rd1215, %r648;
	shl.b64 	%rd1216, %rd1215, 48;
	and.b64  	%rd1217, %rd1216, 71776119061217280;
	or.b64  	%rd1218, %rd1217, %rd1214;
	cvt.u64.u32 	%rd1219, %r647;
	shl.b64 	%rd1220, %rd1219, 40;
	and.b64  	%rd1221, %rd1220, 280375465082880;
	or.b64  	%rd1222, %rd1218, %rd1221;
	cvt.u64.u32 	%rd1223, %r646;
	shl.b64 	%rd1224, %rd1223, 32;
	and.b64  	%rd1225, %rd1224, 1095216660480;
	or.b64  	%rd1226, %rd1222, %rd1225;
	bfe.u32 	%r650, %r644, 0, 8;
	mul.wide.u32 	%rd1227, %r650, 16777216;
	or.b64  	%rd1228, %rd1226, %rd1227;
	bfe.u32 	%r651, %r644, 8, 8;
	mul.wide.u32 	%rd1229, %r651, 65536;
	or.b64  	%rd1230, %rd1228, %rd1229;
	bfe.u32 	%r652, %r644, 16, 8;
	mul.wide.u32 	%rd1231, %r652, 256;
	or.b64  	%rd1232, %rd1230, %rd1231;
	cvt.u64.u32 	%rd1233, %r645;
	and.b64  	%rd1234, %rd1233, 255;
	or.b64  	%rd4607, %rd1232, %rd1234;
	ld.local.v2.b32 	{%r653, %r654}, [%rd4+120];
	bfe.u32 	%r655, %r654, 24, 8;
	bfe.u32 	%r656, %r653, 24, 8;
	bfe.u32 	%r657, %r653, 16, 8;
	bfe.u32 	%r658, %r653, 8, 8;
	bfe.u32 	%r659, %r653, 0, 8;
	cvt.u64.u32 	%rd1235, %r659;
	shl.b64 	%rd1236, %rd1235, 56;
	cvt.u64.u32 	%rd1237, %r658;
	shl.b64 	%rd1238, %rd1237, 48;
	and.b64  	%rd1239, %rd1238, 71776119061217280;
	or.b64  	%rd1240, %rd1239, %rd1236;
	cvt.u64.u32 	%rd1241, %r657;
	shl.b64 	%rd1242, %rd1241, 40;
	and.b64  	%rd1243, %rd1242, 280375465082880;
	or.b64  	%rd1244, %rd1240, %rd1243;
	cvt.u64.u32 	%rd1245, %r656;
	shl.b64 	%rd1246, %rd1245, 32;
	and.b64  	%rd1247, %rd1246, 1095216660480;
	or.b64  	%rd1248, %rd1244, %rd1247;
	bfe.u32 	%r660, %r654, 0, 8;
	mul.wide.u32 	%rd1249, %r660, 16777216;
	or.b64  	%rd1250, %rd1248, %rd1249;
	bfe.u32 	%r661, %r654, 8, 8;
	mul.wide.u32 	%rd1251, %r661, 65536;
	or.b64  	%rd1252, %rd1250, %rd1251;
	bfe.u32 	%r662, %r654, 16, 8;
	mul.wide.u32 	%rd1253, %r662, 256;
	or.b64  	%rd1254, %rd1252, %rd1253;
	cvt.u64.u32 	%rd1255, %r655;
	and.b64  	%rd1256, %rd1255, 255;
	or.b64  	%rd4605, %rd1254, %rd1256;
	st.local.v2.u64 	[%rd2+112], {%rd4607, %rd4605};
	mov.b64 	%rd4608, 16;
$L__BB0_247:
	mov.b64 	{%r663, %r664}, %rd4607;
	shf.l.wrap.b32 	%r665, %r664, %r663, 13;
	shf.l.wrap.b32 	%r666, %r663, %r664, 13;
	mov.b64 	%rd1257, {%r666, %r665};
	shf.l.wrap.b32 	%r667, %r663, %r664, 3;
	shf.l.wrap.b32 	%r668, %r664, %r663, 3;
	mov.b64 	%rd1258, {%r668, %r667};
	xor.b64  	%rd1259, %rd1257, %rd1258;
	shr.u64 	%rd1260, %rd4607, 6;
	xor.b64  	%rd1261, %rd1259, %rd1260;
	shl.b64 	%rd1262, %rd4608, 3;
	add.s64 	%rd1263, %rd2, %rd1262;
	ld.local.u64 	%rd1264, [%rd1263+-56];
	add.s64 	%rd1265, %rd1261, %rd1264;
	ld.local.u64 	%rd1266, [%rd1263+-120];
	mov.b64 	{%r669, %r670}, %rd1266;
	shf.l.wrap.b32 	%r671, %r670, %r669, 31;
	shf.l.wrap.b32 	%r672, %r669, %r670, 31;
	mov.b64 	%rd1267, {%r672, %r671};
	shf.l.wrap.b32 	%r673, %r670, %r669, 24;
	shf.l.wrap.b32 	%r674, %r669, %r670, 24;
	mov.b64 	%rd1268, {%r674, %r673};
	xor.b64  	%rd1269, %rd1267, %rd1268;
	shr.u64 	%rd1270, %rd1266, 7;
	xor.b64  	%rd1271, %rd1269, %rd1270;
	add.s64 	%rd1272, %rd1265, %rd4606;
	add.s64 	%rd4607, %rd1272, %rd1271;
	mov.b64 	{%r675, %r676}, %rd4605;
	shf.l.wrap.b32 	%r677, %r676, %r675, 13;
	shf.l.wrap.b32 	%r678, %r675, %r676, 13;
	mov.b64 	%rd1273, {%r678, %r677};
	shf.l.wrap.b32 	%r679, %r675, %r676, 3;
	shf.l.wrap.b32 	%r680, %r676, %r675, 3;
	mov.b64 	%rd1274, {%r680, %r679};
	xor.b64  	%rd1275, %rd1273, %rd1274;
	shr.u64 	%rd1276, %rd4605, 6;
	xor.b64  	%rd1277, %rd1275, %rd1276;
	ld.local.u64 	%rd1278, [%rd1263+-48];
	add.s64 	%rd1279, %rd1277, %rd1278;
	ld.local.u64 	%rd4606, [%rd1263+-112];
	mov.b64 	{%r681, %r682}, %rd4606;
	shf.l.wrap.b32 	%r683, %r682, %r681, 31;
	shf.l.wrap.b32 	%r684, %r681, %r682, 31;
	mov.b64 	%rd1280, {%r684, %r683};
	shf.l.wrap.b32 	%r685, %r682, %r681, 24;
	shf.l.wrap.b32 	%r686, %r681, %r682, 24;
	mov.b64 	%rd1281, {%r686, %r685};
	xor.b64  	%rd1282, %rd1280, %rd1281;
	shr.u64 	%rd1283, %rd4606, 7;
	xor.b64  	%rd1284, %rd1282, %rd1283;
	add.s64 	%rd1285, %rd1279, %rd1266;
	add.s64 	%rd4605, %rd1285, %rd1284;
	st.local.v2.u64 	[%rd1263], {%rd4607, %rd4605};
	add.s64 	%rd4608, %rd4608, 2;
	setp.ne.s64 	%p27, %rd4608, 80;
	@%p27 bra 	$L__BB0_247;
	ld.local.u64 	%rd307, [%rd4+144];
	ld.local.u64 	%rd308, [%rd4+152];
	ld.local.u64 	%rd309, [%rd4+160];
	ld.local.u64 	%rd310, [%rd4+168];
	ld.local.u64 	%rd311, [%rd4+176];
	ld.local.u64 	%rd312, [%rd4+184];
	ld.local.u64 	%rd313, [%rd4+192];
	ld.local.u64 	%rd314, [%rd4+200];
	mov.b64 	%rd4609, 0;
	mov.u64 	%rd4610, %rd307;
	mov.u64 	%rd4611, %rd308;
	mov.u64 	%rd4612, %rd309;
	mov.u64 	%rd4613, %rd310;
	mov.u64 	%rd4614, %rd311;
	mov.u64 	%rd4615, %rd312;
	mov.u64 	%rd4616, %rd313;
	mov.u64 	%rd4617, %rd314;
$L__BB0_249:
	mov.u64 	%rd321, %rd4615;
	mov.u64 	%rd320, %rd4614;
	mov.u64 	%rd317, %rd4611;
	mov.u64 	%rd316, %rd4610;
	mov.b64 	{%r687, %r688}, %rd320;
	shf.l.wrap.b32 	%r689, %r688, %r687, 18;
	shf.l.wrap.b32 	%r690, %r687, %r688, 18;
	mov.b64 	%rd1287, {%r690, %r689};
	shf.l.wrap.b32 	%r691, %r688, %r687, 14;
	shf.l.wrap.b32 	%r692, %r687, %r688, 14;
	mov.b64 	%rd1288, {%r692, %r691};
	xor.b64  	%rd1289, %rd1287, %rd1288;
	shf.l.wrap.b32 	%r693, %r687, %r688, 23;
	shf.l.wrap.b32 	%r694, %r688, %r687, 23;
	mov.b64 	%rd1290, {%r694, %r693};
	xor.b64  	%rd1291, %rd1289, %rd1290;
	and.b64  	%rd1292, %rd320, %rd321;
	not.b64 	%rd1293, %rd320;
	and.b64  	%rd1294, %rd4616, %rd1293;
	or.b64  	%rd1295, %rd1292, %rd1294;
	shl.b64 	%rd1296, %rd4609, 3;
	mov.u64 	%rd1297, k;
	add.s64 	%rd1298, %rd1297, %rd1296;
	ld.const.u64 	%rd1299, [%rd1298];
	add.s64 	%rd1300, %rd2, %rd1296;
	ld.local.v2.u64 	{%rd1301, %rd1302}, [%rd1300];
	add.s64 	%rd1303, %rd1295, %rd4617;
	add.s64 	%rd1304, %rd1303, %rd1291;
	add.s64 	%rd1305, %rd1304, %rd1299;
	add.s64 	%rd1306, %rd1305, %rd1301;
	mov.b64 	{%r695, %r696}, %rd316;
	shf.l.wrap.b32 	%r697, %r696, %r695, 4;
	shf.l.wrap.b32 	%r698, %r695, %r696, 4;
	mov.b64 	%rd1307, {%r698, %r697};
	shf.l.wrap.b32 	%r699, %r695, %r696, 30;
	shf.l.wrap.b32 	%r700, %r696, %r695, 30;
	mov.b64 	%rd1308, {%r700, %r699};
	xor.b64  	%rd1309, %rd1307, %rd1308;
	shf.l.wrap.b32 	%r701, %r695, %r696, 25;
	shf.l.wrap.b32 	%r702, %r696, %r695, 25;
	mov.b64 	%rd1310, {%r702, %r701};
	xor.b64  	%rd1311, %rd1309, %rd1310;
	xor.b64  	%rd1312, %rd317, %rd4612;
	and.b64  	%rd1313, %rd316, %rd1312;
	and.b64  	%rd1314, %rd317, %rd4612;
	xor.b64  	%rd1315, %rd1313, %rd1314;
	add.s64 	%rd1316, %rd1311, %rd1315;
	add.s64 	%rd4615, %rd1306, %rd4613;
	add.s64 	%rd4611, %rd1316, %rd1306;
	mov.b64 	{%r703, %r704}, %rd4615;
	shf.l.wrap.b32 	%r705, %r704, %r703, 18;
	shf.l.wrap.b32 	%r706, %r703, %r704, 18;
	mov.b64 	%rd1317, {%r706, %r705};
	shf.l.wrap.b32 	%r707, %r704, %r703, 14;
	shf.l.wrap.b32 	%r708, %r703, %r704, 14;
	mov.b64 	%rd1318, {%r708, %r707};
	xor.b64  	%rd1319, %rd1317, %rd1318;
	shf.l.wrap.b32 	%r709, %r703, %r704, 23;
	shf.l.wrap.b32 	%r710, %r704, %r703, 23;
	mov.b64 	%rd1320, {%r710, %r709};
	xor.b64  	%rd1321, %rd1319, %rd1320;
	and.b64  	%rd1322, %rd4615, %rd320;
	not.b64 	%rd1323, %rd4615;
	and.b64  	%rd1324, %rd321, %rd1323;
	or.b64  	%rd1325, %rd1322, %rd1324;
	ld.const.u64 	%rd1326, [%rd1298+8];
	add.s64 	%rd1327, %rd1325, %rd4616;
	add.s64 	%rd1328, %rd1327, %rd1321;
	add.s64 	%rd1329, %rd1328, %rd1326;
	add.s64 	%rd1330, %rd1329, %rd1302;
	mov.b64 	{%r711, %r712}, %rd4611;
	shf.l.wrap.b32 	%r713, %r712, %r711, 4;
	shf.l.wrap.b32 	%r714, %r711, %r712, 4;
	mov.b64 	%rd1331, {%r714, %r713};
	shf.l.wrap.b32 	%r715, %r711, %r712, 30;
	shf.l.wrap.b32 	%r716, %r712, %r711, 30;
	mov.b64 	%rd1332, {%r716, %r715};
	xor.b64  	%rd1333, %rd1331, %rd1332;
	shf.l.wrap.b32 	%r717, %r711, %r712, 25;
	shf.l.wrap.b32 	%r718, %r712, %r711, 25;
	mov.b64 	%rd1334, {%r718, %r717};
	xor.b64  	%rd1335, %rd1333, %rd1334;
	xor.b64  	%rd1336, %rd316, %rd317;
	and.b64  	%rd1337, %rd4611, %rd1336;
	and.b64  	%rd1338, %rd316, %rd317;
	xor.b64  	%rd1339, %rd1337, %rd1338;
	add.s64 	%rd1340, %rd1335, %rd1339;
	add.s64 	%rd4614, %rd1330, %rd4612;
	add.s64 	%rd4610, %rd1340, %rd1330;
	add.s64 	%rd4609, %rd4609, 2;
	setp.ne.s64 	%p28, %rd4609, 80;
	mov.u64 	%rd4612, %rd316;
	mov.u64 	%rd4613, %rd317;
	mov.u64 	%rd4616, %rd320;
	mov.u64 	%rd4617, %rd321;
	@%p28 bra 	$L__BB0_249;
	add.s64 	%rd1341, %rd307, %rd4610;
	st.local.u64 	[%rd4+144], %rd1341;
	add.s64 	%rd1342, %rd308, %rd4611;
	st.local.u64 	[%rd4+152], %rd1342;
	add.s64 	%rd1343, %rd309, %rd316;
	st.local.u64 	[%rd4+160], %rd1343;
	add.s64 	%rd1344, %rd310, %rd317;
	st.local.u64 	[%rd4+168], %rd1344;
	add.s64 	%rd1345, %rd311, %rd4614;
	st.local.u64 	[%rd4+176], %rd1345;
	add.s64 	%rd1346, %rd312, %rd4615;
	st.local.u64 	[%rd4+184], %rd1346;
	add.s64 	%rd1347, %rd313, %rd320;
	st.local.u64 	[%rd4+192], %rd1347;
	add.s64 	%rd1348, %rd314, %rd321;
	st.local.u64 	[%rd4+200], %rd1348;
	mov.b32 	%r719, 0;
	st.local.v2.b32 	[%rd4], {%r719, %r719};
	st.local.v2.b32 	[%rd4+8], {%r719, %r719};
	st.local.v2.b32 	[%rd4+16], {%r719, %r719};
	st.local.v2.b32 	[%rd4+24], {%r719, %r719};
	st.local.v2.b32 	[%rd4+32], {%r719, %r719};
	st.local.v2.b32 	[%rd4+40], {%r719, %r719};
	st.local.v2.b32 	[%rd4+48], {%r719, %r719};
	st.local.v2.b32 	[%rd4+56], {%r719, %r719};
	st.local.v2.b32 	[%rd4+64], {%r719, %r719};
	st.local.v2.b32 	[%rd4+72], {%r719, %r719};
	st.local.v2.b32 	[%rd4+80], {%r719, %r719};
	st.local.v2.b32 	[%rd4+88], {%r719, %r719};
	st.local.v2.b32 	[%rd4+96], {%r719, %r719};
	st.local.v2.b32 	[%rd4+104], {%r719, %r719};
$L__BB0_251:
	ld.local.u64 	%rd1356, [%rd4+128];
	shl.b64 	%rd1357, %rd1356, 3;
	ld.local.u64 	%rd1358, [%rd4+136];
	add.s64 	%rd4621, %rd1358, %rd1357;
	st.local.u64 	[%rd4+136], %rd4621;
	shr.u64 	%rd1359, %rd4621, 8;
	shr.u64 	%rd1360, %rd4621, 16;
	shr.u64 	%rd1361, %rd4621, 24;
	shr.u64 	%rd1362, %rd4621, 40;
	shr.u64 	%rd1363, %rd4621, 48;
	shr.u64 	%rd1364, %rd4621, 56;
	cvt.u32.u64 	%r720, %rd4621;
	cvt.u32.u64 	%r721, %rd1359;
	prmt.b32 	%r722, %r721, %r720, 0x3340U;
	cvt.u32.u64 	%r723, %rd1360;
	cvt.u32.u64 	%r724, %rd1361;
	prmt.b32 	%r725, %r724, %r723, 0x3340U;
	prmt.b32 	%r726, %r725, %r722, 0x5410U;
	{ .reg .b32 tmp; mov.b64 {tmp, %r727}, %rd4621; }
	cvt.u32.u64 	%r728, %rd1362;
	prmt.b32 	%r729, %r728, %r727, 0x3340U;
	cvt.u32.u64 	%r730, %rd1363;
	cvt.u32.u64 	%r731, %rd1364;
	prmt.b32 	%r732, %r731, %r730, 0x3340U;
	prmt.b32 	%r733, %r732, %r729, 0x5410U;
	st.local.v2.b32 	[%rd4+120], {%r733, %r726};
	mov.b32 	%r734, 0;
	st.local.v2.b32 	[%rd4+112], {%r734, %r734};
	ld.local.v2.b32 	{%r735, %r736}, [%rd4];
	bfe.u32 	%r737, %r736, 24, 8;
	bfe.u32 	%r738, %r735, 24, 8;
	bfe.u32 	%r739, %r735, 16, 8;
	bfe.u32 	%r740, %r735, 8, 8;
	bfe.u32 	%r741, %r735, 0, 8;
	cvt.u64.u32 	%rd1365, %r741;
	shl.b64 	%rd1366, %rd1365, 56;
	cvt.u64.u32 	%rd1367, %r740;
	shl.b64 	%rd1368, %rd1367, 48;
	and.b64  	%rd1369, %rd1368, 71776119061217280;
	or.b64  	%rd1370, %rd1369, %rd1366;
	cvt.u64.u32 	%rd1371, %r739;
	shl.b64 	%rd1372, %rd1371, 40;
	and.b64  	%rd1373, %rd1372, 280375465082880;
	or.b64  	%rd1374, %rd1370, %rd1373;
	cvt.u64.u32 	%rd1375, %r738;
	shl.b64 	%rd1376, %rd1375, 32;
	and.b64  	%rd1377, %rd1376, 1095216660480;
	or.b64  	%rd1378, %rd1374, %rd1377;
	bfe.u32 	%r742, %r736, 0, 8;
	mul.wide.u32 	%rd1379, %r742, 16777216;
	or.b64  	%rd1380, %rd1378, %rd1379;
	bfe.u32 	%r743, %r736, 8, 8;
	mul.wide.u32 	%rd1381, %r743, 65536;
	or.b64  	%rd1382, %rd1380, %rd1381;
	bfe.u32 	%r744, %r736, 16, 8;
	mul.wide.u32 	%rd1383, %r744, 256;
	or.b64  	%rd1384, %rd1382, %rd1383;
	cvt.u64.u32 	%rd1385, %r737;
	and.b64  	%rd1386, %rd1385, 255;
	or.b64  	%rd4622, %rd1384, %rd1386;
	ld.local.v2.b32 	{%r745, %r746}, [%rd4+8];
	bfe.u32 	%r747, %r746, 24, 8;
	bfe.u32 	%r748, %r745, 24, 8;
	bfe.u32 	%r749, %r745, 16, 8;
	bfe.u32 	%r750, %r745, 8, 8;
	bfe.u32 	%r751, %r745, 0, 8;
	cvt.u64.u32 	%rd1387, %r751;
	shl.b64 	%rd1388, %rd1387, 56;
	cvt.u64.u32 	%rd1389, %r750;
	shl.b64 	%rd1390, %rd1389, 48;
	and.b64  	%rd1391, %rd1390, 71776119061217280;
	or.b64  	%rd1392, %rd1391, %rd1388;
	cvt.u64.u32 	%rd1393, %r749;
	shl.b64 	%rd1394, %rd1393, 40;
	and.b64  	%rd1395, %rd1394, 280375465082880;
	or.b64  	%rd1396, %rd1392, %rd1395;
	cvt.u64.u32 	%rd1397, %r748;
	shl.b64 	%rd1398, %rd1397, 32;
	and.b64  	%rd1399, %rd1398, 1095216660480;
	or.b64  	%rd1400, %rd1396, %rd1399;
	bfe.u32 	%r752, %r746, 0, 8;
	mul.wide.u32 	%rd1401, %r752, 16777216;
	or.b64  	%rd1402, %rd1400, %rd1401;
	bfe.u32 	%r753, %r746, 8, 8;
	mul.wide.u32 	%rd1403, %r753, 65536;
	or.b64  	%rd1404, %rd1402, %rd1403;
	bfe.u32 	%r754, %r746, 16, 8;
	mul.wide.u32 	%rd1405, %r754, 256;
	or.b64  	%rd1406, %rd1404, %rd1405;
	cvt.u64.u32 	%rd1407, %r747;
	and.b64  	%rd1408, %rd1407, 255;
	or.b64  	%rd1409, %rd1406, %rd1408;
	st.local.v2.u64 	[%rd1], {%rd4622, %rd1409};
	ld.local.v2.b32 	{%r755, %r756}, [%rd4+16];
	bfe.u32 	%r757, %r756, 24, 8;
	bfe.u32 	%r758, %r755, 24, 8;
	bfe.u32 	%r759, %r755, 16, 8;
	bfe.u32 	%r760, %r755, 8, 8;
	bfe.u32 	%r761, %r755, 0, 8;
	cvt.u64.u32 	%rd1410, %r761;
	shl.b64 	%rd1411, %rd1410, 56;
	cvt.u64.u32 	%rd1412, %r760;
	shl.b64 	%rd1413, %rd1412, 48;
	and.b64  	%rd1414, %rd1413, 71776119061217280;
	or.b64  	%rd1415, %rd1414, %rd1411;
	cvt.u64.u32 	%rd1416, %r759;
	shl.b64 	%rd1417, %rd1416, 40;
	and.b64  	%rd1418, %rd1417, 280375465082880;
	or.b64  	%rd1419, %rd1415, %rd1418;
	cvt.u64.u32 	%rd1420, %r758;
	shl.b64 	%rd1421, %rd1420, 32;
	and.b64  	%rd1422, %rd1421, 1095216660480;
	or.b64  	%rd1423, %rd1419, %rd1422;
	bfe.u32 	%r762, %r756, 0, 8;
	mul.wide.u32 	%rd1424, %r762, 16777216;
	or.b64  	%rd1425, %rd1423, %rd1424;
	bfe.u32 	%r763, %r756, 8, 8;
	mul.wide.u32 	%rd1426, %r763, 65536;
	or.b64  	%rd1427, %rd1425, %rd1426;
	bfe.u32 	%r764, %r756, 16, 8;
	mul.wide.u32 	%rd1428, %r764, 256;
	or.b64  	%rd1429, %rd1427, %rd1428;
	cvt.u64.u32 	%rd1430, %r757;
	and.b64  	%rd1431, %rd1430, 255;
	or.b64  	%rd1432, %rd1429, %rd1431;
	ld.local.v2.b32 	{%r765, %r766}, [%rd4+24];
	bfe.u32 	%r767, %r766, 24, 8;
	bfe.u32 	%r768, %r765, 24, 8;
	bfe.u32 	%r769, %r765, 16, 8;
	bfe.u32 	%r770, %r765, 8, 8;
	bfe.u32 	%r771, %r765, 0, 8;
	cvt.u64.u32 	%rd1433, %r771;
	shl.b64 	%rd1434, %rd1433, 56;
	cvt.u64.u32 	%rd1435, %r770;
	shl.b64 	%rd1436, %rd1435, 48;
	and.b64  	%rd1437, %rd1436, 71776119061217280;
	or.b64  	%rd1438, %rd1437, %rd1434;
	cvt.u64.u32 	%rd1439, %r769;
	shl.b64 	%rd1440, %rd1439, 40;
	and.b64  	%rd1441, %rd1440, 280375465082880;
	or.b64  	%rd1442, %rd1438, %rd1441;
	cvt.u64.u32 	%rd1443, %r768;
	shl.b64 	%rd1444, %rd1443, 32;
	and.b64  	%rd1445, %rd1444, 1095216660480;
	or.b64  	%rd1446, %rd1442, %rd1445;
	bfe.u32 	%r772, %r766, 0, 8;
	mul.wide.u32 	%rd1447, %r772, 16777216;
	or.b64  	%rd1448, %rd1446, %rd1447;
	bfe.u32 	%r773, %r766, 8, 8;
	mul.wide.u32 	%rd1449, %r773, 65536;
	or.b64  	%rd1450, %rd1448, %rd1449;
	bfe.u32 	%r774, %r766, 16, 8;
	mul.wide.u32 	%rd1451, %r774, 256;
	or.b64  	%rd1452, %rd1450, %rd1451;
	cvt.u64.u32 	%rd1453, %r767;
	and.b64  	%rd1454, %rd1453, 255;
	or.b64  	%rd1455, %rd1452, %rd1454;
	st.local.v2.u64 	[%rd1+16], {%rd1432, %rd1455};
	ld.local.v2.b32 	{%r775, %r776}, [%rd4+32];
	bfe.u32 	%r777, %r776, 24, 8;
	bfe.u32 	%r778, %r775, 24, 8;
	bfe.u32 	%r779, %r775, 16, 8;
	bfe.u32 	%r780, %r775, 8, 8;
	bfe.u32 	%r781, %r775, 0, 8;
	cvt.u64.u32 	%rd1456, %r781;
	shl.b64 	%rd1457, %rd1456, 56;
	cvt.u64.u32 	%rd1458, %r780;
	shl.b64 	%rd1459, %rd1458, 48;
	and.b64  	%rd1460, %rd1459, 71776119061217280;
	or.b64  	%rd1461, %rd1460, %rd1457;
	cvt.u64.u32 	%rd1462, %r779;
	shl.b64 	%rd1463, %rd1462, 40;
	and.b64  	%rd1464, %rd1463, 280375465082880;
	or.b64  	%rd1465, %rd1461, %rd1464;
	cvt.u64.u32 	%rd1466, %r778;
	shl.b64 	%rd1467, %rd1466, 32;
	and.b64  	%rd1468, %rd1467, 1095216660480;
	or.b64  	%rd1469, %rd1465, %rd1468;
	bfe.u32 	%r782, %r776, 0, 8;
	mul.wide.u32 	%rd1470, %r782, 16777216;
	or.b64  	%rd1471, %rd1469, %rd1470;
	bfe.u32 	%r783, %r776, 8, 8;
	mul.wide.u32 	%rd1472, %r783, 65536;
	or.b64  	%rd1473, %rd1471, %rd1472;
	bfe.u32 	%r784, %r776, 16, 8;
	mul.wide.u32 	%rd1474, %r784, 256;
	or.b64  	%rd1475, %rd1473, %rd1474;
	cvt.u64.u32 	%rd1476, %r777;
	and.b64  	%rd1477, %rd1476, 255;
	or.b64  	%rd1478, %rd1475, %rd1477;
	ld.local.v2.b32 	{%r785, %r786}, [%rd4+40];
	bfe.u32 	%r787, %r786, 24, 8;
	bfe.u32 	%r788, %r785, 24, 8;
	bfe.u32 	%r789, %r785, 16, 8;
	bfe.u32 	%r790, %r785, 8, 8;
	bfe.u32 	%r791, %r785, 0, 8;
	cvt.u64.u32 	%rd1479, %r791;
	shl.b64 	%rd1480, %rd1479, 56;
	cvt.u64.u32 	%rd1481, %r790;
	shl.b64 	%rd1482, %rd1481, 48;
	and.b64  	%rd1483, %rd1482, 71776119061217280;
	or.b64  	%rd1484, %rd1483, %rd1480;
	cvt.u64.u32 	%rd1485, %r789;
	shl.b64 	%rd1486, %rd1485, 40;
	and.b64  	%rd1487, %rd1486, 280375465082880;
	or.b64  	%rd1488, %rd1484, %rd1487;
	cvt.u64.u32 	%rd1489, %r788;
	shl.b64 	%rd1490, %rd1489, 32;
	and.b64  	%rd1491, %rd1490, 1095216660480;
	or.b64  	%rd1492, %rd1488, %rd1491;
	bfe.u32 	%r792, %r786, 0, 8;
	mul.wide.u32 	%rd1493, %r792, 16777216;
	or.b64  	%rd1494, %rd1492, %rd1493;
	bfe.u32 	%r793, %r786, 8, 8;
	mul.wide.u32 	%rd1495, %r793, 65536;
	or.b64  	%rd1496, %rd1494, %rd1495;
	bfe.u32 	%r794, %r786, 16, 8;
	mul.wide.u32 	%rd1497, %r794, 256;
	or.b64  	%rd1498, %rd1496, %rd1497;
	cvt.u64.u32 	%rd1499, %r787;
	and.b64  	%rd1500, %rd1499, 255;
	or.b64  	%rd1501, %rd1498, %rd1500;
	st.local.v2.u64 	[%rd1+32], {%rd1478, %rd1501};
	ld.local.v2.b32 	{%r795, %r796}, [%rd4+48];
	bfe.u32 	%r797, %r796, 24, 8;
	bfe.u32 	%r798, %r795, 24, 8;
	bfe.u32 	%r799, %r795, 16, 8;
	bfe.u32 	%r800, %r795, 8, 8;
	bfe.u32 	%r801, %r795, 0, 8;
	cvt.u64.u32 	%rd1502, %r801;
	shl.b64 	%rd1503, %rd1502, 56;
	cvt.u64.u32 	%rd1504, %r800;
	shl.b64 	%rd1505, %rd1504, 48;
	and.b64  	%rd1506, %rd1505, 71776119061217280;
	or.b64  	%rd1507, %rd1506, %rd1503;
	cvt.u64.u32 	%rd1508, %r799;
	shl.b64 	%rd1509, %rd1508, 40;
	and.b64  	%rd1510, %rd1509, 280375465082880;
	or.b64  	%rd1511, %rd1507, %rd1510;
	cvt.u64.u32 	%rd1512, %r798;
	shl.b64 	%rd1513, %rd1512, 32;
	and.b64  	%rd1514, %rd1513, 1095216660480;
	or.b64  	%rd1515, %rd1511, %rd1514;
	bfe.u32 	%r802, %r796, 0, 8;
	mul.wide.u32 	%rd1516, %r802, 16777216;
	or.b64  	%rd1517, %rd1515, %rd1516;
	bfe.u32 	%r803, %r796, 8, 8;
	mul.wide.u32 	%rd1518, %r803, 65536;
	or.b64  	%rd1519, %rd1517, %rd1518;
	bfe.u32 	%r804, %r796, 16, 8;
	mul.wide.u32 	%rd1520, %r804, 256;
	or.b64  	%rd1521, %rd1519, %rd1520;
	cvt.u64.u32 	%rd1522, %r797;
	and.b64  	%rd1523, %rd1522, 255;
	or.b64  	%rd1524, %rd1521, %rd1523;
	ld.local.v2.b32 	{%r805, %r806}, [%rd4+56];
	bfe.u32 	%r807, %r806, 24, 8;
	bfe.u32 	%r808, %r805, 24, 8;
	bfe.u32 	%r809, %r805, 16, 8;
	bfe.u32 	%r810, %r805, 8, 8;
	bfe.u32 	%r811, %r805, 0, 8;
	cvt.u64.u32 	%rd1525, %r811;
	shl.b64 	%rd1526, %rd1525, 56;
	cvt.u64.u32 	%rd1527, %r810;
	shl.b64 	%rd1528, %rd1527, 48;
	and.b64  	%rd1529, %rd1528, 71776119061217280;
	or.b64  	%rd1530, %rd1529, %rd1526;
	cvt.u64.u32 	%rd1531, %r809;
	shl.b64 	%rd1532, %rd1531, 40;
	and.b64  	%rd1533, %rd1532, 280375465082880;
	or.b64  	%rd1534, %rd1530, %rd1533;
	cvt.u64.u32 	%rd1535, %r808;
	shl.b64 	%rd1536, %rd1535, 32;
	and.b64  	%rd1537, %rd1536, 1095216660480;
	or.b64  	%rd1538, %rd1534, %rd1537;
	bfe.u32 	%r812, %r806, 0, 8;
	mul.wide.u32 	%rd1539, %r812, 16777216;
	or.b64  	%rd1540, %rd1538, %rd1539;
	bfe.u32 	%r813, %r806, 8, 8;
	mul.wide.u32 	%rd1541, %r813, 65536;
	or.b64  	%rd1542, %rd1540, %rd1541;
	bfe.u32 	%r814, %r806, 16, 8;
	mul.wide.u32 	%rd1543, %r814, 256;
	or.b64  	%rd1544, %rd1542, %rd1543;
	cvt.u64.u32 	%rd1545, %r807;
	and.b64  	%rd1546, %rd1545, 255;
	or.b64  	%rd1547, %rd1544, %rd1546;
	st.local.v2.u64 	[%rd1+48], {%rd1524, %rd1547};
	ld.local.v2.b32 	{%r815, %r816}, [%rd4+64];
	bfe.u32 	%r817, %r816, 24, 8;
	bfe.u32 	%r818, %r815, 24, 8;
	bfe.u32 	%r819, %r815, 16, 8;
	bfe.u32 	%r820, %r815, 8, 8;
	bfe.u32 	%r821, %r815, 0, 8;
	cvt.u64.u32 	%rd1548, %r821;
	shl.b64 	%rd1549, %rd1548, 56;
	cvt.u64.u32 	%rd1550, %r820;
	shl.b64 	%rd1551, %rd1550, 48;
	and.b64  	%rd1552, %rd1551, 71776119061217280;
	or.b64  	%rd1553, %rd1552, %rd1549;
	cvt.u64.u32 	%rd1554, %r819;
	shl.b64 	%rd1555, %rd1554, 40;
	and.b64  	%rd1556, %rd1555, 280375465082880;
	or.b64  	%rd1557, %rd1553, %rd1556;
	cvt.u64.u32 	%rd1558, %r818;
	shl.b64 	%rd1559, %rd1558, 32;
	and.b64  	%rd1560, %rd1559, 1095216660480;
	or.b64  	%rd1561, %rd1557, %rd1560;
	bfe.u32 	%r822, %r816, 0, 8;
	mul.wide.u32 	%rd1562, %r822, 16777216;
	or.b64  	%rd1563, %rd1561, %rd1562;
	bfe.u32 	%r823, %r816, 8, 8;
	mul.wide.u32 	%rd1564, %r823, 65536;
	or.b64  	%rd1565, %rd1563, %rd1564;
	bfe.u32 	%r824, %r816, 16, 8;
	mul.wide.u32 	%rd1566, %r824, 256;
	or.b64  	%rd1567, %rd1565, %rd1566;
	cvt.u64.u32 	%rd1568, %r817;
	and.b64  	%rd1569, %rd1568, 255;
	or.b64  	%rd1570, %rd1567, %rd1569;
	ld.local.v2.b32 	{%r825, %r826}, [%rd4+72];
	bfe.u32 	%r827, %r826, 24, 8;
	bfe.u32 	%r828, %r825, 24, 8;
	bfe.u32 	%r829, %r825, 16, 8;
	bfe.u32 	%r830, %r825, 8, 8;
	bfe.u32 	%r831, %r825, 0, 8;
	cvt.u64.u32 	%rd1571, %r831;
	shl.b64 	%rd1572, %rd1571, 56;
	cvt.u64.u32 	%rd1573, %r830;
	shl.b64 	%rd1574, %rd1573, 48;
	and.b64  	%rd1575, %rd1574, 71776119061217280;
	or.b64  	%rd1576, %rd1575, %rd1572;
	cvt.u64.u32 	%rd1577, %r829;
	shl.b64 	%rd1578, %rd1577, 40;
	and.b64  	%rd1579, %rd1578, 280375465082880;
	or.b64  	%rd1580, %rd1576, %rd1579;
	cvt.u64.u32 	%rd1581, %r828;
	shl.b64 	%rd1582, %rd1581, 32;
	and.b64  	%rd1583, %rd1582, 1095216660480;
	or.b64  	%rd1584, %rd1580, %rd1583;
	bfe.u32 	%r832, %r826, 0, 8;
	mul.wide.u32 	%rd1585, %r832, 16777216;
	or.b64  	%rd1586, %rd1584, %rd1585;
	bfe.u32 	%r833, %r826, 8, 8;
	mul.wide.u32 	%rd1587, %r833, 65536;
	or.b64  	%rd1588, %rd1586, %rd1587;
	bfe.u32 	%r834, %r826, 16, 8;
	mul.wide.u32 	%rd1589, %r834, 256;
	or.b64  	%rd1590, %rd1588, %rd1589;
	cvt.u64.u32 	%rd1591, %r827;
	and.b64  	%rd1592, %rd1591, 255;
	or.b64  	%rd1593, %rd1590, %rd1592;
	st.local.v2.u64 	[%rd1+64], {%rd1570, %rd1593};
	ld.local.v2.b32 	{%r835, %r836}, [%rd4+80];
	bfe.u32 	%r837, %r836, 24, 8;
	bfe.u32 	%r838, %r835, 24, 8;
	bfe.u32 	%r839, %r835, 16, 8;
	bfe.u32 	%r840, %r835, 8, 8;
	bfe.u32 	%r841, %r835, 0, 8;
	cvt.u64.u32 	%rd1594, %r841;
	shl.b64 	%rd1595, %rd1594, 56;
	cvt.u64.u32 	%rd1596, %r840;
	shl.b64 	%rd1597, %rd1596, 48;
	and.b64  	%rd1598, %rd1597, 71776119061217280;
	or.b64  	%rd1599, %rd1598, %rd1595;
	cvt.u64.u32 	%rd1600, %r839;
	shl.b64 	%rd1601, %rd1600, 40;
	and.b64  	%rd1602, %rd1601, 280375465082880;
	or.b64  	%rd1603, %rd1599, %rd1602;
	cvt.u64.u32 	%rd1604, %r838;
	shl.b64 	%rd1605, %rd1604, 32;
	and.b64  	%rd1606, %rd1605, 1095216660480;
	or.b64  	%rd1607, %rd1603, %rd1606;
	bfe.u32 	%r842, %r836, 0, 8;
	mul.wide.u32 	%rd1608, %r842, 16777216;
	or.b64  	%rd1609, %rd1607, %rd1608;
	bfe.u32 	%r843, %r836, 8, 8;
	mul.wide.u32 	%rd1610, %r843, 65536;
	or.b64  	%rd1611, %rd1609, %rd1610;
	bfe.u32 	%r844, %r836, 16, 8;
	mul.wide.u32 	%rd1612, %r844, 256;
	or.b64  	%rd1613, %rd1611, %rd1612;
	cvt.u64.u32 	%rd1614, %r837;
	and.b64  	%rd1615, %rd1614, 255;
	or.b64  	%rd1616, %rd1613, %rd1615;
	ld.local.v2.b32 	{%r845, %r846}, [%rd4+88];
	bfe.u32 	%r847, %r846, 24, 8;
	bfe.u32 	%r848, %r845, 24, 8;
	bfe.u32 	%r849, %r845, 16, 8;
	bfe.u32 	%r850, %r845, 8, 8;
	bfe.u32 	%r851, %r845, 0, 8;
	cvt.u64.u32 	%rd1617, %r851;
	shl.b64 	%rd1618, %rd1617, 56;
	cvt.u64.u32 	%rd1619, %r850;
	shl.b64 	%rd1620, %rd1619, 48;
	and.b64  	%rd1621, %rd1620, 71776119061217280;
	or.b64  	%rd1622, %rd1621, %rd1618;
	cvt.u64.u32 	%rd1623, %r849;
	shl.b64 	%rd1624, %rd1623, 40;
	and.b64  	%rd1625, %rd1624, 280375465082880;
	or.b64  	%rd1626, %rd1622, %rd1625;
	cvt.u64.u32 	%rd1627, %r848;
	shl.b64 	%rd1628, %rd1627, 32;
	and.b64  	%rd1629, %rd1628, 1095216660480;
	or.b64  	%rd1630, %rd1626, %rd1629;
	bfe.u32 	%r852, %r846, 0, 8;
	mul.wide.u32 	%rd1631, %r852, 16777216;
	or.b64  	%rd1632, %rd1630, %rd1631;
	bfe.u32 	%r853, %r846, 8, 8;
	mul.wide.u32 	%rd1633, %r853, 65536;
	or.b64  	%rd1634, %rd1632, %rd1633;
	bfe.u32 	%r854, %r846, 16, 8;
	mul.wide.u32 	%rd1635, %r854, 256;
	or.b64  	%rd1636, %rd1634, %rd1635;
	cvt.u64.u32 	%rd1637, %r847;
	and.b64  	%rd1638, %rd1637, 255;
	or.b64  	%rd1639, %rd1636, %rd1638;
	st.local.v2.u64 	[%rd1+80], {%rd1616, %rd1639};
	ld.local.v2.b32 	{%r855, %r856}, [%rd4+96];
	bfe.u32 	%r857, %r856, 24, 8;
	bfe.u32 	%r858, %r855, 24, 8;
	bfe.u32 	%r859, %r855, 16, 8;
	bfe.u32 	%r860, %r855, 8, 8;
	bfe.u32 	%r861, %r855, 0, 8;
	cvt.u64.u32 	%rd1640, %r861;
	shl.b64 	%rd1641, %rd1640, 56;
	cvt.u64.u32 	%rd1642, %r860;
	shl.b64 	%rd1643, %rd1642, 48;
	and.b64  	%rd1644, %rd1643, 71776119061217280;
	or.b64  	%rd1645, %rd1644, %rd1641;
	cvt.u64.u32 	%rd1646, %r859;
	shl.b64 	%rd1647, %rd1646, 40;
	and.b64  	%rd1648, %rd1647, 280375465082880;
	or.b64  	%rd1649, %rd1645, %rd1648;
	cvt.u64.u32 	%rd1650, %r858;
	shl.b64 	%rd1651, %rd1650, 32;
	and.b64  	%rd1652, %rd1651, 1095216660480;
	or.b64  	%rd1653, %rd1649, %rd1652;
	bfe.u32 	%r862, %r856, 0, 8;
	mul.wide.u32 	%rd1654, %r862, 16777216;
	or.b64  	%rd1655, %rd1653, %rd1654;
	bfe.u32 	%r863, %r856, 8, 8;
	mul.wide.u32 	%rd1656, %r863, 65536;
	or.b64  	%rd1657, %rd1655, %rd1656;
	bfe.u32 	%r864, %r856, 16, 8;
	mul.wide.u32 	%rd1658, %r864, 256;
	or.b64  	%rd1659, %rd1657, %rd1658;
	cvt.u64.u32 	%rd1660, %r857;
	and.b64  	%rd1661, %rd1660, 255;
	or.b64  	%rd1662, %rd1659, %rd1661;
	ld.local.v2.b32 	{%r865, %r866}, [%rd4+104];
	bfe.u32 	%r867, %r866, 24, 8;
	bfe.u32 	%r868, %r865, 24, 8;
	bfe.u32 	%r869, %r865, 16, 8;
	bfe.u32 	%r870, %r865, 8, 8;
	bfe.u32 	%r871, %r865, 0, 8;
	cvt.u64.u32 	%rd1663, %r871;
	shl.b64 	%rd1664, %rd1663, 56;
	cvt.u64.u32 	%rd1665, %r870;
	shl.b64 	%rd1666, %rd1665, 48;
	and.b64  	%rd1667, %rd1666, 71776119061217280;
	or.b64  	%rd1668, %rd1667, %rd1664;
	cvt.u64.u32 	%rd1669, %r869;
	shl.b64 	%rd1670, %rd1669, 40;
	and.b64  	%rd1671, %rd1670, 280375465082880;
	or.b64  	%rd1672, %rd1668, %rd1671;
	cvt.u64.u32 	%rd1673, %r868;
	shl.b64 	%rd1674, %rd1673, 32;
	and.b64  	%rd1675, %rd1674, 1095216660480;
	or.b64  	%rd1676, %rd1672, %rd1675;
	bfe.u32 	%r872, %r866, 0, 8;
	mul.wide.u32 	%rd1677, %r872, 16777216;
	or.b64  	%rd1678, %rd1676, %rd1677;
	bfe.u32 	%r873, %r866, 8, 8;
	mul.wide.u32 	%rd1679, %r873, 65536;
	or.b64  	%rd1680, %rd1678, %rd1679;
	bfe.u32 	%r874, %r866, 16, 8;
	mul.wide.u32 	%rd1681, %r874, 256;
	or.b64  	%rd1682, %rd1680, %rd1681;
	cvt.u64.u32 	%rd1683, %r867;
	and.b64  	%rd1684, %rd1683, 255;
	or.b64  	%rd1685, %rd1682, %rd1684;
	st.local.v2.u64 	[%rd1+96], {%rd1662, %rd1685};
	mov.b64 	%rd4623, 0;
	st.local.v2.u64 	[%rd1+112], {%rd4623, %rd4621};
	mov.b64 	%rd4624, 16;
$L__BB0_252:
	mov.b64 	{%r875, %r876}, %rd4623;
	shf.l.wrap.b32 	%r877, %r876, %r875, 13;
	shf.l.wrap.b32 	%r878, %r875, %r876, 13;
	mov.b64 	%rd1686, {%r878, %r877};
	shf.l.wrap.b32 	%r879, %r875, %r876, 3;
	shf.l.wrap.b32 	%r880, %r876, %r875, 3;
	mov.b64 	%rd1687, {%r880, %r879};
	xor.b64  	%rd1688, %rd1686, %rd1687;
	shr.u64 	%rd1689, %rd4623, 6;
	xor.b64  	%rd1690, %rd1688, %rd1689;
	shl.b64 	%rd1691, %rd4624, 3;
	add.s64 	%rd1692, %rd1, %rd1691;
	ld.local.u64 	%rd1693, [%rd1692+-56];
	add.s64 	%rd1694, %rd1690, %rd1693;
	ld.local.u64 	%rd1695, [%rd1692+-120];
	mov.b64 	{%r881, %r882}, %rd1695;
	shf.l.wrap.b32 	%r883, %r882, %r881, 31;
	shf.l.wrap.b32 	%r884, %r881, %r882, 31;
	mov.b64 	%rd1696, {%r884, %r883};
	shf.l.wrap.b32 	%r885, %r882, %r881, 24;
	shf.l.wrap.b32 	%r886, %r881, %r882, 24;
	mov.b64 	%rd1697, {%r886, %r885};
	xor.b64  	%rd1698, %rd1696, %rd1697;
	shr.u64 	%rd1699, %rd1695, 7;
	xor.b64  	%rd1700, %rd1698, %rd1699;
	add.s64 	%rd1701, %rd1694, %rd4622;
	add.s64 	%rd4623, %rd1701, %rd1700;
	mov.b64 	{%r887, %r888}, %rd4621;
	shf.l.wrap.b32 	%r889, %r888, %r887, 13;
	shf.l.wrap.b32 	%r890, %r887, %r888, 13;
	mov.b64 	%rd1702, {%r890, %r889};
	shf.l.wrap.b32 	%r891, %r887, %r888, 3;
	shf.l.wrap.b32 	%r892, %r888, %r887, 3;
	mov.b64 	%rd1703, {%r892, %r891};
	xor.b64  	%rd1704, %rd1702, %rd1703;
	shr.u64 	%rd1705, %rd4621, 6;
	xor.b64  	%rd1706, %rd1704, %rd1705;
	ld.local.u64 	%rd1707, [%rd1692+-48];
	add.s64 	%rd1708, %rd1706, %rd1707;
	ld.local.u64 	%rd4622, [%rd1692+-112];
	mov.b64 	{%r893, %r894}, %rd4622;
	shf.l.wrap.b32 	%r895, %r894, %r893, 31;
	shf.l.wrap.b32 	%r896, %r893, %r894, 31;
	mov.b64 	%rd1709, {%r896, %r895};
	shf.l.wrap.b32 	%r897, %r894, %r893, 24;
	shf.l.wrap.b32 	%r898, %r893, %r894, 24;
	mov.b64 	%rd1710, {%r898, %r897};
	xor.b64  	%rd1711, %rd1709, %rd1710;
	shr.u64 	%rd1712, %rd4622, 7;
	xor.b64  	%rd1713, %rd1711, %rd1712;
	add.s64 	%rd1714, %rd1708, %rd1695;
	add.s64 	%rd4621, %rd1714, %rd1713;
	st.local.v2.u64 	[%rd1692], {%rd4623, %rd4621};
	add.s64 	%rd4624, %rd4624, 2;
	setp.ne.s64 	%p39, %rd4624, 80;
	@%p39 bra 	$L__BB0_252;
	ld.local.u64 	%rd347, [%rd4+144];
	ld.local.u64 	%rd348, [%rd4+152];
	ld.local.u64 	%rd349, [%rd4+160];
	ld.local.u64 	%rd350, [%rd4+168];
	ld.local.u64 	%rd351, [%rd4+176];
	ld.local.u64 	%rd352, [%rd4+184];
	ld.local.u64 	%rd353, [%rd4+192];
	ld.local.u64 	%rd354, [%rd4+200];
	mov.b64 	%rd4625, 0;
	mov.u64 	%rd4626, %rd347;
	mov.u64 	%rd4627, %rd348;
	mov.u64 	%rd4628, %rd349;
	mov.u64 	%rd4629, %rd350;
	mov.u64 	%rd4630, %rd351;
	mov.u64 	%rd4631, %rd352;
	mov.u64 	%rd4632, %rd353;
	mov.u64 	%rd4633, %rd354;
$L__BB0_254:
	mov.u64 	%rd361, %rd4631;
	mov.u64 	%rd360, %rd4630;
	mov.u64 	%rd357, %rd4627;
	mov.u64 	%rd356, %rd4626;
	mov.b64 	{%r899, %r900}, %rd360;
	shf.l.wrap.b32 	%r901, %r900, %r899, 18;
	shf.l.wrap.b32 	%r902, %r899, %r900, 18;
	mov.b64 	%rd1716, {%r902, %r901};
	shf.l.wrap.b32 	%r903, %r900, %r899, 14;
	shf.l.wrap.b32 	%r904, %r899, %r900, 14;
	mov.b64 	%rd1717, {%r904, %r903};
	xor.b64  	%rd1718, %rd1716, %rd1717;
	shf.l.wrap.b32 	%r905, %r899, %r900, 23;
	shf.l.wrap.b32 	%r906, %r900, %r899, 23;
	mov.b64 	%rd1719, {%r906, %r905};
	xor.b64  	%rd1720, %rd1718, %rd1719;
	and.b64  	%rd1721, %rd360, %rd361;
	not.b64 	%rd1722, %rd360;
	and.b64  	%rd1723, %rd4632, %rd1722;
	or.b64  	%rd1724, %rd1721, %rd1723;
	shl.b64 	%rd1725, %rd4625, 3;
	mov.u64 	%rd1726, k;
	add.s64 	%rd1727, %rd1726, %rd1725;
	ld.const.u64 	%rd1728, [%rd1727];
	add.s64 	%rd1729, %rd1, %rd1725;
	ld.local.v2.u64 	{%rd1730, %rd1731}, [%rd1729];
	add.s64 	%rd1732, %rd1724, %rd4633;
	add.s64 	%rd1733, %rd1732, %rd1720;
	add.s64 	%rd1734, %rd1733, %rd1728;
	add.s64 	%rd1735, %rd1734, %rd1730;
	mov.b64 	{%r907, %r908}, %rd356;
	shf.l.wrap.b32 	%r909, %r908, %r907, 4;
	shf.l.wrap.b32 	%r910, %r907, %r908, 4;
	mov.b64 	%rd1736, {%r910, %r909};
	shf.l.wrap.b32 	%r911, %r907, %r908, 30;
	shf.l.wrap.b32 	%r912, %r908, %r907, 30;
	mov.b64 	%rd1737, {%r912, %r911};
	xor.b64  	%rd1738, %rd1736, %rd1737;
	shf.l.wrap.b32 	%r913, %r907, %r908, 25;
	shf.l.wrap.b32 	%r914, %r908, %r907, 25;
	mov.b64 	%rd1739, {%r914, %r913};
	xor.b64  	%rd1740, %rd1738, %rd1739;
	xor.b64  	%rd1741, %rd357, %rd4628;
	and.b64  	%rd1742, %rd356, %rd1741;
	and.b64  	%rd1743, %rd357, %rd4628;
	xor.b64  	%rd1744, %rd1742, %rd1743;
	add.s64 	%rd1745, %rd1740, %rd1744;
	add.s64 	%rd4631, %rd1735, %rd4629;
	add.s64 	%rd4627, %rd1745, %rd1735;
	mov.b64 	{%r915, %r916}, %rd4631;
	shf.l.wrap.b32 	%r917, %r916, %r915, 18;
	shf.l.wrap.b32 	%r918, %r915, %r916, 18;
	mov.b64 	%rd1746, {%r918, %r917};
	shf.l.wrap.b32 	%r919, %r916, %r915, 14;
	shf.l.wrap.b32 	%r920, %r915, %r916, 14;
	mov.b64 	%rd1747, {%r920, %r919};
	xor.b64  	%rd1748, %rd1746, %rd1747;
	shf.l.wrap.b32 	%r921, %r915, %r916, 23;
	shf.l.wrap.b32 	%r922, %r916, %r915, 23;
	mov.b64 	%rd1749, {%r922, %r921};
	xor.b64  	%rd1750, %rd1748, %rd1749;
	and.b64  	%rd1751, %rd4631, %rd360;
	not.b64 	%rd1752, %rd4631;
	and.b64  	%rd1753, %rd361, %rd1752;
	or.b64  	%rd1754, %rd1751, %rd1753;
	ld.const.u64 	%rd1755, [%rd1727+8];
	add.s64 	%rd1756, %rd1754, %rd4632;
	add.s64 	%rd1757, %rd1756, %rd1750;
	add.s64 	%rd1758, %rd1757, %rd1755;
	add.s64 	%rd1759, %rd1758, %rd1731;
	mov.b64 	{%r923, %r924}, %rd4627;
	shf.l.wrap.b32 	%r925, %r924, %r923, 4;
	shf.l.wrap.b32 	%r926, %r923, %r924, 4;
	mov.b64 	%rd1760, {%r926, %r925};
	shf.l.wrap.b32 	%r927, %r923, %r924, 30;
	shf.l.wrap.b32 	%r928, %r924, %r923, 30;
	mov.b64 	%rd1761, {%r928, %r927};
	xor.b64  	%rd1762, %rd1760, %rd1761;
	shf.l.wrap.b32 	%r929, %r923, %r924, 25;
	shf.l.wrap.b32 	%r930, %r924, %r923, 25;
	mov.b64 	%rd1763, {%r930, %r929};
	xor.b64  	%rd1764, %rd1762, %rd1763;
	xor.b64  	%rd1765, %rd356, %rd357;
	and.b64  	%rd1766, %rd4627, %rd1765;
	and.b64  	%rd1767, %rd356, %rd357;
	xor.b64  	%rd1768, %rd1766, %rd1767;
	add.s64 	%rd1769, %rd1764, %rd1768;
	add.s64 	%rd4630, %rd1759, %rd4628;
	add.s64 	%rd4626, %rd1769, %rd1759;
	add.s64 	%rd4625, %rd4625, 2;
	setp.ne.s64 	%p40, %rd4625, 80;
	mov.u64 	%rd4628, %rd356;
	mov.u64 	%rd4629, %rd357;
	mov.u64 	%rd4632, %rd360;
	mov.u64 	%rd4633, %rd361;
	@%p40 bra 	$L__BB0_254;
	add.s64 	%rd1770, %rd347, %rd4626;
	st.local.u64 	[%rd4+144], %rd1770;
	add.s64 	%rd1771, %rd348, %rd4627;
	st.local.u64 	[%rd4+152], %rd1771;
	add.s64 	%rd1772, %rd349, %rd356;
	st.local.u64 	[%rd4+160], %rd1772;
	add.s64 	%rd1773, %rd350, %rd357;
	st.local.u64 	[%rd4+168], %rd1773;
	add.s64 	%rd1774, %rd351, %rd4630;
	st.local.u64 	[%rd4+176], %rd1774;
	add.s64 	%rd1775, %rd352, %rd4631;
	st.local.u64 	[%rd4+184], %rd1775;
	add.s64 	%rd1776, %rd353, %rd360;
	st.local.u64 	[%rd4+192], %rd1776;
	add.s64 	%rd1777, %rd354, %rd361;
	st.local.u64 	[%rd4+200], %rd1777;
	shr.u64 	%rd1778, %rd1770, 56;
	shr.u64 	%rd1779, %rd1771, 56;
	shr.u64 	%rd1780, %rd1772, 56;
	shr.u64 	%rd1781, %rd1773, 56;
	shr.u64 	%rd1782, %rd1774, 56;
	shr.u64 	%rd1783, %rd1775, 56;
	shr.u64 	%rd1784, %rd1776, 56;
	shr.u64 	%rd1785, %rd1777, 56;
	shr.u64 	%rd1786, %rd1770, 48;
	shr.u64 	%rd1787, %rd1771, 48;
	shr.u64 	%rd1788, %rd1772, 48;
	shr.u64 	%rd1789, %rd1773, 48;
	shr.u64 	%rd1790, %rd1774, 48;
	shr.u64 	%rd1791, %rd1775, 48;
	shr.u64 	%rd1792, %rd1776, 48;
	shr.u64 	%rd1793, %rd1777, 48;
	shr.u64 	%rd1794, %rd1770, 40;
	shr.u64 	%rd1795, %rd1771, 40;
	shr.u64 	%rd1796, %rd1772, 40;
	shr.u64 	%rd1797, %rd1773, 40;
	shr.u64 	%rd1798, %rd1774, 40;
	shr.u64 	%rd1799, %rd1775, 40;
	shr.u64 	%rd1800, %rd1776, 40;
	shr.u64 	%rd1801, %rd1777, 40;
	shr.u64 	%rd1802, %rd1770, 32;
	shr.u64 	%rd1803, %rd1771, 32;
	shr.u64 	%rd1804, %rd1772, 32;
	shr.u64 	%rd1805, %rd1773, 32;
	shr.u64 	%rd1806, %rd1774, 32;
	shr.u64 	%rd1807, %rd1775, 32;
	shr.u64 	%rd1808, %rd1776, 32;
	shr.u64 	%rd1809, %rd1777, 32;
	shr.u64 	%rd1810, %rd1770, 24;
	shr.u64 	%rd1811, %rd1771, 24;
	shr.u64 	%rd1812, %rd1772, 24;
	shr.u64 	%rd1813, %rd1773, 24;
	shr.u64 	%rd1814, %rd1774, 24;
	shr.u64 	%rd1815, %rd1775, 24;
	shr.u64 	%rd1816, %rd1776, 24;
	shr.u64 	%rd1817, %rd1777, 24;
	shr.u64 	%rd1818, %rd1770, 16;
	shr.u64 	%rd1819, %rd1771, 16;
	shr.u64 	%rd1820, %rd1772, 16;
	shr.u64 	%rd1821, %rd1773, 16;
	shr.u64 	%rd1822, %rd1774, 16;
	shr.u64 	%rd1823, %rd1775, 16;
	shr.u64 	%rd1824, %rd1776, 16;
	shr.u64 	%rd1825, %rd1777, 16;
	shr.u64 	%rd1826, %rd1770, 8;
	shr.u64 	%rd1827, %rd1771, 8;
	shr.u64 	%rd1828, %rd1772, 8;
	shr.u64 	%rd1829, %rd1773, 8;
	shr.u64 	%rd1830, %rd1774, 8;
	shr.u64 	%rd1831, %rd1775, 8;
	shr.u64 	%rd1832, %rd1776, 8;
	shr.u64 	%rd1833, %rd1777, 8;
	shr.u64 	%rd1834, %rd1770, 60;
	mov.u64 	%rd1835, $str;
	add.s64 	%rd1836, %rd1835, %rd1834;
	ld.global.nc.u8 	%rs21, [%rd1836];
	cvt.u16.u8 	%rs22, %rs21;
	add.u64 	%rd1838, %SPL, 848;
	st.local.u8 	[%rd1838], %rs22;
	and.b64  	%rd1839, %rd1778, 15;
	add.s64 	%rd1840, %rd1835, %rd1839;
	ld.global.nc.u8 	%rs23, [%rd1840];
	cvt.u16.u8 	%rs24, %rs23;
	st.local.u8 	[%rd1838+1], %rs24;
	shr.u64 	%rd1841, %rd1770, 52;
	and.b64  	%rd1842, %rd1841, 15;
	add.s64 	%rd1843, %rd1835, %rd1842;
	ld.global.nc.u8 	%rs25, [%rd1843];
	cvt.u16.u8 	%rs26, %rs25;
	st.local.u8 	[%rd1838+2], %rs26;
	and.b64  	%rd1844, %rd1786, 15;
	add.s64 	%rd1845, %rd1835, %rd1844;
	ld.global.nc.u8 	%rs27, [%rd1845];
	cvt.u16.u8 	%rs28, %rs27;
	st.local.u8 	[%rd1838+3], %rs28;
	shr.u64 	%rd1846, %rd1770, 44;
	and.b64  	%rd1847, %rd1846, 15;
	add.s64 	%rd1848, %rd1835, %rd1847;
	ld.global.nc.u8 	%rs29, [%rd1848];
	cvt.u16.u8 	%rs30, %rs29;
	st.local.u8 	[%rd1838+4], %rs30;
	and.b64  	%rd1849, %rd1794, 15;
	add.s64 	%rd1850, %rd1835, %rd1849;
	ld.global.nc.u8 	%rs31, [%rd1850];
	cvt.u16.u8 	%rs32, %rs31;
	st.local.u8 	[%rd1838+5], %rs32;
	shr.u64 	%rd1851, %rd1770, 36;
	and.b64  	%rd1852, %rd1851, 15;
	add.s64 	%rd1853, %rd1835, %rd1852;
	ld.global.nc.u8 	%rs33, [%rd1853];
	cvt.u16.u8 	%rs34, %rs33;
	st.local.u8 	[%rd1838+6], %rs34;
	and.b64  	%rd1854, %rd1802, 15;
	add.s64 	%rd1855, %rd1835, %rd1854;
	ld.global.nc.u8 	%rs35, [%rd1855];
	cvt.u16.u8 	%rs36, %rs35;
	st.local.u8 	[%rd1838+7], %rs36;
	shr.u64 	%rd1856, %rd1770, 28;
	and.b64  	%rd1857, %rd1856, 15;
	add.s64 	%rd1858, %rd1835, %rd1857;
	ld.global.nc.u8 	%rs37, [%rd1858];
	cvt.u16.u8 	%rs38, %rs37;
	st.local.u8 	[%rd1838+8], %rs38;
	and.b64  	%rd1859, %rd1810, 15;
	add.s64 	%rd1860, %rd1835, %rd1859;
	ld.global.nc.u8 	%rs39, [%rd1860];
	cvt.u16.u8 	%rs40, %rs39;
	st.local.u8 	[%rd1838+9], %rs40;
	shr.u64 	%rd1861, %rd1770, 20;
	and.b64  	%rd1862, %rd1861, 15;
	add.s64 	%rd1863, %rd1835, %rd1862;
	ld.global.nc.u8 	%rs41, [%rd1863];
	cvt.u16.u8 	%rs42, %rs41;
	st.local.u8 	[%rd1838+10], %rs42;
	and.b64  	%rd1864, %rd1818, 15;
	add.s64 	%rd1865, %rd1835, %rd1864;
	ld.global.nc.u8 	%rs43, [%rd1865];
	cvt.u16.u8 	%rs44, %rs43;
	st.local.u8 	[%rd1838+11], %rs44;
	shr.u64 	%rd1866, %rd1770, 12;
	and.b64  	%rd1867, %rd1866, 15;
	add.s64 	%rd1868, %rd1835, %rd1867;
	ld.global.nc.u8 	%rs45, [%rd1868];
	cvt.u16.u8 	%rs46, %rs45;
	st.local.u8 	[%rd1838+12], %rs46;
	and.b64  	%rd1869, %rd1826, 15;
	add.s64 	%rd1870, %rd1835, %rd1869;
	ld.global.nc.u8 	%rs47, [%rd1870];
	cvt.u16.u8 	%rs48, %rs47;
	st.local.u8 	[%rd1838+13], %rs48;
	shr.u64 	%rd1871, %rd1770, 4;
	and.b64  	%rd1872, %rd1871, 15;
	add.s64 	%rd1873, %rd1835, %rd1872;
	ld.global.nc.u8 	%rs49, [%rd1873];
	cvt.u16.u8 	%rs50, %rs49;
	st.local.u8 	[%rd1838+14], %rs50;
	and.b64  	%rd1874, %rd1770, 15;
	add.s64 	%rd1875, %rd1835, %rd1874;
	ld.global.nc.u8 	%rs51, [%rd1875];
	cvt.u16.u8 	%rs52, %rs51;
	st.local.u8 	[%rd1838+15], %rs52;
	shr.u64 	%rd1876, %rd1771, 60;
	add.s64 	%rd1877, %rd1835, %rd1876;
	ld.global.nc.u8 	%rs53, [%rd1877];
	cvt.u16.u8 	%rs54, %rs53;
	st.local.u8 	[%rd1838+16], %rs54;
	and.b64  	%rd1878, %rd1779, 15;
	add.s64 	%rd1879, %rd1835, %rd1878;
	ld.global.nc.u8 	%rs55, [%rd1879];
	cvt.u16.u8 	%rs56, %rs55;
	st.local.u8 	[%rd1838+17], %rs56;
	shr.u64 	%rd1880, %rd1771, 52;
	and.b64  	%rd1881, %rd1880, 15;
	add.s64 	%rd1882, %rd1835, %rd1881;
	ld.global.nc.u8 	%rs57, [%rd1882];
	cvt.u16.u8 	%rs58, %rs57;
	st.local.u8 	[%rd1838+18], %rs58;
	and.b64  	%rd1883, %rd1787, 15;
	add.s64 	%rd1884, %rd1835, %rd1883;
	ld.global.nc.u8 	%rs59, [%rd1884];
	cvt.u16.u8 	%rs60, %rs59;
	st.local.u8 	[%rd1838+19], %rs60;
	shr.u64 	%rd1885, %rd1771, 44;
	and.b64  	%rd1886, %rd1885, 15;
	add.s64 	%rd1887, %rd1835, %rd1886;
	ld.global.nc.u8 	%rs61, [%rd1887];
	cvt.u16.u8 	%rs62, %rs61;
	st.local.u8 	[%rd1838+20], %rs62;
	and.b64  	%rd1888, %rd1795, 15;
	add.s64 	%rd1889, %rd1835, %rd1888;
	ld.global.nc.u8 	%rs63, [%rd1889];
	cvt.u16.u8 	%rs64, %rs63;
	st.local.u8 	[%rd1838+21], %rs64;
	shr.u64 	%rd1890, %rd1771, 36;
	and.b64  	%rd1891, %rd1890, 15;
	add.s64 	%rd1892, %rd1835, %rd1891;
	ld.global.nc.u8 	%rs65, [%rd1892];
	cvt.u16.u8 	%rs66, %rs65;
	st.local.u8 	[%rd1838+22], %rs66;
	and.b64  	%rd1893, %rd1803, 15;
	add.s64 	%rd1894, %rd1835, %rd1893;
	ld.global.nc.u8 	%rs67, [%rd1894];
	cvt.u16.u8 	%rs68, %rs67;
	st.local.u8 	[%rd1838+23], %rs68;
	shr.u64 	%rd1895, %rd1771, 28;
	and.b64  	%rd1896, %rd1895, 15;
	add.s64 	%rd1897, %rd1835, %rd1896;
	ld.global.nc.u8 	%rs69, [%rd1897];
	cvt.u16.u8 	%rs70, %rs69;
	st.local.u8 	[%rd1838+24], %rs70;
	and.b64  	%rd1898, %rd1811, 15;
	add.s64 	%rd1899, %rd1835, %rd1898;
	ld.global.nc.u8 	%rs71, [%rd1899];
	cvt.u16.u8 	%rs72, %rs71;
	st.local.u8 	[%rd1838+25], %rs72;
	shr.u64 	%rd1900, %rd1771, 20;
	and.b64  	%rd1901, %rd1900, 15;
	add.s64 	%rd1902, %rd1835, %rd1901;
	ld.global.nc.u8 	%rs73, [%rd1902];
	cvt.u16.u8 	%rs74, %rs73;
	st.local.u8 	[%rd1838+26], %rs74;
	and.b64  	%rd1903, %rd1819, 15;
	add.s64 	%rd1904, %rd1835, %rd1903;
	ld.global.nc.u8 	%rs75, [%rd1904];
	cvt.u16.u8 	%rs76, %rs75;
	st.local.u8 	[%rd1838+27], %rs76;
	shr.u64 	%rd1905, %rd1771, 12;
	and.b64  	%rd1906, %rd1905, 15;
	add.s64 	%rd1907, %rd1835, %rd1906;
	ld.global.nc.u8 	%rs77, [%rd1907];
	cvt.u16.u8 	%rs78, %rs77;
	st.local.u8 	[%rd1838+28], %rs78;
	and.b64  	%rd1908, %rd1827, 15;
	add.s64 	%rd1909, %rd1835, %rd1908;
	ld.global.nc.u8 	%rs79, [%rd1909];
	cvt.u16.u8 	%rs80, %rs79;
	st.local.u8 	[%rd1838+29], %rs80;
	shr.u64 	%rd1910, %rd1771, 4;
	and.b64  	%rd1911, %rd1910, 15;
	add.s64 	%rd1912, %rd1835, %rd1911;
	ld.global.nc.u8 	%rs81, [%rd1912];
	cvt.u16.u8 	%rs82, %rs81;
	st.local.u8 	[%rd1838+30], %rs82;
	and.b64  	%rd1913, %rd1771, 15;
	add.s64 	%rd1914, %rd1835, %rd1913;
	ld.global.nc.u8 	%rs83, [%rd1914];
	cvt.u16.u8 	%rs84, %rs83;
	st.local.u8 	[%rd1838+31], %rs84;
	shr.u64 	%rd1915, %rd1772, 60;
	add.s64 	%rd1916, %rd1835, %rd1915;
	ld.global.nc.u8 	%rs85, [%rd1916];
	cvt.u16.u8 	%rs86, %rs85;
	st.local.u8 	[%rd1838+32], %rs86;
	and.b64  	%rd1917, %rd1780, 15;
	add.s64 	%rd1918, %rd1835, %rd1917;
	ld.global.nc.u8 	%rs87, [%rd1918];
	cvt.u16.u8 	%rs88, %rs87;
	st.local.u8 	[%rd1838+33], %rs88;
	shr.u64 	%rd1919, %rd1772, 52;
	and.b64  	%rd1920, %rd1919, 15;
	add.s64 	%rd1921, %rd1835, %rd1920;
	ld.global.nc.u8 	%rs89, [%rd1921];
	cvt.u16.u8 	%rs90, %rs89;
	st.local.u8 	[%rd1838+34], %rs90;
	and.b64  	%rd1922, %rd1788, 15;
	add.s64 	%rd1923, %rd1835, %rd1922;
	ld.global.nc.u8 	%rs91, [%rd1923];
	cvt.u16.u8 	%rs92, %rs91;
	st.local.u8 	[%rd1838+35], %rs92;
	shr.u64 	%rd1924, %rd1772, 44;
	and.b64  	%rd1925, %rd1924, 15;
	add.s64 	%rd1926, %rd1835, %rd1925;
	ld.global.nc.u8 	%rs93, [%rd1926];
	cvt.u16.u8 	%rs94, %rs93;
	st.local.u8 	[%rd1838+36], %rs94;
	and.b64  	%rd1927, %rd1796, 15;
	add.s64 	%rd1928, %rd1835, %rd1927;
	ld.global.nc.u8 	%rs95, [%rd1928];
	cvt.u16.u8 	%rs96, %rs95;
	st.local.u8 	[%rd1838+37], %rs96;
	shr.u64 	%rd1929, %rd1772, 36;
	and.b64  	%rd1930, %rd1929, 15;
	add.s64 	%rd1931, %rd1835, %rd1930;
	ld.global.nc.u8 	%rs97, [%rd1931];
	cvt.u16.u8 	%rs98, %rs97;
	st.local.u8 	[%rd1838+38], %rs98;
	and.b64  	%rd1932, %rd1804, 15;
	add.s64 	%rd1933, %rd1835, %rd1932;
	ld.global.nc.u8 	%rs99, [%rd1933];
	cvt.u16.u8 	%rs100, %rs99;
	st.local.u8 	[%rd1838+39], %rs100;
	shr.u64 	%rd1934, %rd1772, 28;
	and.b64  	%rd1935, %rd1934, 15;
	add.s64 	%rd1936, %rd1835, %rd1935;
	ld.global.nc.u8 	%rs101, [%rd1936];
	cvt.u16.u8 	%rs102, %rs101;
	st.local.u8 	[%rd1838+40], %rs102;
	and.b64  	%rd1937, %rd1812, 15;
	add.s64 	%rd1938, %rd1835, %rd1937;
	ld.global.nc.u8 	%rs103, [%rd1938];
	cvt.u16.u8 	%rs104, %rs103;
	st.local.u8 	[%rd1838+41], %rs104;
	shr.u64 	%rd1939, %rd1772, 20;
	and.b64  	%rd1940, %rd1939, 15;
	add.s64 	%rd1941, %rd1835, %rd1940;
	ld.global.nc.u8 	%rs105, [%rd1941];
	cvt.u16.u8 	%rs106, %rs105;
	st.local.u8 	[%rd1838+42], %rs106;
	and.b64  	%rd1942, %rd1820, 15;
	add.s64 	%rd1943, %rd1835, %rd1942;
	ld.global.nc.u8 	%rs107, [%rd1943];
	cvt.u16.u8 	%rs108, %rs107;
	st.local.u8 	[%rd1838+43], %rs108;
	shr.u64 	%rd1944, %rd1772, 12;
	and.b64  	%rd1945, %rd1944, 15;
	add.s64 	%rd1946, %rd1835, %rd1945;
	ld.global.nc.u8 	%rs109, [%rd1946];
	cvt.u16.u8 	%rs110, %rs109;
	st.local.u8 	[%rd1838+44], %rs110;
	and.b64  	%rd1947, %rd1828, 15;
	add.s64 	%rd1948, %rd1835, %rd1947;
	ld.global.nc.u8 	%rs111, [%rd1948];
	cvt.u16.u8 	%rs112, %rs111;
	st.local.u8 	[%rd1838+45], %rs112;
	shr.u64 	%rd1949, %rd1772, 4;
	and.b64  	%rd1950, %rd1949, 15;
	add.s64 	%rd1951, %rd1835, %rd1950;
	ld.global.nc.u8 	%rs113, [%rd1951];
	cvt.u16.u8 	%rs114, %rs113;
	st.local.u8 	[%rd1838+46], %rs114;
	and.b64  	%rd1952, %rd1772, 15;
	add.s64 	%rd1953, %rd1835, %rd1952;
	ld.global.nc.u8 	%rs115, [%rd1953];
	cvt.u16.u8 	%rs116, %rs115;
	st.local.u8 	[%rd1838+47], %rs116;
	shr.u64 	%rd1954, %rd1773, 60;
	add.s64 	%rd1955, %rd1835, %rd1954;
	ld.global.nc.u8 	%rs117, [%rd1955];
	cvt.u16.u8 	%rs118, %rs117;
	st.local.u8 	[%rd1838+48], %rs118;
	and.b64  	%rd1956, %rd1781, 15;
	add.s64 	%rd1957, %rd1835, %rd1956;
	ld.global.nc.u8 	%rs119, [%rd1957];
	cvt.u16.u8 	%rs120, %rs119;
	st.local.u8 	[%rd1838+49], %rs120;
	shr.u64 	%rd1958, %rd1773, 52;
	and.b64  	%rd1959, %rd1958, 15;
	add.s64 	%rd1960, %rd1835, %rd1959;
	ld.global.nc.u8 	%rs121, [%rd1960];
	cvt.u16.u8 	%rs122, %rs121;
	st.local.u8 	[%rd1838+50], %rs122;
	and.b64  	%rd1961, %rd1789, 15;
	add.s64 	%rd1962, %rd1835, %rd1961;
	ld.global.nc.u8 	%rs123, [%rd1962];
	cvt.u16.u8 	%rs124, %rs123;
	st.local.u8 	[%rd1838+51], %rs124;
	shr.u64 	%rd1963, %rd1773, 44;
	and.b64  	%rd1964, %rd1963, 15;
	add.s64 	%rd1965, %rd1835, %rd1964;
	ld.global.nc.u8 	%rs125, [%rd1965];
	cvt.u16.u8 	%rs126, %rs125;
	st.local.u8 	[%rd1838+52], %rs126;
	and.b64  	%rd1966, %rd1797, 15;
	add.s64 	%rd1967, %rd1835, %rd1966;
	ld.global.nc.u8 	%rs127, [%rd1967];
	cvt.u16.u8 	%rs128, %rs127;
	st.local.u8 	[%rd1838+53], %rs128;
	shr.u64 	%rd1968, %rd1773, 36;
	and.b64  	%rd1969, %rd1968, 15;
	add.s64 	%rd1970, %rd1835, %rd1969;
	ld.global.nc.u8 	%rs129, [%rd1970];
	cvt.u16.u8 	%rs130, %rs129;
	st.local.u8 	[%rd1838+54], %rs130;
	and.b64  	%rd1971, %rd1805, 15;
	add.s64 	%rd1972, %rd1835, %rd1971;
	ld.global.nc.u8 	%rs131, [%rd1972];
	cvt.u16.u8 	%rs132, %rs131;
	st.local.u8 	[%rd1838+55], %rs132;
	shr.u64 	%rd1973, %rd1773, 28;
	and.b64  	%rd1974, %rd1973, 15;
	add.s64 	%rd1975, %rd1835, %rd1974;
	ld.global.nc.u8 	%rs133, [%rd1975];
	cvt.u16.u8 	%rs134, %rs133;
	st.local.u8 	[%rd1838+56], %rs134;
	and.b64  	%rd1976, %rd1813, 15;
	add.s64 	%rd1977, %rd1835, %rd1976;
	ld.global.nc.u8 	%rs135, [%rd1977];
	cvt.u16.u8 	%rs136, %rs135;
	st.local.u8 	[%rd1838+57], %rs136;
	shr.u64 	%rd1978, %rd1773, 20;
	and.b64  	%rd1979, %rd1978, 15;
	add.s64 	%rd1980, %rd1835, %rd1979;
	ld.global.nc.u8 	%rs137, [%rd1980];
	cvt.u16.u8 	%rs138, %rs137;
	st.local.u8 	[%rd1838+58], %rs138;
	and.b64  	%rd1981, %rd1821, 15;
	add.s64 	%rd1982, %rd1835, %rd1981;
	ld.global.nc.u8 	%rs139, [%rd1982];
	cvt.u16.u8 	%rs140, %rs139;
	st.local.u8 	[%rd1838+59], %rs140;
	shr.u64 	%rd1983, %rd1773, 12;
	and.b64  	%rd1984, %rd1983, 15;
	add.s64 	%rd1985, %rd1835, %rd1984;
	ld.global.nc.u8 	%rs141, [%rd1985];
	cvt.u16.u8 	%rs142, %rs141;
	st.local.u8 	[%rd1838+60], %rs142;
	and.b64  	%rd1986, %rd1829, 15;
	add.s64 	%rd1987, %rd1835, %rd1986;
	ld.global.nc.u8 	%rs143, [%rd1987];
	cvt.u16.u8 	%rs144, %rs143;
	st.local.u8 	[%rd1838+61], %rs144;
	shr.u64 	%rd1988, %rd1773, 4;
	and.b64  	%rd1989, %rd1988, 15;
	add.s64 	%rd1990, %rd1835, %rd1989;
	ld.global.nc.u8 	%rs145, [%rd1990];
	cvt.u16.u8 	%rs146, %rs145;
	st.local.u8 	[%rd1838+62], %rs146;
	and.b64  	%rd1991, %rd1773, 15;
	add.s64 	%rd1992, %rd1835, %rd1991;
	ld.global.nc.u8 	%rs147, [%rd1992];
	cvt.u16.u8 	%rs148, %rs147;
	st.local.u8 	[%rd1838+63], %rs148;
	shr.u64 	%rd1993, %rd1774, 60;
	add.s64 	%rd1994, %rd1835, %rd1993;
	ld.global.nc.u8 	%rs149, [%rd1994];
	cvt.u16.u8 	%rs150, %rs149;
	st.local.u8 	[%rd1838+64], %rs150;
	and.b64  	%rd1995, %rd1782, 15;
	add.s64 	%rd1996, %rd1835, %rd1995;
	ld.global.nc.u8 	%rs151, [%rd1996];
	cvt.u16.u8 	%rs152, %rs151;
	st.local.u8 	[%rd1838+65], %rs152;
	shr.u64 	%rd1997, %rd1774, 52;
	and.b64  	%rd1998, %rd1997, 15;
	add.s64 	%rd1999, %rd1835, %rd1998;
	ld.global.nc.u8 	%rs153, [%rd1999];
	cvt.u16.u8 	%rs154, %rs153;
	st.local.u8 	[%rd1838+66], %rs154;
	and.b64  	%rd2000, %rd1790, 15;
	add.s64 	%rd2001, %rd1835, %rd2000;
	ld.global.nc.u8 	%rs155, [%rd2001];
	cvt.u16.u8 	%rs156, %rs155;
	st.local.u8 	[%rd1838+67], %rs156;
	shr.u64 	%rd2002, %rd1774, 44;
	and.b64  	%rd2003, %rd2002, 15;
	add.s64 	%rd2004, %rd1835, %rd2003;
	ld.global.nc.u8 	%rs157, [%rd2004];
	cvt.u16.u8 	%rs158, %rs157;
	st.local.u8 	[%rd1838+68], %rs158;
	and.b64  	%rd2005, %rd1798, 15;
	add.s64 	%rd2006, %rd1835, %rd2005;
	ld.global.nc.u8 	%rs159, [%rd2006];
	cvt.u16.u8 	%rs160, %rs159;
	st.local.u8 	[%rd1838+69], %rs160;
	shr.u64 	%rd2007, %rd1774, 36;
	and.b64  	%rd2008, %rd2007, 15;
	add.s64 	%rd2009, %rd1835, %rd2008;
	ld.global.nc.u8 	%rs161, [%rd2009];
	cvt.u16.u8 	%rs162, %rs161;
	st.local.u8 	[%rd1838+70], %rs162;
	and.b64  	%rd2010, %rd1806, 15;
	add.s64 	%rd2011, %rd1835, %rd2010;
	ld.global.nc.u8 	%rs163, [%rd2011];
	cvt.u16.u8 	%rs164, %rs163;
	st.local.u8 	[%rd1838+71], %rs164;
	shr.u64 	%rd2012, %rd1774, 28;
	and.b64  	%rd2013, %rd2012, 15;
	add.s64 	%rd2014, %rd1835, %rd2013;
	ld.global.nc.u8 	%rs165, [%rd2014];
	cvt.u16.u8 	%rs166, %rs165;
	st.local.u8 	[%rd1838+72], %rs166;
	and.b64  	%rd2015, %rd1814, 15;
	add.s64 	%rd2016, %rd1835, %rd2015;
	ld.global.nc.u8 	%rs167, [%rd2016];
	cvt.u16.u8 	%rs168, %rs167;
	st.local.u8 	[%rd1838+73], %rs168;
	shr.u64 	%rd2017, %rd1774, 20;
	and.b64  	%rd2018, %rd2017, 15;
	add.s64 	%rd2019, %rd1835, %rd2018;
	ld.global.nc.u8 	%rs169, [%rd2019];
	cvt.u16.u8 	%rs170, %rs169;
	st.local.u8 	[%rd1838+74], %rs170;
	and.b64  	%rd2020, %rd1822, 15;
	add.s64 	%rd2021, %rd1835, %rd2020;
	ld.global.nc.u8 	%rs171, [%rd2021];
	cvt.u16.u8 	%rs172, %rs171;
	st.local.u8 	[%rd1838+75], %rs172;
	shr.u64 	%rd2022, %rd1774, 12;
	and.b64  	%rd2023, %rd2022, 15;
	add.s64 	%rd2024, %rd1835, %rd2023;
	ld.global.nc.u8 	%rs173, [%rd2024];
	cvt.u16.u8 	%rs174, %rs173;
	st.local.u8 	[%rd1838+76], %rs174;
	and.b64  	%rd2025, %rd1830, 15;
	add.s64 	%rd2026, %rd1835, %rd2025;
	ld.global.nc.u8 	%rs175, [%rd2026];
	cvt.u16.u8 	%rs176, %rs175;
	st.local.u8 	[%rd1838+77], %rs176;
	shr.u64 	%rd2027, %rd1774, 4;
	and.b64  	%rd2028, %rd2027, 15;
	add.s64 	%rd2029, %rd1835, %rd2028;
	ld.global.nc.u8 	%rs177, [%rd2029];
	cvt.u16.u8 	%rs178, %rs177;
	st.local.u8 	[%rd1838+78], %rs178;
	and.b64  	%rd2030, %rd1774, 15;
	add.s64 	%rd2031, %rd1835, %rd2030;
	ld.global.nc.u8 	%rs179, [%rd2031];
	cvt.u16.u8 	%rs180, %rs179;
	st.local.u8 	[%rd1838+79], %rs180;
	shr.u64 	%rd2032, %rd1775, 60;
	add.s64 	%rd2033, %rd1835, %rd2032;
	ld.global.nc.u8 	%rs181, [%rd2033];
	cvt.u16.u8 	%rs182, %rs181;
	st.local.u8 	[%rd1838+80], %rs182;
	and.b64  	%rd2034, %rd1783, 15;
	add.s64 	%rd2035, %rd1835, %rd2034;
	ld.global.nc.u8 	%rs183, [%rd2035];
	cvt.u16.u8 	%rs184, %rs183;
	st.local.u8 	[%rd1838+81], %rs184;
	shr.u64 	%rd2036, %rd1775, 52;
	and.b64  	%rd2037, %rd2036, 15;
	add.s64 	%rd2038, %rd1835, %rd2037;
	ld.global.nc.u8 	%rs185, [%rd2038];
	cvt.u16.u8 	%rs186, %rs185;
	st.local.u8 	[%rd1838+82], %rs186;
	and.b64  	%rd2039, %rd1791, 15;
	add.s64 	%rd2040, %rd1835, %rd2039;
	ld.global.nc.u8 	%rs187, [%rd2040];
	cvt.u16.u8 	%rs188, %rs187;
	st.local.u8 	[%rd1838+83], %rs188;
	shr.u64 	%rd2041, %rd1775, 44;
	and.b64  	%rd2042, %rd2041, 15;
	add.s64 	%rd2043, %rd1835, %rd2042;
	ld.global.nc.u8 	%rs189, [%rd2043];
	cvt.u16.u8 	%rs190, %rs189;
	st.local.u8 	[%rd1838+84], %rs190;
	and.b64  	%rd2044, %rd1799, 15;
	add.s64 	%rd2045, %rd1835, %rd2044;
	ld.global.nc.u8 	%rs191, [%rd2045];
	cvt.u16.u8 	%rs192, %rs191;
	st.local.u8 	[%rd1838+85], %rs192;
	shr.u64 	%rd2046, %rd1775, 36;
	and.b64  	%rd2047, %rd2046, 15;
	add.s64 	%rd2048, %rd1835, %rd2047;
	ld.global.nc.u8 	%rs193, [%rd2048];
	cvt.u16.u8 	%rs194, %rs193;
	st.local.u8 	[%rd1838+86], %rs194;
	and.b64  	%rd2049, %rd1807, 15;
	add.s64 	%rd2050, %rd1835, %rd2049;
	ld.global.nc.u8 	%rs195, [%rd2050];
	cvt.u16.u8 	%rs196, %rs195;
	st.local.u8 	[%rd1838+87], %rs196;
	shr.u64 	%rd2051, %rd1775, 28;
	and.b64  	%rd2052, %rd2051, 15;
	add.s64 	%rd2053, %rd1835, %rd2052;
	ld.global.nc.u8 	%rs197, [%rd2053];
	cvt.u16.u8 	%rs198, %rs197;
	st.local.u8 	[%rd1838+88], %rs198;
	and.b64  	%rd2054, %rd1815, 15;
	add.s64 	%rd2055, %rd1835, %rd2054;
	ld.global.nc.u8 	%rs199, [%rd2055];
	cvt.u16.u8 	%rs200, %rs199;
	st.local.u8 	[%rd1838+89], %rs200;
	shr.u64 	%rd2056, %rd1775, 20;
	and.b64  	%rd2057, %rd2056, 15;
	add.s64 	%rd2058, %rd1835, %rd2057;
	ld.global.nc.u8 	%rs201, [%rd2058];
	cvt.u16.u8 	%rs202, %rs201;
	st.local.u8 	[%rd1838+90], %rs202;
	and.b64  	%rd2059, %rd1823, 15;
	add.s64 	%rd2060, %rd1835, %rd2059;
	ld.global.nc.u8 	%rs203, [%rd2060];
	cvt.u16.u8 	%rs204, %rs203;
	st.local.u8 	[%rd1838+91], %rs204;
	shr.u64 	%rd2061, %rd1775, 12;
	and.b64  	%rd2062, %rd2061, 15;
	add.s64 	%rd2063, %rd1835, %rd2062;
	ld.global.nc.u8 	%rs205, [%rd2063];
	cvt.u16.u8 	%rs206, %rs205;
	st.local.u8 	[%rd1838+92], %rs206;
	and.b64  	%rd2064, %rd1831, 15;
	add.s64 	%rd2065, %rd1835, %rd2064;
	ld.global.nc.u8 	%rs207, [%rd2065];
	cvt.u16.u8 	%rs208, %rs207;
	st.local.u8 	[%rd1838+93], %rs208;
	shr.u64 	%rd2066, %rd1775, 4;
	and.b64  	%rd2067, %rd2066, 15;
	add.s64 	%rd2068, %rd1835, %rd2067;
	ld.global.nc.u8 	%rs209, [%rd2068];
	cvt.u16.u8 	%rs210, %rs209;
	st.local.u8 	[%rd1838+94], %rs210;
	and.b64  	%rd2069, %rd1775, 15;
	add.s64 	%rd2070, %rd1835, %rd2069;
	ld.global.nc.u8 	%rs211, [%rd2070];
	cvt.u16.u8 	%rs212, %rs211;
	st.local.u8 	[%rd1838+95], %rs212;
	shr.u64 	%rd2071, %rd1776, 60;
	add.s64 	%rd2072, %rd1835, %rd2071;
	ld.global.nc.u8 	%rs213, [%rd2072];
	cvt.u16.u8 	%rs214, %rs213;
	st.local.u8 	[%rd1838+96], %rs214;
	and.b64  	%rd2073, %rd1784, 15;
	add.s64 	%rd2074, %rd1835, %rd2073;
	ld.global.nc.u8 	%rs215, [%rd2074];
	cvt.u16.u8 	%rs216, %rs215;
	st.local.u8 	[%rd1838+97], %rs216;
	shr.u64 	%rd2075, %rd1776, 52;
	and.b64  	%rd2076, %rd2075, 15;
	add.s64 	%rd2077, %rd1835, %rd2076;
	ld.global.nc.u8 	%rs217, [%rd2077];
	cvt.u16.u8 	%rs218, %rs217;
	st.local.u8 	[%rd1838+98], %rs218;
	and.b64  	%rd2078, %rd1792, 15;
	add.s64 	%rd2079, %rd1835, %rd2078;
	ld.global.nc.u8 	%rs219, [%rd2079];
	cvt.u16.u8 	%rs220, %rs219;
	st.local.u8 	[%rd1838+99], %rs220;
	shr.u64 	%rd2080, %rd1776, 44;
	and.b64  	%rd2081, %rd2080, 15;
	add.s64 	%rd2082, %rd1835, %rd2081;
	ld.global.nc.u8 	%rs221, [%rd2082];
	cvt.u16.u8 	%rs222, %rs221;
	st.local.u8 	[%rd1838+100], %rs222;
	and.b64  	%rd2083, %rd1800, 15;
	add.s64 	%rd2084, %rd1835, %rd2083;
	ld.global.nc.u8 	%rs223, [%rd2084];
	cvt.u16.u8 	%rs224, %rs223;
	st.local.u8 	[%rd1838+101], %rs224;
	shr.u64 	%rd2085, %rd1776, 36;
	and.b64  	%rd2086, %rd2085, 15;
	add.s64 	%rd2087, %rd1835, %rd2086;
	ld.global.nc.u8 	%rs225, [%rd2087];
	cvt.u16.u8 	%rs226, %rs225;
	st.local.u8 	[%rd1838+102], %rs226;
	and.b64  	%rd2088, %rd1808, 15;
	add.s64 	%rd2089, %rd1835, %rd2088;
	ld.global.nc.u8 	%rs227, [%rd2089];
	cvt.u16.u8 	%rs228, %rs227;
	st.local.u8 	[%rd1838+103], %rs228;
	shr.u64 	%rd2090, %rd1776, 28;
	and.b64  	%rd2091, %rd2090, 15;
	add.s64 	%rd2092, %rd1835, %rd2091;
	ld.global.nc.u8 	%rs229, [%rd2092];
	cvt.u16.u8 	%rs230, %rs229;
	st.local.u8 	[%rd1838+104], %rs230;
	and.b64  	%rd2093, %rd1816, 15;
	add.s64 	%rd2094, %rd1835, %rd2093;
	ld.global.nc.u8 	%rs231, [%rd2094];
	cvt.u16.u8 	%rs232, %rs231;
	st.local.u8 	[%rd1838+105], %rs232;
	shr.u64 	%rd2095, %rd1776, 20;
	and.b64  	%rd2096, %rd2095, 15;
	add.s64 	%rd2097, %rd1835, %rd2096;
	ld.global.nc.u8 	%rs233, [%rd2097];
	cvt.u16.u8 	%rs234, %rs233;
	st.local.u8 	[%rd1838+106], %rs234;
	and.b64  	%rd2098, %rd1824, 15;
	add.s64 	%rd2099, %rd1835, %rd2098;
	ld.global.nc.u8 	%rs235, [%rd2099];
	cvt.u16.u8 	%rs236, %rs235;
	st.local.u8 	[%rd1838+107], %rs236;
	shr.u64 	%rd2100, %rd1776, 12;
	and.b64  	%rd2101, %rd2100, 15;
	add.s64 	%rd2102, %rd1835, %rd2101;
	ld.global.nc.u8 	%rs237, [%rd2102];
	cvt.u16.u8 	%rs238, %rs237;
	st.local.u8 	[%rd1838+108], %rs238;
	and.b64  	%rd2103, %rd1832, 15;
	add.s64 	%rd2104, %rd1835, %rd2103;
	ld.global.nc.u8 	%rs239, [%rd2104];
	cvt.u16.u8 	%rs240, %rs239;
	st.local.u8 	[%rd1838+109], %rs240;
	shr.u64 	%rd2105, %rd1776, 4;
	and.b64  	%rd2106, %rd2105, 15;
	add.s64 	%rd2107, %rd1835, %rd2106;
	ld.global.nc.u8 	%rs241, [%rd2107];
	cvt.u16.u8 	%rs242, %rs241;
	st.local.u8 	[%rd1838+110], %rs242;
	and.b64  	%rd2108, %rd1776, 15;
	add.s64 	%rd2109, %rd1835, %rd2108;
	ld.global.nc.u8 	%rs243, [%rd2109];
	cvt.u16.u8 	%rs244, %rs243;
	st.local.u8 	[%rd1838+111], %rs244;
	shr.u64 	%rd2110, %rd1777, 60;
	add.s64 	%rd2111, %rd1835, %rd2110;
	ld.global.nc.u8 	%rs245, [%rd2111];
	cvt.u16.u8 	%rs246, %rs245;
	st.local.u8 	[%rd1838+112], %rs246;
	and.b64  	%rd2112, %rd1785, 15;
	add.s64 	%rd2113, %rd1835, %rd2112;
	ld.global.nc.u8 	%rs247, [%rd2113];
	cvt.u16.u8 	%rs248, %rs247;
	st.local.u8 	[%rd1838+113], %rs248;
	shr.u64 	%rd2114, %rd1777, 52;
	and.b64  	%rd2115, %rd2114, 15;
	add.s64 	%rd2116, %rd1835, %rd2115;
	ld.global.nc.u8 	%rs249, [%rd2116];
	cvt.u16.u8 	%rs250, %rs249;
	st.local.u8 	[%rd1838+114], %rs250;
	and.b64  	%rd2117, %rd1793, 15;
	add.s64 	%rd2118, %rd1835, %rd2117;
	ld.global.nc.u8 	%rs251, [%rd2118];
	cvt.u16.u8 	%rs252, %rs251;
	st.local.u8 	[%rd1838+115], %rs252;
	shr.u64 	%rd2119, %rd1777, 44;
	and.b64  	%rd2120, %rd2119, 15;
	add.s64 	%rd2121, %rd1835, %rd2120;
	ld.global.nc.u8 	%rs253, [%rd2121];
	cvt.u16.u8 	%rs254, %rs253;
	st.local.u8 	[%rd1838+116], %rs254;
	and.b64  	%rd2122, %rd1801, 15;
	add.s64 	%rd2123, %rd1835, %rd2122;
	ld.global.nc.u8 	%rs255, [%rd2123];
	cvt.u16.u8 	%rs256, %rs255;
	st.local.u8 	[%rd1838+117], %rs256;
	shr.u64 	%rd2124, %rd1777, 36;
	and.b64  	%rd2125, %rd2124, 15;
	add.s64 	%rd2126, %rd1835, %rd2125;
	ld.global.nc.u8 	%rs257, [%rd2126];
	cvt.u16.u8 	%rs258, %rs257;
	st.local.u8 	[%rd1838+118], %rs258;
	and.b64  	%rd2127, %rd1809, 15;
	add.s64 	%rd2128, %rd1835, %rd2127;
	ld.global.nc.u8 	%rs259, [%rd2128];
	cvt.u16.u8 	%rs260, %rs259;
	st.local.u8 	[%rd1838+119], %rs260;
	shr.u64 	%rd2129, %rd1777, 28;
	and.b64  	%rd2130, %rd2129, 15;
	add.s64 	%rd2131, %rd1835, %rd2130;
	ld.global.nc.u8 	%rs261, [%rd2131];
	cvt.u16.u8 	%rs262, %rs261;
	st.local.u8 	[%rd1838+120], %rs262;
	and.b64  	%rd2132, %rd1817, 15;
	add.s64 	%rd2133, %rd1835, %rd2132;
	ld.global.nc.u8 	%rs263, [%rd2133];
	cvt.u16.u8 	%rs264, %rs263;
	st.local.u8 	[%rd1838+121], %rs264;
	shr.u64 	%rd2134, %rd1777, 20;
	and.b64  	%rd2135, %rd2134, 15;
	add.s64 	%rd2136, %rd1835, %rd2135;
	ld.global.nc.u8 	%rs265, [%rd2136];
	cvt.u16.u8 	%rs266, %rs265;
	st.local.u8 	[%rd1838+122], %rs266;
	and.b64  	%rd2137, %rd1825, 15;
	add.s64 	%rd2138, %rd1835, %rd2137;
	ld.global.nc.u8 	%rs267, [%rd2138];
	cvt.u16.u8 	%rs268, %rs267;
	st.local.u8 	[%rd1838+123], %rs268;
	shr.u64 	%rd2139, %rd1777, 12;
	and.b64  	%rd2140, %rd2139, 15;
	add.s64 	%rd2141, %rd1835, %rd2140;
	ld.global.nc.u8 	%rs269, [%rd2141];
	cvt.u16.u8 	%rs270, %rs269;
	st.local.u8 	[%rd1838+124], %rs270;
	and.b64  	%rd2142, %rd1833, 15;
	add.s64 	%rd2143, %rd1835, %rd2142;
	ld.global.nc.u8 	%rs271, [%rd2143];
	cvt.u16.u8 	%rs272, %rs271;
	st.local.u8 	[%rd1838+125], %rs272;
	shr.u64 	%rd2144, %rd1777, 4;
	and.b64  	%rd2145, %rd2144, 15;
	add.s64 	%rd2146, %rd1835, %rd2145;
	ld.global.nc.u8 	%rs273, [%rd2146];
	cvt.u16.u8 	%rs274, %rs273;
	st.local.u8 	[%rd1838+126], %rs274;
	and.b64  	%rd2147, %rd1777, 15;
	add.s64 	%rd2148, %rd1835, %rd2147;
	ld.global.nc.u8 	%rs275, [%rd2148];
	cvt.u16.u8 	%rs276, %rs275;
	st.local.u8 	[%rd1838+127], %rs276;
	mov.b16 	%rs277, 0;
	st.local.u8 	[%rd1838+128], %rs277;
$L__BB0_256:
	add.u64 	%rd4464, %SP, 848;
	add.u64 	%rd369, %SPL, 848;
	add.u64 	%rd4465, %SP, 992;
	add.u64 	%rd370, %SPL, 992;
	cvt.u64.u32 	%rd4466, %r9609;
	add.s64 	%rd371, %rd405, %rd4466;
	mov.b16 	%rs1476, 1;
	st.u8 	[%rd371], %rs1476;
	setp.eq.s32 	%p172, %r9709, 0;
	@%p172 bra 	$L__BB0_262;
	mov.b32 	%r9710, 0;
	bra.uni 	$L__BB0_259;
$L__BB0_258:
	add.s32 	%r9710, %r9710, 1;
	setp.eq.s32 	%p175, %r9710, %r9709;
	@%p175 bra 	$L__BB0_262;
$L__BB0_259:
	ld.param.u64 	%rd4501, [crack_word_param_3];
	cvt.u64.u32 	%rd4467, %r9710;
	add.s64 	%rd4468, %rd369, %rd4467;
	ld.local.u8 	%rs1477, [%rd4468];
	add.s32 	%r9593, %r9710, %r9612;
	cvt.u64.u32 	%rd4469, %r9593;
	cvta.to.global.u64 	%rd4470, %rd4501;
	add.s64 	%rd4471, %rd4470, %rd4469;
	ld.global.u8 	%rs1478, [%rd4471];
	setp.eq.s16 	%p173, %rs1477, %rs1478;
	@%p173 bra 	$L__BB0_258;
	ld.param.s8 	%rs1483, [crack_word_param_7];
	setp.eq.s16 	%p174, %rs1483, 0;
	mov.b16 	%rs1479, 0;
	st.u8 	[%rd371], %rs1479;
	@%p174 bra 	$L__BB0_272;
	st.local.u64 	[%rd370], %rd4464;
	mov.u64 	%rd4473, $str$2;
	cvta.global.u64 	%rd4474, %rd4473;
	{ // callseq 1, 0
	.param .b64 param0;
	st.param.b64 	[param0], %rd4474;
	.param .b64 param1;
	st.param.b64 	[param1], %rd4465;
	.param .b32 retval0;
	call.uni (retval0), 
	vprintf, 
	(
	param0, 
	param1
	);
	ld.param.b32 	%r9594, [retval0];
	} // callseq 1
	bra.uni 	$L__BB0_272;
$L__BB0_262:
	ld.param.s8 	%rs1484, [crack_word_param_8];
	ld.param.u64 	%rd4499, [crack_word_param_0];
	setp.ne.s16 	%p176, %rs1484, 0;
	cvt.s64.s32 	%rd4476, %r2;
	add.s64 	%rd4477, %rd4499, %rd4476;
	st.local.v2.u64 	[%rd370], {%rd4464, %rd4477};
	mov.u64 	%rd4479, $str$1;
	cvta.global.u64 	%rd4480, %rd4479;
	{ // callseq 2, 0
	.param .b64 param0;
	st.param.b64 	[param0], %rd4480;
	.param .b64 param1;
	st.param.b64 	[param1], %rd4465;
	.param .b32 retval0;
	call.uni (retval0), 
	vprintf, 
	(
	param0, 
	param1
	);
	ld.param.b32 	%r9596, [retval0];
	} // callseq 2
	@%p176 bra 	$L__BB0_272;
	ld.param.u64 	%rd4503, [crack_word_param_9];
	setp.eq.s32 	%p177, %r9709, 0;
	atom.global.add.u32 	%r9598, [global_match_count], 1;
	cvt.s64.s32 	%rd372, %r3;
	add.s32 	%r9599, %r3, %r9709;
	add.s32 	%r267, %r9599, 4;
	mul.lo.s32 	%r268, %r9598, %r267;
	cvt.s64.s32 	%rd4482, %r268;
	cvta.to.global.u64 	%rd373, %rd4503;
	add.s64 	%rd374, %rd373, %rd4482;
	mov.b16 	%rs1480, 0;
	st.global.u8 	[%rd374], %rs1480;
	@%p177 bra 	$L__BB0_267;
	mov.b32 	%r9711, 0;
$L__BB0_265:
	cvt.u64.u32 	%rd4483, %r9711;
	add.s64 	%rd4484, %rd369, %rd4483;
	ld.local.u8 	%rs1, [%rd4484];
	setp.eq.s16 	%p178, %rs1, 0;
	@%p178 bra 	$L__BB0_267;
	add.s64 	%rd4486, %rd374, %rd4483;
	st.global.u8 	[%rd4486+1], %rs1;
	add.s32 	%r9711, %r9711, 1;
	setp.ne.s32 	%p179, %r9711, %r9709;
	@%p179 bra 	$L__BB0_265;
$L__BB0_267:
	cvt.u32.u64 	%r9601, %rd372;
	setp.lt.s32 	%p180, %r9601, 1;
	add.s32 	%r9602, %r9709, 1;
	add.s32 	%r271, %r9602, %r268;
	cvt.u64.u32 	%rd4487, %r9602;
	add.s64 	%rd4488, %rd374, %rd4487;
	mov.b16 	%rs1481, 0;
	st.global.u8 	[%rd4488], %rs1481;
	@%p180 bra 	$L__BB0_271;
	add.s32 	%r272, %r271, 1;
	mov.b32 	%r9712, 0;
$L__BB0_269:
	ld.param.u64 	%rd4500, [crack_word_param_0];
	cvt.u64.u32 	%rd4489, %r9712;
	cvta.to.global.u64 	%rd4490, %rd4500;
	add.s64 	%rd4492, %rd4490, %rd4476;
	add.s64 	%rd4493, %rd4492, %rd4489;
	ld.global.u8 	%rs2, [%rd4493];
	setp.eq.s16 	%p181, %rs2, 0;
	@%p181 bra 	$L__BB0_271;
	add.s32 	%r9605, %r272, %r9712;
	cvt.s64.s32 	%rd4494, %r9605;
	add.s64 	%rd4495, %rd373, %rd4494;
	st.global.u8 	[%rd4495], %rs2;
	add.s32 	%r9712, %r9712, 1;
	setp.ne.s32 	%p182, %r9712, %r9601;
	@%p182 bra 	$L__BB0_269;
$L__BB0_271:
	add.s32 	%r9606, %r267, -2;
	cvt.s64.s32 	%rd4496, %r9606;
	add.s64 	%rd4497, %rd374, %rd4496;
	mov.b16 	%rs1482, 0;
	st.global.u8 	[%rd4497], %rs1482;
$L__BB0_272:
	ld.param.u32 	%r9608, [crack_word_param_5];
	add.s32 	%r9612, %r9709, %r9612;
	add.s32 	%r9609, %r9609, 1;
	setp.ne.s32 	%p183, %r9609, %r9608;
	@%p183 bra 	$L__BB0_3;
$L__BB0_273:
	{ // callseq 3, 0
	.param .b64 param0;
	st.param.b64 	[param0], %rd405;
	call.uni 
	free, 
	(
	param0
	);
	} // callseq 3
$L__BB0_274:
	ret;

}


// ===== COMPILED SASS (sm_100) =====

	.target	sm_100

	.elftype	@"ET_EXEC"


//--------------------- .note.nv.tkinfo           --------------------------
	.section	.note.nv.tkinfo,"",@"SHT_NOTE"
	.sectionflags	@"SHF_NOTE_NV_TKINFO"
	.tkinfo
        /*0018*/ 	.word	0x00000002
        /*0030*/ 	.string	""
        /*0030*/ 	.string	"ptxas"
        /*0030*/ 	.string	"Cuda compilation tools, release 13.0, V13.0.88"
        /*0030*/ 	.string	"Build cuda_13.0.r13.0/compiler.36424714_0"
        /*0030*/ 	.string	"-arch sm_100 -m 64 "



//--------------------- .note.nv.cuinfo           --------------------------
	.section	.note.nv.cuinfo,"",@"SHT_NOTE"
	.sectionflags	@"SHF_NOTE_NV_CUINFO"
        /*0018*/ 	.short	0x0002
        /*001a*/ 	.short	0x0064
        /*001c*/ 	.short	0x0082
	.zero		2


//--------------------- .nv.info                  --------------------------
	.section	.nv.info,"",@"SHT_CUDA_INFO"
	.align	4


	//----- nvinfo : EIATTR_REGCOUNT
	.align		4
        /*0000*/ 	.byte	0x04, 0x2f
        /*0002*/ 	.short	(.L_9 - .L_8)
	.align		4
.L_8:
        /*0004*/ 	.word	index@(crack_word)
        /*0008*/ 	.word	0x00000045


	//----- nvinfo : EIATTR_FRAME_SIZE
	.align		4
.L_9:
        /*000c*/ 	.byte	0x04, 0x11
        /*000e*/ 	.short	(.L_11 - .L_10)
	.align		4
.L_10:
        /*0010*/ 	.word	index@(crack_word)
        /*0014*/ 	.word	0x000003f0


	//----- nvinfo : EIATTR_MIN_STACK_SIZE
	.align		4
.L_11:
        /*0018*/ 	.byte	0x04, 0x12
        /*001a*/ 	.short	(.L_13 - .L_12)
	.align		4
.L_12:
        /*001c*/ 	.word	index@(crack_word)
        /*0020*/ 	.word	0x000003f0
.L_13:


//--------------------- .nv.compat                --------------------------
	.section	.nv.compat,"",@"SHT_CUDA_COMPAT_INFO"
	.align	4
        /*0000*/ 	.byte	0x02, 0x09, 0x00, 0x00, 0x02, 0x02, 0x01, 0x00, 0x02, 0x05, 0x05, 0x00, 0x03, 0x07, 0x01, 0x01
        /*0010*/ 	.byte	0x02, 0x03, 0x00, 0x00, 0x02, 0x06, 0x01, 0x00, 0x04, 0x0b, 0x08, 0x00, 0x09, 0x00, 0x00, 0x00
        /*0020*/ 	.byte	0x00, 0x00, 0x00, 0x00


//--------------------- .nv.info.crack_word       --------------------------
	.section	.nv.info.crack_word,"",@"SHT_CUDA_INFO"
	.sectionflags	@""
	.align	4


	//----- nvinfo : EIATTR_CUDA_API_VERSION
	.align		4
        /*0000*/ 	.byte	0x04, 0x37
        /*0002*/ 	.short	(.L_15 - .L_14)
.L_14:
        /*0004*/ 	.word	0x00000082


	//----- nvinfo : EIATTR_KPARAM_INFO
	.align		4
.L_15:
        /*0008*/ 	.byte	0x04, 0x17
        /*000a*/ 	.short	(.L_17 - .L_16)
.L_16:
        /*000c*/ 	.word	0x00000000
        /*0010*/ 	.short	0x0009
        /*0012*/ 	.short	0x0038
        /*0014*/ 	.byte	0x00, 0xf5, 0x21, 0x00


	//----- nvinfo : EIATTR_KPARAM_INFO
	.align		4
.L_17:
        /*0018*/ 	.byte	0x04, 0x17
        /*001a*/ 	.short	(.L_19 - .L_18)
.L_18:
        /*001c*/ 	.word	0x00000000
        /*0020*/ 	.short	0x0008
        /*0022*/ 	.short	0x0031
        /*0024*/ 	.byte	0x00, 0xf0, 0x05, 0x00


	//----- nvinfo : EIATTR_KPARAM_INFO
	.align		4
.L_19:
        /*0028*/ 	.byte	0x04, 0x17
        /*002a*/ 	.short	(.L_21 - .L_20)
.L_20:
        /*002c*/ 	.word	0x00000000
        /*0030*/ 	.short	0x0007
        /*0032*/ 	.short	0x0030
        /*0034*/ 	.byte	0x00, 0xf0, 0x05, 0x00


	//----- nvinfo : EIATTR_KPARAM_INFO
	.align		4
.L_21:
        /*0038*/ 	.byte	0x04, 0x17
        /*003a*/ 	.short	(.L_23 - .L_22)
.L_22:
        /*003c*/ 	.word	0x00000000
        /*0040*/ 	.short	0x0006
        /*0042*/ 	.short	0x002c
        /*0044*/ 	.byte	0x00, 0xf0, 0x11, 0x00


	//----- nvinfo : EIATTR_KPARAM_INFO
	.align		4
.L_23:
        /*0048*/ 	.byte	0x04, 0x17
        /*004a*/ 	.short	(.L_25 - .L_24)
.L_24:
        /*004c*/ 	.word	0x00000000
        /*0050*/ 	.short	0x0005
        /*0052*/ 	.short	0x0028
        /*0054*/ 	.byte	0x00, 0xf0, 0x11, 0x00


	//----- nvinfo : EIATTR_KPARAM_INFO
	.align		4
.L_25:
        /*0058*/ 	.byte	0x04, 0x17
        /*005a*/ 	.short	(.L_27 - .L_26)
.L_26:
        /*005c*/ 	.word	0x00000000
        /*0060*/ 	.short	0x0004
        /*0062*/ 	.short	0x0020
        /*0064*/ 	.byte	0x00, 0xf5, 0x21, 0x00


	//----- nvinfo : EIATTR_KPARAM_INFO
	.align		4
.L_27:
        /*0068*/ 	.byte	0x04, 0x17
        /*006a*/ 	.short	(.L_29 - .L_28)
.L_28:
        /*006c*/ 	.word	0x00000000
        /*0070*/ 	.short	0x0003
        /*0072*/ 	.short	0x0018
        /*0074*/ 	.byte	0x00, 0xf5, 0x21, 0x00


	//----- nvinfo : EIATTR_KPARAM_INFO
	.align		4
.L_29:
        /*0078*/ 	.byte	0x04, 0x17
        /*007a*/ 	.short	(.L_31 - .L_30)
.L_30:
        /*007c*/ 	.word	0x00000000
        /*0080*/ 	.short	0x0002
        /*0082*/ 	.short	0x0010
        /*0084*/ 	.byte	0x00, 0xf5, 0x21, 0x00


	//----- nvinfo : EIATTR_KPARAM_INFO
	.align		4
.L_31:
        /*0088*/ 	.byte	0x04, 0x17
        /*008a*/ 	.short	(.L_33 - .L_32)
.L_32:
        /*008c*/ 	.word	0x00000000
        /*0090*/ 	.short	0x0001
        /*0092*/ 	.short	0x0008
        /*0094*/ 	.byte	0x00, 0xf5, 0x21, 0x00


	//----- nvinfo : EIATTR_KPARAM_INFO
	.align		4
.L_33:
        /*0098*/ 	.byte	0x04, 0x17
        /*009a*/ 	.short	(.L_35 - .L_34)
.L_34:
        /*009c*/ 	.word	0x00000000
        /*00a0*/ 	.short	0x0000
        /*00a2*/ 	.short	0x0000
        /*00a4*/ 	.byte	0x00, 0xf5, 0x21, 0x00


	//----- nvinfo : EIATTR_SPARSE_MMA_MASK
	.align		4
.L_35:
        /*00a8*/ 	.byte	0x03, 0x50
        /*00aa*/ 	.short	0x0000


	//----- nvinfo : EIATTR_MAXREG_COUNT
	.align		4
        /*00ac*/ 	.byte	0x03, 0x1b
        /*00ae*/ 	.short	0x00ff


	//----- nvinfo : EIATTR_EXTERNS
	.align		4
        /*00b0*/ 	.byte	0x04, 0x0f
        /*00b2*/ 	.short	(.L_37 - .L_36)


	//   ....[0]....
	.align		4
.L_36:
        /*00b4*/ 	.word	index@(vprintf)


	//   ....[1]....
	.align		4
        /*00b8*/ 	.word	index@(malloc)


	//   ....[2]....
	.align		4
        /*00bc*/ 	.word	index@(free)


	//----- nvinfo : EIATTR_MERCURY_ISA_VERSION
	.align		4
.L_37:
        /*00c0*/ 	.byte	0x03, 0x5f
        /*00c2*/ 	.short	0x0101


	//----- nvinfo : EIATTR_INT_WARP_WIDE_INSTR_OFFSETS
	.align		4
        /*00c4*/ 	.byte	0x04, 0x31
        /*00c6*/ 	.short	(.L_39 - .L_38)


	//   ....[0]....
.L_38:
        /*00c8*/ 	.word	0x0003f220


	//   ....[1]....
        /*00cc*/ 	.word	0x0003f2f0


	//----- nvinfo : EIATTR_VRC_CTA_INIT_COUNT
	.align		4
.L_39:
        /*00d0*/ 	.byte	0x02, 0x4a
	.zero		1
	.zero		1


	//----- nvinfo : EIATTR_SYSCALL_OFFSETS
	.align		4
        /*00d4*/ 	.byte	0x04, 0x46
        /*00d6*/ 	.short	(.L_41 - .L_40)


	//   ....[0]....
.L_40:
        /*00d8*/ 	.word	0x000001c0


	//   ....[1]....
        /*00dc*/ 	.word	0x0003f1e0


	//   ....[2]....
        /*00e0*/ 	.word	0x0003f6e0


	//   ....[3]....
        /*00e4*/ 	.word	0x0003f7b0


	//----- nvinfo : EIATTR_EXIT_INSTR_OFFSETS
	.align		4
.L_41:
        /*00e8*/ 	.byte	0x04, 0x1c
        /*00ea*/ 	.short	(.L_43 - .L_42)


	//   ....[0]....
.L_42:
        /*00ec*/ 	.word	0x000000c0


	//   ....[1]....
        /*00f0*/ 	.word	0x0003f7c0


	//----- nvinfo : EIATTR_CRS_STACK_SIZE
	.align		4
.L_43:
        /*00f4*/ 	.byte	0x04, 0x1e
        /*00f6*/ 	.short	(.L_45 - .L_44)
.L_44:
        /*00f8*/ 	.word	0x00000000


	//----- nvinfo : EIATTR_CBANK_PARAM_SIZE
	.align		4
.L_45:
        /*00fc*/ 	.byte	0x03, 0x19
        /*00fe*/ 	.short	0x0040


	//----- nvinfo : EIATTR_PARAM_CBANK
	.align		4
        /*0100*/ 	.byte	0x04, 0x0a
        /*0102*/ 	.short	(.L_47 - .L_46)
	.align		4
.L_46:
        /*0104*/ 	.word	index@(.nv.constant0.crack_word)
        /*0108*/ 	.short	0x0380
        /*010a*/ 	.short	0x0040


	//----- nvinfo : EIATTR_SW_WAR
	.align		4
.L_47:
        /*010c*/ 	.byte	0x04, 0x36
        /*010e*/ 	.short	(.L_49 - .L_48)
.L_48:
        /*0110*/ 	.word	0x00000008
.L_49:


//--------------------- .nv.callgraph             --------------------------
	.section	.nv.callgraph,"",@"SHT_CUDA_CALLGRAPH"
	.align	4
	.sectionentsize	8
	.align		4
        /*0000*/ 	.word	0x00000000
	.align		4
        /*0004*/ 	.word	0xffffffff
	.align		4
        /*0008*/ 	.word	index@(crack_word)
	.align		4
        /*000c*/ 	.word	index@(free)
	.align		4
        /*0010*/ 	.word	index@(crack_word)
	.align		4
        /*0014*/ 	.word	index@(vprintf)
	.align		4
        /*0018*/ 	.word	index@(crack_word)
	.align		4
        /*001c*/ 	.word	index@(malloc)
	.align		4
        /*0020*/ 	.word	0x00000000
	.align		4
        /*0024*/ 	.word	0xfffffffe
	.align		4
        /*0028*/ 	.word	0x00000000
	.align		4
        /*002c*/ 	.word	0xfffffffd
	.align		4
        /*0030*/ 	.word	0x00000000
	.align		4
        /*0034*/ 	.word	0xfffffffc


//--------------------- .nv.constant4             --------------------------
	.section	.nv.constant4,"a",@progbits
	.align	8
	.align		8
.nv.constant4:
        /*0000*/ 	.dword	vprintf
	.align		8
        /*0008*/ 	.dword	malloc
	.align		8
        /*0010*/ 	.dword	free
	.align		8
        /*0018*/ 	.dword	global_match_count
	.align		8
        /*0020*/ 	.dword	$str
	.align		8
        /*0028*/ 	.dword	$str$1
	.align		8
        /*0030*/ 	.dword	$str$2


//--------------------- .nv.constant3             --------------------------
	.section	.nv.constant3,"a",@progbits
	.align	8
.nv.constant3:
	.type		k224,@object
	.size		k224,(k256 - k224)
k224:
        /*0000*/ 	.byte	0x98, 0x2f, 0x8a, 0x42, 0x91, 0x44, 0x37, 0x71, 0xcf, 0xfb, 0xc0, 0xb5, 0xa5, 0xdb, 0xb5, 0xe9
        /* <DEDUP_REMOVED lines=15> */
	.type		k256,@object
	.size		k256,(k384 - k256)
k256:
        /* <DEDUP_REMOVED lines=16> */
	.type		k384,@object
	.size		k384,(k - k384)
k384:
        /* <DEDUP_REMOVED lines=40> */
	.type		k,@object
	.size		k,(.L_3 - k)
k:
        /* <DEDUP_REMOVED lines=40> */
.L_3:


//--------------------- .text.crack_word          --------------------------
	.section	.text.crack_word,"ax",@progbits
	.align	128
        .global         crack_word
        .type           crack_word,@function
        .size           crack_word,(.L_x_160 - crack_word)
        .other          crack_word,@"STO_CUDA_ENTRY STV_DEFAULT"
crack_word:
.text.crack_word:
[----:B------:R-:W0:Y:S01]  /*0000*/  LDC R1, c[0x0][0x37c] ;  /* 0x0000df00ff017b82 */ /* 0x000e220000000800 */
[----:B------:R-:W1:Y:S01]  /*0010*/  S2R R0, SR_TID.X ;  /* 0x0000000000007919 */ /* 0x000e620000002100 */
[----:B------:R-:W2:Y:S06]  /*0020*/  LDCU UR5, c[0x0][0x2fc] ;  /* 0x00005f80ff0577ac */ /* 0x000eac0008000800 */
[----:B------:R-:W1:Y:S01]  /*0030*/  S2UR UR6, SR_CTAID.X ;  /* 0x00000000000679c3 */ /* 0x000e620000002500 */
[----:B0-----:R-:W-:Y:S01]  /*0040*/  VIADD R1, R1, 0xfffffc10 ;  /* 0xfffffc1001017836 */ /* 0x001fe20000000000 */
[----:B------:R-:W0:Y:S01]  /*0050*/  LDCU UR7, c[0x0][0x3ac] ;  /* 0x00007580ff0777ac */ /* 0x000e220008000800 */
[----:B------:R-:W3:Y:S05]  /*0060*/  LDCU UR4, c[0x0][0x2f8] ;  /* 0x00005f00ff0477ac */ /* 0x000eea0008000800 */
[----:B------:R-:W1:Y:S01]  /*0070*/  LDC R5, c[0x0][0x360] ;  /* 0x0000d800ff057b82 */ /* 0x000e620000000800 */
[----:B---3--:R-:W-:-:S05]  /*0080*/  IADD3 R40, P1, PT, R1, UR4, RZ ;  /* 0x0000000401287c10 */ /* 0x008fca000ff3e0ff */
[----:B--2---:R-:W-:Y:S02]  /*0090*/  IMAD.X R41, RZ, RZ, UR5, P1 ;  /* 0x00000005ff297e24 */ /* 0x004fe400088e06ff */
[----:B-1----:R-:W-:-:S05]  /*00a0*/  IMAD R5, R5, UR6, R0 ;  /* 0x0000000605057c24 */ /* 0x002fca000f8e0200 */
[----:B0-----:R-:W-:-:S13]  /*00b0*/  ISETP.GE.AND P0, PT, R5, UR7, PT ;  /* 0x0000000705007c0c */ /* 0x001fda000bf06270 */
[----:B------:R-:W-:Y:S05]  /*00c0*/  @P0 EXIT ;  /* 0x000000000000094d */ /* 0x000fea0003800000 */
[----:B------:R-:W0:Y:S01]  /*00d0*/  LDC.64 R2, c[0x0][0x388] ;  /* 0x0000e200ff027b82 */ /* 0x000e220000000a00 */
[----:B------:R-:W1:Y:S01]  /*00e0*/  LDCU.64 UR36, c[0x0][0x358] ;  /* 0x00006b00ff2477ac */ /* 0x000e620008000a00 */
[----:B------:R-:W2:Y:S06]  /*00f0*/  LDCU UR4, c[0x0][0x3a8] ;  /* 0x00007500ff0477ac */ /* 0x000eac0008000800 */
[----:B------:R-:W3:Y:S01]  /*0100*/  LDC.64 R6, c[0x0][0x390] ;  /* 0x0000e400ff067b82 */ /* 0x000ee20000000a00 */
[----:B0-----:R-:W-:-:S05]  /*0110*/  IMAD.WIDE R2, R5, 0x4, R2 ;  /* 0x0000000405027825 */ /* 0x001fca00078e0202 */
[----:B-1----:R0:W5:Y:S01]  /*0120*/  LDG.E R42, desc[UR36][R2.64] ;  /* 0x00000024022a7981 */ /* 0x002162000c1e1900 */
[----:B---3--:R-:W-:-:S05]  /*0130*/  IMAD.WIDE R6, R5, 0x4, R6 ;  /* 0x0000000405067825 */ /* 0x008fca00078e0206 */
[----:B------:R0:W5:Y:S01]  /*0140*/  LDG.E R43, desc[UR36][R6.64] ;  /* 0x00000024062b7981 */ /* 0x000162000c1e1900 */
[----:B------:R-:W-:Y:S01]  /*0150*/  MOV R0, 0x8 ;  /* 0x0000000800007802 */ /* 0x000fe20000000f00 */
[----:B------:R-:W1:Y:S03]  /*0160*/  LDCU UR5, c[0x0][0x3a8] ;  /* 0x00007500ff0577ac */ /* 0x000e660008000800 */
[----:B------:R0:W3:Y:S01]  /*0170*/  LDC.64 R8, c[0x4][R0] ;  /* 0x0100000000087b82 */ /* 0x0000e20000000a00 */
[----:B--2---:R-:W-:-:S06]  /*0180*/  USHF.R.S32.HI UR4, URZ, 0x1f, UR4 ;  /* 0x0000001fff047899 */ /* 0x004fcc0008011404 */
[----:B------:R-:W-:Y:S02]  /*0190*/  IMAD.U32 R5, RZ, RZ, UR4 ;  /* 0x00000004ff057e24 */ /* 0x000fe4000f8e00ff */
[----:B01----:R-:W-:-:S07]  /*01a0*/  IMAD.U32 R4, RZ, RZ, UR5 ;  /* 0x00000005ff047e24 */ /* 0x003fce000f8e00ff */
[----:B------:R-:W-:-:S07]  /*01b0*/  LEPC R20, `(.L_x_0) ;  /* 0x000000001014794e */ /* 0x000fce0000000000 */
[----:B---3-5:R-:W-:Y:S05]  /*01c0*/  CALL.ABS.NOINC R8 ;  /* 0x0000000008007343 */ /* 0x028fea0003c00000 */
.L_x_0:
[----:B------:R-:W0:Y:S01]  /*01d0*/  LDCU UR4, c[0x0][0x3a8] ;  /* 0x00007500ff0477ac */ /* 0x000e220008000800 */
[----:B------:R-:W-:Y:S02]  /*01e0*/  IMAD.MOV.U32 R44, RZ, RZ, R4 ;  /* 0x000000ffff2c7224 */ /* 0x000fe400078e0004 */
[----:B------:R-:W-:Y:S01]  /*01f0*/  IMAD.MOV.U32 R2, RZ, RZ, R5 ;  /* 0x000000ffff027224 */ /* 0x000fe200078e0005 */
[----:B0-----:R-:W-:-:S09]  /*0200*/  UISETP.GE.AND UP0, UPT, UR4, 0x1, UPT ;  /* 0x000000010400788c */ /* 0x001fd2000bf06270 */
[----:B------:R-:W-:Y:S05]  /*0210*/  BRA.U !UP0, `(.L_x_1) ;  /* 0x000003f508507547 */ /* 0x000fea000b800000 */
[----:B------:R-:W-:Y:S01]  /*0220*/  BSSY B7, `(.L_x_1) ;  /* 0x0003f53000077945 */ /* 0x000fe20003800000 */
[----:B------:R-:W-:Y:S01]  /*0230*/  SHF.R.S32.HI R46, RZ, 0x1f, R42 ;  /* 0x0000001fff2e7819 */ /* 0x000fe2000001142a */
[----:B------:R-:W-:Y:S01]  /*0240*/  VIADD R16, R40, 0x350 ;  /* 0x0000035028107836 */ /* 0x000fe20000000000 */
[----:B------:R-:W-:Y:S01]  /*0250*/  SHF.R.S32.HI R45, RZ, 0x1f, R43 ;  /* 0x0000001fff2d7819 */ /* 0x000fe2000001142b */
[----:B------:R-:W-:Y:S02]  /*0260*/  IMAD.MOV.U32 R49, RZ, RZ, 0x1 ;  /* 0x00000001ff317424 */ /* 0x000fe400078e00ff */
[----:B------:R-:W-:Y:S02]  /*0270*/  IMAD.MOV.U32 R48, RZ, RZ, RZ ;  /* 0x000000ffff307224 */ /* 0x000fe400078e00ff */
[----:B------:R-:W-:-:S07]  /*0280*/  IMAD.MOV.U32 R47, RZ, RZ, RZ ;  /* 0x000000ffff2f7224 */ /* 0x000fce00078e00ff */
.L_x_157:
[----:B------:R-:W-:Y:S05]  /*0290*/  YIELD ;  /* 0x0000000000007946 */ /* 0x000fea0003800000 */
[----:B0-----:R-:W0:Y:S02]  /*02a0*/  LDCU.64 UR4, c[0x0][0x3a0] ;  /* 0x00007400ff0477ac */ /* 0x001e240008000a00 */
[----:B0-----:R-:W-:-:S05]  /*02b0*/  IADD3 R4, P0, PT, R48, UR4, RZ ;  /* 0x0000000430047c10 */ /* 0x001fca000ff1e0ff */
[----:B------:R-:W-:Y:S01]  /*02c0*/  IMAD.X R5, RZ, RZ, UR5, P0 ;  /* 0x00000005ff057e24 */ /* 0x000fe200080e06ff */
[----:B------:R-:W0:Y:S04]  /*02d0*/  LDCU.64 UR4, c[0x0][0x380] ;  /* 0x00007000ff0477ac */ /* 0x000e280008000a00 */
[----:B------:R-:W2:Y:S01]  /*02e0*/  LDG.E.U8 R4, desc[UR36][R4.64] ;  /* 0x0000002404047981 */ /* 0x000ea2000c1e1100 */
[----:B------:R-:W1:Y:S01]  /*02f0*/  LDCU UR6, c[0x0][0x2f8] ;  /* 0x00005f00ff0677ac */ /* 0x000e620008000800 */
[----:B------:R-:W-:Y:S01]  /*0300*/  BSSY.RECONVERGENT B0, `(.L_x_2) ;  /* 0x0003ec6000007945 */ /* 0x000fe20003800200 */
[----:B0-----:R-:W-:-:S04]  /*0310*/  IADD3 R36, P1, PT, R42, UR4, RZ ;  /* 0x000000042a247c10 */ /* 0x001fc8000ff3e0ff */
[----:B------:R-:W-:Y:S01]  /*0320*/  IADD3.X R3, PT, PT, R46, UR5, RZ, P1, !PT ;  /* 0x000000052e037c10 */ /* 0x000fe20008ffe4ff */
[----:B-1----:R-:W-:Y:S01]  /*0330*/  VIADD R0, R16, -UR6 ;  /* 0x8000000610007c36 */ /* 0x002fe20008000000 */
[----:B--2---:R-:W-:-:S13]  /*0340*/  ISETP.GT.AND P0, PT, R4, 0x2, PT ;  /* 0x000000020400780c */ /* 0x004fda0003f04270 */
[----:B------:R-:W-:Y:S05]  /*0350*/  @P0 BRA `(.L_x_3) ;  /* 0x000001b800f80947 */ /* 0x000fea0003800000 */
[----:B------:R-:W-:-:S13]  /*0360*/  ISETP.NE.AND P0, PT, R4, RZ, PT ;  /* 0x000000ff0400720c */ /* 0x000fda0003f05270 */
[----:B------:R-:W-:Y:S05]  /*0370*/  @!P0 BRA `(.L_x_4) ;  /* 0x0000015c00348947 */ /* 0x000fea0003800000 */
[----:B------:R-:W-:-:S13]  /*0380*/  ISETP.NE.AND P0, PT, R4, 0x1, PT ;  /* 0x000000010400780c */ /* 0x000fda0003f05270 */
[----:B------:R-:W-:Y:S05]  /*0390*/  @!P0 BRA `(.L_x_5) ;  /* 0x000000b400548947 */ /* 0x000fea0003800000 */
[----:B------:R-:W-:-:S13]  /*03a0*/  ISETP.NE.AND P0, PT, R4, 0x2, PT ;  /* 0x000000020400780c */ /* 0x000fda0003f05270 */
[----:B------:R-:W-:Y:S05]  /*03b0*/  @P0 BRA `(.L_x_6) ;  /* 0x000003e800e80947 */ /* 0x000fea0003800000 */
[----:B------:R-:W-:Y:S01]  /*03c0*/  ISETP.NE.AND P0, PT, R49, 0x38, PT ;  /* 0x000000383100780c */ /* 0x000fe20003f05270 */
[----:B------:R-:W-:-:S12]  /*03d0*/  IMAD.MOV.U32 R49, RZ, RZ, 0x38 ;  /* 0x00000038ff317424 */ /* 0x000fd800078e00ff */
[----:B------:R-:W-:Y:S05]  /*03e0*/  @!P0 BRA `(.L_x_6) ;  /* 0x000003e800dc8947 */ /* 0x000fea0003800000 */
[----:B------:R-:W-:Y:S01]  /*03f0*/  IMAD.MOV.U32 R4, RZ, RZ, -0x3efa6128 ;  /* 0xc1059ed8ff047424 */ /* 0x000fe200078e00ff */
[----:B------:R0:W-:Y:S01]  /*0400*/  STL [R1+0x2c0], RZ ;  /* 0x0002c0ff01007387 */ /* 0x0001e20000100800 */
[----:B------:R-:W-:Y:S01]  /*0410*/  IMAD.MOV.U32 R5, RZ, RZ, 0x367cd507 ;  /* 0x367cd507ff057424 */ /* 0x000fe200078e00ff */
[----:B------:R-:W-:Y:S01]  /*0420*/  ISETP.NE.AND P0, PT, R43, RZ, PT ;  /* 0x000000ff2b00720c */ /* 0x000fe20003f05270 */
[----:B------:R-:W-:Y:S01]  /*0430*/  IMAD.MOV.U32 R6, RZ, RZ, 0x3070dd17 ;  /* 0x3070dd17ff067424 */ /* 0x000fe200078e00ff */
[----:B------:R0:W-:Y:S01]  /*0440*/  STL.64 [R1+0x2c8], RZ ;  /* 0x0002c8ff01007387 */ /* 0x0001e20000100a00 */
[----:B------:R-:W-:Y:S01]  /*0450*/  IMAD.MOV.U32 R7, RZ, RZ, -0x8f1a6c7 ;  /* 0xf70e5939ff077424 */ /* 0x000fe200078e00ff */
[----:B------:R-:W-:Y:S01]  /*0460*/  BSSY.RECONVERGENT B1, `(.L_x_7) ;  /* 0x0000339000017945 */ /* 0x000fe20003800200 */
[----:B------:R-:W-:Y:S02]  /*0470*/  IMAD.MOV.U32 R8, RZ, RZ, -0x3ff4cf ;  /* 0xffc00b31ff087424 */ /* 0x000fe400078e00ff */
[----:B------:R-:W-:Y:S01]  /*0480*/  IMAD.MOV.U32 R9, RZ, RZ, 0x68581511 ;  /* 0x68581511ff097424 */ /* 0x000fe200078e00ff */
[----:B------:R0:W-:Y:S01]  /*0490*/  STL.128 [R1+0x2d0], R4 ;  /* 0x0002d00401007387 */ /* 0x0001e20000100c00 */
[----:B------:R-:W-:-:S02]  /*04a0*/  IMAD.MOV.U32 R10, RZ, RZ, 0x64f98fa7 ;  /* 0x64f98fa7ff0a7424 */ /* 0x000fc400078e00ff */
[----:B------:R-:W-:Y:S02]  /*04b0*/  IMAD.MOV.U32 R11, RZ, RZ, -0x4105b05c ;  /* 0xbefa4fa4ff0b7424 */ /* 0x000fe400078e00ff */
[----:B------:R-:W-:-:S03]  /*04c0*/  IMAD.MOV.U32 R12, RZ, RZ, RZ ;  /* 0x000000ffff0c7224 */ /* 0x000fc600078e00ff */
[----:B------:R0:W-:Y:S01]  /*04d0*/  STL.128 [R1+0x2e0], R8 ;  /* 0x0002e00801007387 */ /* 0x0001e20000100c00 */
[----:B------:R-:W-:Y:S05]  /*04e0*/  @!P0 BRA `(.L_x_8) ;  /* 0x0000003000c08947 */ /* 0x000fea0003800000 */
[----:B------:R-:W-:Y:S01]  /*04f0*/  CS2R R20, SRZ ;  /* 0x0000000000147805 */ /* 0x000fe2000001ff00 */
[----:B------:R-:W-:-:S07]  /*0500*/  IMAD.MOV.U32 R12, RZ, RZ, RZ ;  /* 0x000000ffff0c7224 */ /* 0x000fce00078e00ff */
.L_x_13:
[----:B0-----:R-:W-:-:S05]  /*0510*/  IADD3 R4, P0, PT, R21, R36, RZ ;  /* 0x0000002415047210 */ /* 0x001fca0007f1e0ff */
[----:B------:R-:W-:-:S05]  /*0520*/  IMAD.X R5, R20, 0x1, R3, P0 ;  /* 0x0000000114057824 */ /* 0x000fca00000e0603 */
[----:B------:R-:W2:Y:S01]  /*0530*/  LDG.E.U8 R4, desc[UR36][R4.64] ;  /* 0x0000002404047981 */ /* 0x000ea2000c1e1100 */
[----:B------:R-:W-:-:S05]  /*0540*/  IMAD.IADD R7, R1, 0x1, R12 ;  /* 0x0000000101077824 */ /* 0x000fca00078e020c */
[----:B--2---:R0:W-:Y:S04]  /*0550*/  STL.U8 [R7+0x280], R4 ;  /* 0x0002800407007387 */ /* 0x0041e80000100000 */
[----:B------:R-:W2:Y:S01]  /*0560*/  LDL R12, [R1+0x2c0] ;  /* 0x0002c000010c7983 */ /* 0x000ea20000100800 */
[----:B------:R-:W-:Y:S01]  /*0570*/  IADD3 R21, P0, PT, R21, 0x1, RZ ;  /* 0x0000000115157810 */ /* 0x000fe20007f1e0ff */
[----:B------:R-:W-:Y:S04]  /*0580*/  BSSY.RECONVERGENT B2, `(.L_x_9) ;  /* 0x0000325000027945 */ /* 0x000fe80003800200 */
[----:B------:R-:W-:Y:S01]  /*0590*/  IMAD.X R20, RZ, RZ, R20, P0 ;  /* 0x000000ffff147224 */ /* 0x000fe200000e0614 */
[----:B------:R-:W-:-:S04]  /*05a0*/  ISETP.NE.U32.AND P0, PT, R21, R43, PT ;  /* 0x0000002b1500720c */ /* 0x000fc80003f05070 */
[----:B------:R-:W-:Y:S01]  /*05b0*/  ISETP.NE.AND.EX P0, PT, R20, R45, PT, P0 ;  /* 0x0000002d1400720c */ /* 0x000fe20003f05300 */
[----:B--2---:R-:W-:-:S05]  /*05c0*/  VIADD R12, R12, 0x1 ;  /* 0x000000010c0c7836 */ /* 0x004fca0000000000 */
[----:B------:R0:W-:Y:S01]  /*05d0*/  STL [R1+0x2c0], R12 ;  /* 0x0002c00c01007387 */ /* 0x0001e20000100800 */
[----:B------:R-:W-:-:S13]  /*05e0*/  ISETP.NE.AND P1, PT, R12, 0x40, PT ;  /* 0x000000400c00780c */ /* 0x000fda0003f25270 */
[----:B0-----:R-:W-:Y:S05]  /*05f0*/  @P1 BRA `(.L_x_10) ;  /* 0x0000003000741947 */ /* 0x001fea0003800000 */
[----:B------:R-:W2:Y:S04]  /*0600*/  LDL.128 R16, [R1+0x2a0] ;  /* 0x0002a00001107983 */ /* 0x000ea80000100c00 */
[----:B------:R-:W3:Y:S04]  /*0610*/  LDL.128 R12, [R1+0x280] ;  /* 0x00028000010c7983 */ /* 0x000ee80000100c00 */
[----:B------:R-:W4:Y:S04]  /*0620*/  LDL.128 R4, [R1+0x290] ;  /* 0x0002900001047983 */ /* 0x000f280000100c00 */
[----:B------:R-:W5:Y:S01]  /*0630*/  LDL.128 R8, [R1+0x2b0] ;  /* 0x0002b00001087983 */ /* 0x000f620000100c00 */
[----:B--2---:R-:W-:-:S02]  /*0640*/  PRMT R24, R17, 0x7771, RZ ;  /* 0x0000777111187816 */ /* 0x004fc400000000ff */
[----:B------:R-:W-:Y:S02]  /*0650*/  PRMT R28, R18, 0x7771, RZ ;  /* 0x00007771121c7816 */ /* 0x000fe400000000ff */
[----:B------:R-:W-:Y:S01]  /*0660*/  PRMT R26, R16, 0x7771, RZ ;  /* 0x00007771101a7816 */ /* 0x000fe200000000ff */
[----:B------:R-:W-:Y:S01]  /*0670*/  IMAD.U32 R24, R24, 0x10000, RZ ;  /* 0x0001000018187824 */ /* 0x000fe200078e00ff */
[----:B------:R-:W-:Y:S01]  /*0680*/  PRMT R32, R19, 0x7771, RZ ;  /* 0x0000777113207816 */ /* 0x000fe200000000ff */
[----:B------:R-:W-:Y:S01]  /*0690*/  IMAD.U32 R28, R28, 0x10000, RZ ;  /* 0x000100001c1c7824 */ /* 0x000fe200078e00ff */
[----:B------:R-:W-:Y:S01]  /*06a0*/  PRMT R25, R17, 0x7770, RZ ;  /* 0x0000777011197816 */ /* 0x000fe200000000ff */
[----:B------:R-:W-:Y:S01]  /*06b0*/  IMAD.U32 R26, R26, 0x10000, RZ ;  /* 0x000100001a1a7824 */ /* 0x000fe200078e00ff */
[----:B------:R-:W-:Y:S01]  /*06c0*/  PRMT R29, R18, 0x7770, RZ ;  /* 0x00007770121d7816 */ /* 0x000fe200000000ff */
[----:B------:R-:W-:Y:S01]  /*06d0*/  IMAD.U32 R32, R32, 0x10000, RZ ;  /* 0x0001000020207824 */ /* 0x000fe200078e00ff */
[----:B------:R-:W-:-:S02]  /*06e0*/  LOP3.LUT R24, R24, 0xff0000, RZ, 0xc0, !PT ;  /* 0x00ff000018187812 */ /* 0x000fc400078ec0ff */
[----:B------:R-:W-:Y:S02]  /*06f0*/  LOP3.LUT R28, R28, 0xff0000, RZ, 0xc0, !PT ;  /* 0x00ff00001c1c7812 */ /* 0x000fe400078ec0ff */
[----:B------:R-:W-:Y:S01]  /*0700*/  PRMT R27, R16, 0x7770, RZ ;  /* 0x00007770101b7816 */ /* 0x000fe200000000ff */
[----:B------:R-:W-:Y:S01]  /*0710*/  IMAD R34, R25, 0x1000000, R24 ;  /* 0x0100000019227824 */ /* 0x000fe200078e0218 */
[----:B------:R-:W-:Y:S01]  /*0720*/  PRMT R33, R19, 0x7770, RZ ;  /* 0x0000777013217816 */ /* 0x000fe200000000ff */
[----:B------:R-:W-:Y:S01]  /*0730*/  IMAD R35, R29, 0x1000000, R28 ;  /* 0x010000001d237824 */ /* 0x000fe200078e021c */
[----:B------:R-:W-:Y:S02]  /*0740*/  LOP3.LUT R26, R26, 0xff0000, RZ, 0xc0, !PT ;  /* 0x00ff00001a1a7812 */ /* 0x000fe400078ec0ff */
[----:B------:R-:W-:Y:S02]  /*0750*/  LOP3.LUT R32, R32, 0xff0000, RZ, 0xc0, !PT ;  /* 0x00ff000020207812 */ /* 0x000fe400078ec0ff */
[----:B---3--:R-:W-:Y:S01]  /*0760*/  PRMT R52, R12, 0x7771, RZ ;  /* 0x000077710c347816 */ /* 0x008fe200000000ff */
[----:B------:R-:W-:Y:S01]  /*0770*/  IMAD R38, R27, 0x1000000, R26 ;  /* 0x010000001b267824 */ /* 0x000fe200078e021a */
[----:B------:R-:W-:Y:S01]  /*0780*/  PRMT R51, R13, 0x7771, RZ ;  /* 0x000077710d337816 */ /* 0x000fe200000000ff */
[----:B------:R-:W-:Y:S01]  /*0790*/  IMAD R32, R33, 0x1000000, R32 ;  /* 0x0100000021207824 */ /* 0x000fe200078e0220 */
[C---:B------:R-:W-:Y:S01]  /*07a0*/  PRMT R39, R13.reuse, 0x7770, RZ ;  /* 0x000077700d277816 */ /* 0x040fe200000000ff */
[----:B------:R-:W-:Y:S01]  /*07b0*/  IMAD.U32 R52, R52, 0x10000, RZ ;  /* 0x0001000034347824 */ /* 0x000fe200078e00ff */
[----:B------:R-:W-:Y:S01]  /*07c0*/  PRMT R25, R13, 0x7772, RZ ;  /* 0x000077720d197816 */ /* 0x000fe200000000ff */
[----:B------:R-:W-:Y:S01]  /*07d0*/  IMAD.U32 R51, R51, 0x10000, RZ ;  /* 0x0001000033337824 */ /* 0x000fe200078e00ff */
[----:B------:R-:W-:-:S02]  /*07e0*/  PRMT R28, R13, 0x7773, RZ ;  /* 0x000077730d1c7816 */ /* 0x000fc400000000ff */
[C---:B------:R-:W-:Y:S02]  /*07f0*/  PRMT R53, R14.reuse, 0x7771, RZ ;  /* 0x000077710e357816 */ /* 0x040fe400000000ff */
[C---:B------:R-:W-:Y:S02]  /*0800*/  PRMT R13, R14.reuse, 0x7770, RZ ;  /* 0x000077700e0d7816 */ /* 0x040fe400000000ff */
[C---:B------:R-:W-:Y:S01]  /*0810*/  PRMT R33, R14.reuse, 0x7772, RZ ;  /* 0x000077720e217816 */ /* 0x040fe200000000ff */
[----:B------:R-:W-:Y:S01]  /*0820*/  IMAD.U32 R53, R53, 0x10000, RZ ;  /* 0x0001000035357824 */ /* 0x000fe200078e00ff */
[----:B------:R-:W-:Y:S02]  /*0830*/  PRMT R27, R14, 0x7773, RZ ;  /* 0x000077730e1b7816 */ /* 0x000fe400000000ff */
[----:B------:R-:W-:Y:S02]  /*0840*/  PRMT R14, R15, 0x7771, RZ ;  /* 0x000077710f0e7816 */ /* 0x000fe400000000ff */
[----:B------:R-:W-:-:S02]  /*0850*/  PRMT R50, R12, 0x7770, RZ ;  /* 0x000077700c327816 */ /* 0x000fc400000000ff */
[----:B------:R-:W-:Y:S01]  /*0860*/  PRMT R24, R12, 0x7772, RZ ;  /* 0x000077720c187816 */ /* 0x000fe200000000ff */
[----:B------:R-:W-:Y:S01]  /*0870*/  IMAD.U32 R54, R14, 0x10000, RZ ;  /* 0x000100000e367824 */ /* 0x000fe200078e00ff */
[----:B------:R-:W-:Y:S02]  /*0880*/  PRMT R29, R12, 0x7773, RZ ;  /* 0x000077730c1d7816 */ /* 0x000fe400000000ff */
[C---:B------:R-:W-:Y:S02]  /*0890*/  PRMT R12, R15.reuse, 0x7770, RZ ;  /* 0x000077700f0c7816 */ /* 0x040fe400000000ff */
[C---:B------:R-:W-:Y:S02]  /*08a0*/  PRMT R37, R15.reuse, 0x7772, RZ ;  /* 0x000077720f257816 */ /* 0x040fe400000000ff */
[----:B------:R-:W-:Y:S02]  /*08b0*/  PRMT R26, R15, 0x7773, RZ ;  /* 0x000077730f1a7816 */ /* 0x000fe400000000ff */
[----:B------:R-:W-:-:S02]  /*08c0*/  LOP3.LUT R15, R52, 0xff0000, RZ, 0xc0, !PT ;  /* 0x00ff0000340f7812 */ /* 0x000fc400078ec0ff */
[C---:B------:R-:W-:Y:S02]  /*08d0*/  PRMT R22, R16.reuse, 0x7772, RZ ;  /* 0x0000777210167816 */ /* 0x040fe400000000ff */
[----:B------:R-:W-:Y:S01]  /*08e0*/  PRMT R23, R16, 0x7773, RZ ;  /* 0x0000777310177816 */ /* 0x000fe200000000ff */
[----:B------:R-:W-:Y:S01]  /*08f0*/  IMAD R50, R50, 0x1000000, R15 ;  /* 0x0100000032327824 */ /* 0x000fe200078e020f */
[----:B------:R-:W-:Y:S02]  /*0900*/  LOP3.LUT R14, R51, 0xff0000, RZ, 0xc0, !PT ;  /* 0x00ff0000330e7812 */ /* 0x000fe400078ec0ff */
[----:B------:R-:W-:Y:S02]  /*0910*/  LOP3.LUT R52, R53, 0xff0000, RZ, 0xc0, !PT ;  /* 0x00ff000035347812 */ /* 0x000fe400078ec0ff */
[----:B------:R-:W-:Y:S01]  /*0920*/  PRMT R16, R17, 0x7772, RZ ;  /* 0x0000777211107816 */ /* 0x000fe200000000ff */
[----:B------:R-:W-:Y:S01]  /*0930*/  IMAD R39, R39, 0x1000000, R14 ;  /* 0x0100000027277824 */ /* 0x000fe200078e020e */
[----:B------:R-:W-:Y:S01]  /*0940*/  PRMT R30, R18, 0x7772, RZ ;  /* 0x00007772121e7816 */ /* 0x000fe200000000ff */
[----:B------:R-:W-:Y:S01]  /*0950*/  IMAD R52, R13, 0x1000000, R52 ;  /* 0x010000000d347824 */ /* 0x000fe200078e0234 */
[----:B------:R-:W-:Y:S01]  /*0960*/  PRMT R31, R19, 0x7772, RZ ;  /* 0x00007772131f7816 */ /* 0x000fe200000000ff */
[----:B------:R-:W-:Y:S01]  /*0970*/  IMAD.SHL.U32 R13, R16, 0x100, RZ ;  /* 0x00000100100d7824 */ /* 0x000fe200078e00ff */
[----:B------:R-:W-:Y:S01]  /*0980*/  LOP3.LUT R51, R54, 0xff0000, RZ, 0xc0, !PT ;  /* 0x00ff000036337812 */ /* 0x000fe200078ec0ff */
[----:B------:R-:W-:Y:S01]  /*0990*/  IMAD.SHL.U32 R14, R30, 0x100, RZ ;  /* 0x000001001e0e7824 */ /* 0x000fe200078e00ff */
[----:B------:R-:W-:Y:S01]  /*09a0*/  PRMT R17, R17, 0x7773, RZ ;  /* 0x0000777311117816 */ /* 0x000fe200000000ff */
[----:B------:R-:W-:Y:S01]  /*09b0*/  IMAD.SHL.U32 R15, R31, 0x100, RZ ;  /* 0x000001001f0f7824 */ /* 0x000fe200078e00ff */
[----:B------:R-:W-:Y:S01]  /*09c0*/  PRMT R18, R18, 0x7773, RZ ;  /* 0x0000777312127816 */ /* 0x000fe200000000ff */
[----:B------:R-:W-:Y:S01]  /*09d0*/  IMAD R51, R12, 0x1000000, R51 ;  /* 0x010000000c337824 */ /* 0x000fe200078e0233 */
[----:B------:R-:W-:Y:S01]  /*09e0*/  PRMT R19, R19, 0x7773, RZ ;  /* 0x0000777313137816 */ /* 0x000fe200000000ff */
[----:B------:R-:W-:Y:S01]  /*09f0*/  IMAD.SHL.U32 R12, R22, 0x100, RZ ;  /* 0x00000100160c7824 */ /* 0x000fe200078e00ff */
[----:B------:R-:W-:Y:S01]  /*0a00*/  LOP3.LUT R13, R17, R34, R13, 0xfe, !PT ;  /* 0x00000022110d7212 */ /* 0x000fe200078efe0d */
[----:B------:R-:W-:Y:S01]  /*0a10*/  IMAD.SHL.U32 R16, R24, 0x100, RZ ;  /* 0x0000010018107824 */ /* 0x000fe200078e00ff */
[----:B------:R-:W-:Y:S01]  /*0a20*/  LOP3.LUT R14, R18, R35, R14, 0xfe, !PT ;  /* 0x00000023120e7212 */ /* 0x000fe200078efe0e */
[----:B------:R-:W-:Y:S01]  /*0a30*/  IMAD.SHL.U32 R17, R25, 0x100, RZ ;  /* 0x0000010019117824 */ /* 0x000fe200078e00ff */
[----:B------:R-:W-:Y:S01]  /*0a40*/  LOP3.LUT R15, R19, R32, R15, 0xfe, !PT ;  /* 0x00000020130f7212 */ /* 0x000fe200078efe0f */
[----:B------:R-:W-:Y:S01]  /*0a50*/  IMAD.SHL.U32 R18, R33, 0x100, RZ ;  /* 0x0000010021127824 */ /* 0x000fe200078e00ff */
[----:B------:R-:W-:Y:S01]  /*0a60*/  LOP3.LUT R12, R23, R38, R12, 0xfe, !PT ;  /* 0x00000026170c7212 */ /* 0x000fe200078efe0c */
[----:B------:R-:W-:Y:S01]  /*0a70*/  IMAD.SHL.U32 R19, R37, 0x100, RZ ;  /* 0x0000010025137824 */ /* 0x000fe200078e00ff */
[----:B------:R-:W-:-:S02]  /*0a80*/  LOP3.LUT R16, R29, R50, R16, 0xfe, !PT ;  /* 0x000000321d107212 */ /* 0x000fc400078efe10 */
[----:B------:R-:W-:Y:S01]  /*0a90*/  LOP3.LUT R17, R28, R39, R17, 0xfe, !PT ;  /* 0x000000271c117212 */ /* 0x000fe200078efe11 */
[----:B------:R-:W-:Y:S01]  /*0aa0*/  STL.128 [R1+0x20], R12 ;  /* 0x0000200c01007387 */ /* 0x000fe20000100c00 */
[----:B------:R-:W-:Y:S02]  /*0ab0*/  LOP3.LUT R18, R27, R52, R18, 0xfe, !PT ;  /* 0x000000341b127212 */ /* 0x000fe400078efe12 */
[----:B------:R-:W-:Y:S02]  /*0ac0*/  LOP3.LUT R19, R26, R51, R19, 0xfe, !PT ;  /* 0x000000331a137212 */ /* 0x000fe400078efe13 */
[C---:B----4-:R-:W-:Y:S02]  /*0ad0*/  PRMT R23, R5.reuse, 0x7771, RZ ;  /* 0x0000777105177816 */ /* 0x050fe400000000ff */
[C---:B------:R-:W-:Y:S01]  /*0ae0*/  PRMT R24, R5.reuse, 0x7770, RZ ;  /* 0x0000777005187816 */ /* 0x040fe200000000ff */
[----:B------:R0:W-:Y:S01]  /*0af0*/  STL.128 [R1], R16 ;  /* 0x0000001001007387 */ /* 0x0001e20000100c00 */
[----:B------:R-:W-:Y:S01]  /*0b00*/  PRMT R22, R5, 0x7772, RZ ;  /* 0x0000777205167816 */ /* 0x000fe200000000ff */
[----:B------:R-:W-:Y:S01]  /*0b10*/  IMAD.U32 R23, R23, 0x10000, RZ ;  /* 0x0001000017177824 */ /* 0x000fe200078e00ff */
[----:B------:R-:W-:Y:S01]  /*0b20*/  PRMT R25, R5, 0x7773, RZ ;  /* 0x0000777305197816 */ /* 0x000fe200000000ff */
[----:B------:R-:W2:Y:S01]  /*0b30*/  LDL R31, [R1+0x4] ;  /* 0x00000400011f7983 */ /* 0x000ea20000100800 */
[----:B------:R-:W-:-:S02]  /*0b40*/  PRMT R27, R7, 0x7771, RZ ;  /* 0x00007771071b7816 */ /* 0x000fc400000000ff */
[C---:B------:R-:W-:Y:S02]  /*0b50*/  PRMT R28, R7.reuse, 0x7770, RZ ;  /* 0x00007770071c7816 */ /* 0x040fe400000000ff */
[----:B------:R-:W-:Y:S01]  /*0b60*/  PRMT R26, R7, 0x7772, RZ ;  /* 0x00007772071a7816 */ /* 0x000fe200000000ff */
[----:B------:R-:W-:Y:S01]  /*0b70*/  IMAD.U32 R27, R27, 0x10000, RZ ;  /* 0x000100001b1b7824 */ /* 0x000fe200078e00ff */
[----:B------:R-:W-:Y:S02]  /*0b80*/  PRMT R29, R7, 0x7773, RZ ;  /* 0x00007773071d7816 */ /* 0x000fe400000000ff */
[C---:B------:R-:W-:Y:S02]  /*0b90*/  PRMT R5, R4.reuse, 0x7771, RZ ;  /* 0x0000777104057816 */ /* 0x040fe400000000ff */
[C---:B------:R-:W-:Y:S01]  /*0ba0*/  PRMT R7, R4.reuse, 0x7770, RZ ;  /* 0x0000777004077816 */ /* 0x040fe200000000ff */
[----:B0-----:R-:W3:Y:S01]  /*0bb0*/  LDL.64 R18, [R1+0x8] ;  /* 0x0000080001127983 */ /* 0x001ee20000100a00 */
[C---:B------:R-:W-:Y:S01]  /*0bc0*/  PRMT R12, R4.reuse, 0x7772, RZ ;  /* 0x00007772040c7816 */ /* 0x040fe200000000ff */
[----:B------:R-:W-:Y:S01]  /*0bd0*/  IMAD.U32 R5, R5, 0x10000, RZ ;  /* 0x0001000005057824 */ /* 0x000fe200078e00ff */
[----:B------:R-:W-:-:S02]  /*0be0*/  PRMT R14, R4, 0x7773, RZ ;  /* 0x00007773040e7816 */ /* 0x000fc400000000ff */
[C---:B------:R-:W-:Y:S02]  /*0bf0*/  PRMT R4, R6.reuse, 0x7771, RZ ;  /* 0x0000777106047816 */ /* 0x040fe400000000ff */
[C---:B------:R-:W-:Y:S02]  /*0c00*/  PRMT R13, R6.reuse, 0x7770, RZ ;  /* 0x00007770060d7816 */ /* 0x040fe400000000ff */
[C---:B------:R-:W-:Y:S02]  /*0c10*/  PRMT R15, R6.reuse, 0x7772, RZ ;  /* 0x00007772060f7816 */ /* 0x040fe400000000ff */
[----:B------:R-:W-:Y:S01]  /*0c20*/  PRMT R17, R6, 0x7773, RZ ;  /* 0x0000777306117816 */ /* 0x000fe200000000ff */
[----:B------:R-:W-:Y:S01]  /*0c30*/  IMAD.U32 R6, R4, 0x10000, RZ ;  /* 0x0001000004067824 */ /* 0x000fe200078e00ff */
[----:B------:R-:W-:Y:S01]  /*0c40*/  LOP3.LUT R23, R23, 0xff0000, RZ, 0xc0, !PT ;  /* 0x00ff000017177812 */ /* 0x000fe200078ec0ff */
[----:B------:R-:W-:Y:S01]  /*0c50*/  IMAD.SHL.U32 R15, R15, 0x100, RZ ;  /* 0x000001000f0f7824 */ /* 0x000fe200078e00ff */
[----:B------:R-:W-:Y:S01]  /*0c60*/  LOP3.LUT R4, R5, 0xff0000, RZ, 0xc0, !PT ;  /* 0x00ff000005047812 */ /* 0x000fe200078ec0ff */
[----:B------:R-:W-:Y:S01]  /*0c70*/  IMAD.SHL.U32 R5, R22, 0x100, RZ ;  /* 0x0000010016057824 */ /* 0x000fe200078e00ff */
[----:B------:R-:W-:Y:S01]  /*0c80*/  LOP3.LUT R6, R6, 0xff0000, RZ, 0xc0, !PT ;  /* 0x00ff000006067812 */ /* 0x000fe200078ec0ff */
[----:B------:R-:W-:Y:S01]  /*0c90*/  IMAD R24, R24, 0x1000000, R23 ;  /* 0x0100000018187824 */ /* 0x000fe200078e0217 */
[----:B------:R-:W-:Y:S01]  /*0ca0*/  LOP3.LUT R27, R27, 0xff0000, RZ, 0xc0, !PT ;  /* 0x00ff00001b1b7812 */ /* 0x000fe200078ec0ff */
[----:B------:R-:W4:Y:S01]  /*0cb0*/  LDL.64 R22, [R1+0x28] ;  /* 0x0000280001167983 */ /* 0x000f220000100a00 */
[----:B------:R-:W-:-:S02]  /*0cc0*/  IMAD R4, R7, 0x1000000, R4 ;  /* 0x0100000007047824 */ /* 0x000fc400078e0204 */
[----:B------:R-:W-:Y:S01]  /*0cd0*/  IMAD R6, R13, 0x1000000, R6 ;  /* 0x010000000d067824 */ /* 0x000fe200078e0206 */
[----:B------:R-:W-:Y:S01]  /*0ce0*/  LOP3.LUT R5, R25, R24, R5, 0xfe, !PT ;  /* 0x0000001819057212 */ /* 0x000fe200078efe05 */
[----:B------:R-:W-:Y:S02]  /*0cf0*/  IMAD R28, R28, 0x1000000, R27 ;  /* 0x010000001c1c7824 */ /* 0x000fe400078e021b */
[----:B------:R-:W-:Y:S01]  /*0d00*/  IMAD.SHL.U32 R7, R26, 0x100, RZ ;  /* 0x000001001a077824 */ /* 0x000fe200078e00ff */
[----:B------:R-:W-:Y:S01]  /*0d10*/  LOP3.LUT R6, R17, R6, R15, 0xfe, !PT ;  /* 0x0000000611067212 */ /* 0x000fe200078efe0f */
[----:B------:R-:W-:Y:S01]  /*0d20*/  IMAD.SHL.U32 R13, R12, 0x100, RZ ;  /* 0x000001000c0d7824 */ /* 0x000fe200078e00ff */
[----:B------:R-:W4:Y:S01]  /*0d30*/  LDL R17, [R1+0x24] ;  /* 0x0000240001117983 */ /* 0x000f220000100800 */
[----:B-----5:R-:W-:Y:S02]  /*0d40*/  PRMT R24, R8, 0x7771, RZ ;  /* 0x0000777108187816 */ /* 0x020fe400000000ff */
[----:B------:R-:W-:-:S02]  /*0d50*/  LOP3.LUT R7, R29, R28, R7, 0xfe, !PT ;  /* 0x0000001c1d077212 */ /* 0x000fc400078efe07 */
[----:B------:R-:W-:Y:S02]  /*0d60*/  LOP3.LUT R4, R14, R4, R13, 0xfe, !PT ;  /* 0x000000040e047212 */ /* 0x000fe400078efe0d */
[C---:B------:R-:W-:Y:S02]  /*0d70*/  PRMT R26, R11.reuse, 0x7771, RZ ;  /* 0x000077710b1a7816 */ /* 0x040fe400000000ff */
[C---:B------:R-:W-:Y:S01]  /*0d80*/  PRMT R35, R11.reuse, 0x7770, RZ ;  /* 0x000077700b237816 */ /* 0x040fe200000000ff */
[----:B------:R0:W-:Y:S01]  /*0d90*/  STL.128 [R1+0x10], R4 ;  /* 0x0000100401007387 */ /* 0x0001e20000100c00 */
[C---:B------:R-:W-:Y:S02]  /*0da0*/  PRMT R33, R11.reuse, 0x7772, RZ ;  /* 0x000077720b217816 */ /* 0x040fe400000000ff */
[----:B------:R-:W-:Y:S01]  /*0db0*/  PRMT R32, R11, 0x7773, RZ ;  /* 0x000077730b207816 */ /* 0x000fe200000000ff */
[----:B------:R-:W-:Y:S01]  /*0dc0*/  IMAD.U32 R11, R24, 0x10000, RZ ;  /* 0x00010000180b7824 */ /* 0x000fe200078e00ff */
[----:B------:R-:W-:Y:S01]  /*0dd0*/  PRMT R13, R9, 0x7771, RZ ;  /* 0x00007771090d7816 */ /* 0x000fe200000000ff */
[----:B------:R-:W5:Y:S01]  /*0de0*/  LDL R24, [R1+0x10] ;  /* 0x0000100001187983 */ /* 0x000f620000100800 */
[----:B------:R-:W-:Y:S01]  /*0df0*/  PRMT R28, R10, 0x7771, RZ ;  /* 0x000077710a1c7816 */ /* 0x000fe200000000ff */
[----:B------:R-:W-:-:S02]  /*0e00*/  IMAD.U32 R30, R26, 0x10000, RZ ;  /* 0x000100001a1e7824 */ /* 0x000fc400078e00ff */
[----:B------:R-:W-:Y:S02]  /*0e10*/  IMAD.U32 R13, R13, 0x10000, RZ ;  /* 0x000100000d0d7824 */ /* 0x000fe400078e00ff */
[----:B------:R-:W-:Y:S01]  /*0e20*/  IMAD.U32 R28, R28, 0x10000, RZ ;  /* 0x000100001c1c7824 */ /* 0x000fe200078e00ff */
[C---:B------:R-:W-:Y:S02]  /*0e30*/  PRMT R25, R8.reuse, 0x7770, RZ ;  /* 0x0000777008197816 */ /* 0x040fe400000000ff */
[----:B------:R-:W-:Y:S02]  /*0e40*/  PRMT R15, R8, 0x7772, RZ ;  /* 0x00007772080f7816 */ /* 0x000fe400000000ff */
[C---:B------:R-:W-:Y:S02]  /*0e50*/  PRMT R14, R9.reuse, 0x7770, RZ ;  /* 0x00007770090e7816 */ /* 0x040fe400000000ff */
[----:B------:R-:W-:Y:S02]  /*0e60*/  PRMT R12, R9, 0x7772, RZ ;  /* 0x00007772090c7816 */ /* 0x000fe400000000ff */
[----:B------:R-:W-:-:S02]  /*0e70*/  PRMT R29, R10, 0x7770, RZ ;  /* 0x000077700a1d7816 */ /* 0x000fc400000000ff */
[----:B------:R-:W-:Y:S02]  /*0e80*/  PRMT R27, R10, 0x7772, RZ ;  /* 0x000077720a1b7816 */ /* 0x000fe400000000ff */
[----:B------:R-:W-:Y:S02]  /*0e90*/  LOP3.LUT R26, R11, 0xff0000, RZ, 0xc0, !PT ;  /* 0x00ff00000b1a7812 */ /* 0x000fe400078ec0ff */
[----:B------:R-:W-:Y:S02]  /*0ea0*/  LOP3.LUT R13, R13, 0xff0000, RZ, 0xc0, !PT ;  /* 0x00ff00000d0d7812 */ /* 0x000fe400078ec0ff */
[----:B------:R-:W-:Y:S02]  /*0eb0*/  LOP3.LUT R28, R28, 0xff0000, RZ, 0xc0, !PT ;  /* 0x00ff00001c1c7812 */ /* 0x000fe400078ec0ff */
[----:B------:R-:W-:Y:S01]  /*0ec0*/  LOP3.LUT R30, R30, 0xff0000, RZ, 0xc0, !PT ;  /* 0x00ff00001e1e7812 */ /* 0x000fe200078ec0ff */
[----:B------:R-:W-:Y:S01]  /*0ed0*/  IMAD R25, R25, 0x1000000, R26 ;  /* 0x0100000019197824 */ /* 0x000fe200078e021a */
[----:B------:R-:W-:Y:S01]  /*0ee0*/  PRMT R8, R8, 0x7773, RZ ;  /* 0x0000777308087816 */ /* 0x000fe200000000ff */
[----:B------:R-:W-:Y:S01]  /*0ef0*/  IMAD R14, R14, 0x1000000, R13 ;  /* 0x010000000e0e7824 */ /* 0x000fe200078e020d */
[----:B------:R-:W-:Y:S01]  /*0f00*/  PRMT R9, R9, 0x7773, RZ ;  /* 0x0000777309097816 */ /* 0x000fe200000000ff */
[----:B------:R-:W-:Y:S01]  /*0f10*/  IMAD R29, R29, 0x1000000, R28 ;  /* 0x010000001d1d7824 */ /* 0x000fe200078e021c */
[----:B------:R-:W-:Y:S01]  /*0f20*/  PRMT R10, R10, 0x7773, RZ ;  /* 0x000077730a0a7816 */ /* 0x000fe200000000ff */
[----:B0-----:R-:W-:-:S02]  /*0f30*/  IMAD R7, R35, 0x1000000, R30 ;  /* 0x0100000023077824 */ /* 0x001fc400078e021e */
[----:B------:R-:W-:Y:S02]  /*0f40*/  IMAD.SHL.U32 R4, R15, 0x100, RZ ;  /* 0x000001000f047824 */ /* 0x000fe400078e00ff */
[----:B------:R-:W-:Y:S02]  /*0f50*/  IMAD.SHL.U32 R5, R12, 0x100, RZ ;  /* 0x000001000c057824 */ /* 0x000fe400078e00ff */
[----:B------:R-:W-:Y:S02]  /*0f60*/  IMAD.SHL.U32 R6, R27, 0x100, RZ ;  /* 0x000001001b067824 */ /* 0x000fe400078e00ff */
[----:B------:R-:W-:Y:S01]  /*0f70*/  IMAD.SHL.U32 R33, R33, 0x100, RZ ;  /* 0x0000010021217824 */ /* 0x000fe200078e00ff */
[----:B------:R-:W-:Y:S01]  /*0f80*/  LOP3.LUT R4, R8, R25, R4, 0xfe, !PT ;  /* 0x0000001908047212 */ /* 0x000fe200078efe04 */
[----:B------:R-:W5:Y:S01]  /*0f90*/  LDL R27, [R1+0x14] ;  /* 0x00001400011b7983 */ /* 0x000f620000100800 */
[----:B------:R-:W-:Y:S02]  /*0fa0*/  LOP3.LUT R5, R9, R14, R5, 0xfe, !PT ;  /* 0x0000000e09057212 */ /* 0x000fe400078efe05 */
[----:B------:R-:W-:Y:S01]  /*0fb0*/  LOP3.LUT R6, R10, R29, R6, 0xfe, !PT ;  /* 0x0000001d0a067212 */ /* 0x000fe200078efe06 */
[----:B------:R-:W5:Y:S01]  /*0fc0*/  LDL.64 R12, [R1+0x18] ;  /* 0x00001800010c7983 */ /* 0x000f620000100a00 */
[----:B------:R-:W-:-:S03]  /*0fd0*/  LOP3.LUT R7, R32, R7, R33, 0xfe, !PT ;  /* 0x0000000720077212 */ /* 0x000fc600078efe21 */
[----:B------:R-:W5:Y:S04]  /*0fe0*/  LDL R25, [R1+0x20] ;  /* 0x0000200001197983 */ /* 0x000f680000100800 */
[----:B------:R0:W-:Y:S04]  /*0ff0*/  STL.128 [R1+0x30], R4 ;  /* 0x0000300401007387 */ /* 0x0001e80000100c00 */
[----:B------:R-:W5:Y:S04]  /*1000*/  LDL R29, [R1+0x34] ;  /* 0x00003400011d7983 */ /* 0x000f680000100800 */
[----:B------:R-:W5:Y:S01]  /*1010*/  LDL.64 R14, [R1+0x38] ;  /* 0x00003800010e7983 */ /* 0x000f620000100a00 */
[----:B------:R-:W-:-:S02]  /*1020*/  SHF.L.W.U32.HI R8, R6, 0xf, R6 ;  /* 0x0000000f06087819 */ /* 0x000fc40000010e06 */
[--C-:B------:R-:W-:Y:S02]  /*1030*/  SHF.L.W.U32.HI R9, R6, 0xd, R6.reuse ;  /* 0x0000000d06097819 */ /* 0x100fe40000010e06 */
[----:B------:R-:W-:Y:S02]  /*1040*/  SHF.R.U32.HI R10, RZ, 0xa, R6 ;  /* 0x0000000aff0a7819 */ /* 0x000fe40000011606 */
[C-C-:B------:R-:W-:Y:S02]  /*1050*/  SHF.L.W.U32.HI R11, R7.reuse, 0xf, R7.reuse ;  /* 0x0000000f070b7819 */ /* 0x140fe40000010e07 */
[--C-:B------:R-:W-:Y:S02]  /*1060*/  SHF.L.W.U32.HI R26, R7, 0xd, R7.reuse ;  /* 0x0000000d071a7819 */ /* 0x100fe40000010e07 */
[----:B0-----:R-:W-:Y:S02]  /*1070*/  SHF.R.U32.HI R7, RZ, 0xa, R7 ;  /* 0x0000000aff077819 */ /* 0x001fe40000011607 */
[----:B------:R-:W-:-:S02]  /*1080*/  LOP3.LUT R8, R10, R8, R9, 0x96, !PT ;  /* 0x000000080a087212 */ /* 0x000fc400078e9609 */
[----:B------:R-:W-:Y:S02]  /*1090*/  LOP3.LUT R7, R7, R11, R26, 0x96, !PT ;  /* 0x0000000b07077212 */ /* 0x000fe400078e961a */
[C-C-:B--2---:R-:W-:Y:S02]  /*10a0*/  SHF.L.W.U32.HI R5, R31.reuse, 0x19, R31.reuse ;  /* 0x000000191f057819 */ /* 0x144fe40000010e1f */
[--C-:B------:R-:W-:Y:S02]  /*10b0*/  SHF.L.W.U32.HI R6, R31, 0xe, R31.reuse ;  /* 0x0000000e1f067819 */ /* 0x100fe40000010e1f */
[----:B------:R-:W-:-:S04]  /*10c0*/  SHF.R.U32.HI R9, RZ, 0x3, R31 ;  /* 0x00000003ff097819 */ /* 0x000fc8000001161f */
[----:B------:R-:W-:Y:S02]  /*10d0*/  LOP3.LUT R5, R9, R5, R6, 0x96, !PT ;  /* 0x0000000509057212 */ /* 0x000fe400078e9606 */
[C-C-:B---3--:R-:W-:Y:S02]  /*10e0*/  SHF.L.W.U32.HI R10, R18.reuse, 0x19, R18.reuse ;  /* 0x00000019120a7819 */ /* 0x148fe40000010e12 */
[--C-:B------:R-:W-:Y:S02]  /*10f0*/  SHF.L.W.U32.HI R11, R18, 0xe, R18.reuse ;  /* 0x0000000e120b7819 */ /* 0x100fe40000010e12 */
[----:B------:R-:W-:-:S04]  /*1100*/  SHF.R.U32.HI R26, RZ, 0x3, R18 ;  /* 0x00000003ff1a7819 */ /* 0x000fc80000011612 */
[----:B------:R-:W-:Y:S02]  /*1110*/  LOP3.LUT R9, R26, R10, R11, 0x96, !PT ;  /* 0x0000000a1a097212 */ /* 0x000fe400078e960b */
[----:B------:R-:W-:Y:S02]  /*1120*/  SHF.L.W.U32.HI R10, R19, 0x19, R19 ;  /* 0x00000019130a7819 */ /* 0x000fe40000010e13 */
[----:B----4-:R-:W-:Y:S02]  /*1130*/  IADD3 R22, PT, PT, R31, R7, R22 ;  /* 0x000000071f167210 */ /* 0x010fe40007ffe016 */
[----:B------:R-:W-:-:S03]  /*1140*/  IADD3 R8, PT, PT, R16, R8, R17 ;  /* 0x0000000810087210 */ /* 0x000fc60007ffe011 */
[----:B------:R-:W-:Y:S02]  /*1150*/  IMAD.IADD R9, R9, 0x1, R22 ;  /* 0x0000000109097824 */ /* 0x000fe400078e0216 */
[----:B------:R-:W-:Y:S01]  /*1160*/  IMAD.IADD R8, R5, 0x1, R8 ;  /* 0x0000000105087824 */ /* 0x000fe200078e0208 */
[--C-:B------:R-:W-:Y:S02]  /*1170*/  SHF.L.W.U32.HI R11, R19, 0xe, R19.reuse ;  /* 0x0000000e130b7819 */ /* 0x100fe40000010e13 */
[----:B------:R-:W-:Y:S02]  /*1180*/  SHF.R.U32.HI R16, RZ, 0x3, R19 ;  /* 0x00000003ff107819 */ /* 0x000fe40000011613 */
[C-C-:B------:R-:W-:Y:S02]  /*1190*/  SHF.L.W.U32.HI R5, R8.reuse, 0xf, R8.reuse ;  /* 0x0000000f08057819 */ /* 0x140fe40000010e08 */
[--C-:B------:R-:W-:Y:S02]  /*11a0*/  SHF.L.W.U32.HI R6, R8, 0xd, R8.reuse ;  /* 0x0000000d08067819 */ /* 0x100fe40000010e08 */
[----:B------:R-:W-:-:S02]  /*11b0*/  SHF.R.U32.HI R7, RZ, 0xa, R8 ;  /* 0x0000000aff077819 */ /* 0x000fc40000011608 */
[C-C-:B------:R-:W-:Y:S02]  /*11c0*/  SHF.L.W.U32.HI R17, R9.reuse, 0xf, R9.reuse ;  /* 0x0000000f09117819 */ /* 0x140fe40000010e09 */
[--C-:B------:R-:W-:Y:S02]  /*11d0*/  SHF.L.W.U32.HI R22, R9, 0xd, R9.reuse ;  /* 0x0000000d09167819 */ /* 0x100fe40000010e09 */
[----:B------:R-:W-:Y:S02]  /*11e0*/  SHF.R.U32.HI R26, RZ, 0xa, R9 ;  /* 0x0000000aff1a7819 */ /* 0x000fe40000011609 */
[----:B------:R-:W-:Y:S02]  /*11f0*/  LOP3.LUT R5, R7, R5, R6, 0x96, !PT ;  /* 0x0000000507057212 */ /* 0x000fe400078e9606 */
[----:B------:R-:W-:Y:S02]  /*1200*/  LOP3.LUT R10, R16, R10, R11, 0x96, !PT ;  /* 0x0000000a100a7212 */ /* 0x000fe400078e960b */
[----:B------:R-:W-:-:S02]  /*1210*/  LOP3.LUT R17, R26, R17, R22, 0x96, !PT ;  /* 0x000000111a117212 */ /* 0x000fc400078e9616 */
[C-C-:B-----5:R-:W-:Y:S02]  /*1220*/  SHF.L.W.U32.HI R6, R24.reuse, 0x19, R24.reuse ;  /* 0x0000001918067819 */ /* 0x160fe40000010e18 */
[--C-:B------:R-:W-:Y:S02]  /*1230*/  SHF.L.W.U32.HI R7, R24, 0xe, R24.reuse ;  /* 0x0000000e18077819 */ /* 0x100fe40000010e18 */
[----:B------:R-:W-:Y:S02]  /*1240*/  SHF.R.U32.HI R11, RZ, 0x3, R24 ;  /* 0x00000003ff0b7819 */ /* 0x000fe40000011618 */
[----:B------:R-:W-:Y:S02]  /*1250*/  IADD3 R4, PT, PT, R19, R17, R4 ;  /* 0x0000001113047210 */ /* 0x000fe40007ffe004 */
[----:B------:R-:W-:Y:S02]  /*1260*/  LOP3.LUT R11, R11, R6, R7, 0x96, !PT ;  /* 0x000000060b0b7212 */ /* 0x000fe400078e9607 */
[----:B------:R-:W-:-:S02]  /*1270*/  IADD3 R5, PT, PT, R18, R5, R23 ;  /* 0x0000000512057210 */ /* 0x000fc40007ffe017 */
[----:B------:R-:W2:Y:S01]  /*1280*/  LDL R23, [R1+0x24] ;  /* 0x0000240001177983 */ /* 0x000ea20000100800 */
[----:B------:R-:W-:Y:S02]  /*1290*/  IMAD.IADD R11, R11, 0x1, R4 ;  /* 0x000000010b0b7824 */ /* 0x000fe400078e0204 */
[----:B------:R-:W-:-:S03]  /*12a0*/  IMAD.IADD R10, R10, 0x1, R5 ;  /* 0x000000010a0a7824 */ /* 0x000fc600078e0205 */
[C-C-:B------:R-:W-:Y:S02]  /*12b0*/  SHF.L.W.U32.HI R16, R11.reuse, 0xd, R11.reuse ;  /* 0x0000000d0b107819 */ /* 0x140fe40000010e0b */
[--C-:B------:R-:W-:Y:S02]  /*12c0*/  SHF.R.U32.HI R17, RZ, 0xa, R11.reuse ;  /* 0x0000000aff117819 */ /* 0x100fe4000001160b */
[----:B------:R-:W-:Y:S02]  /*12d0*/  SHF.L.W.U32.HI R7, R11, 0xf, R11 ;  /* 0x0000000f0b077819 */ /* 0x000fe40000010e0b */
[C-C-:B------:R-:W-:Y:S02]  /*12e0*/  SHF.L.W.U32.HI R4, R10.reuse, 0xf, R10.reuse ;  /* 0x0000000f0a047819 */ /* 0x140fe40000010e0a */
[--C-:B------:R-:W-:Y:S02]  /*12f0*/  SHF.L.W.U32.HI R5, R10, 0xd, R10.reuse ;  /* 0x0000000d0a057819 */ /* 0x100fe40000010e0a */
[----:B------:R-:W-:-:S02]  /*1300*/  SHF.R.U32.HI R6, RZ, 0xa, R10 ;  /* 0x0000000aff067819 */ /* 0x000fc4000001160a */
[----:B------:R-:W-:Y:S02]  /*1310*/  LOP3.LUT R7, R17, R7, R16, 0x96, !PT ;  /* 0x0000000711077212 */ /* 0x000fe400078e9610 */
[----:B------:R-:W3:Y:S01]  /*1320*/  LDL.64 R16, [R1+0x28] ;  /* 0x0000280001107983 */ /* 0x000ee20000100a00 */
[----:B------:R-:W-:-:S03]  /*1330*/  LOP3.LUT R4, R6, R4, R5, 0x96, !PT ;  /* 0x0000000406047212 */ /* 0x000fc600078e9605 */
[----:B------:R0:W-:Y:S01]  /*1340*/  STL.128 [R1+0x40], R8 ;  /* 0x0000400801007387 */ /* 0x0001e20000100c00 */
[----:B------:R-:W-:-:S03]  /*1350*/  SHF.L.W.U32.HI R5, R27, 0xe, R27 ;  /* 0x0000000e1b057819 */ /* 0x000fc60000010e1b */
[----:B------:R-:W4:Y:S01]  /*1360*/  LDL R22, [R1+0x44] ;  /* 0x0000440001167983 */ /* 0x000f220000100800 */
[----:B------:R-:W-:-:S03]  /*1370*/  SHF.R.U32.HI R6, RZ, 0x3, R27 ;  /* 0x00000003ff067819 */ /* 0x000fc6000001161b */
[----:B------:R-:W5:Y:S01]  /*1380*/  LDL.64 R18, [R1+0x48] ;  /* 0x0000480001127983 */ /* 0x000f620000100a00 */
[----:B------:R-:W-:Y:S02]  /*1390*/  IADD3 R29, PT, PT, R24, R4, R29 ;  /* 0x00000004181d7210 */ /* 0x000fe40007ffe01d */
[----:B------:R-:W-:Y:S02]  /*13a0*/  SHF.L.W.U32.HI R4, R27, 0x19, R27 ;  /* 0x000000191b047819 */ /* 0x000fe40000010e1b */
[C-C-:B------:R-:W-:Y:S02]  /*13b0*/  SHF.L.W.U32.HI R24, R12.reuse, 0x19, R12.reuse ;  /* 0x000000190c187819 */ /* 0x140fe40000010e0c */
[--C-:B0-----:R-:W-:Y:S02]  /*13c0*/  SHF.L.W.U32.HI R9, R12, 0xe, R12.reuse ;  /* 0x0000000e0c097819 */ /* 0x101fe40000010e0c */
[----:B------:R-:W-:Y:S02]  /*13d0*/  SHF.R.U32.HI R10, RZ, 0x3, R12 ;  /* 0x00000003ff0a7819 */ /* 0x000fe4000001160c */
[----:B------:R-:W-:-:S02]  /*13e0*/  LOP3.LUT R4, R6, R4, R5, 0x96, !PT ;  /* 0x0000000406047212 */ /* 0x000fc400078e9605 */
[----:B------:R-:W-:Y:S02]  /*13f0*/  IADD3 R14, PT, PT, R27, R7, R14 ;  /* 0x000000071b0e7210 */ /* 0x000fe40007ffe00e */
[----:B------:R-:W-:Y:S01]  /*1400*/  LOP3.LUT R5, R10, R24, R9, 0x96, !PT ;  /* 0x000000180a057212 */ /* 0x000fe200078e9609 */
[----:B------:R-:W-:Y:S01]  /*1410*/  IMAD.IADD R4, R4, 0x1, R29 ;  /* 0x0000000104047824 */ /* 0x000fe200078e021d */
[----:B------:R-:W5:Y:S03]  /*1420*/  LDL R27, [R1+0x34] ;  /* 0x00003400011b7983 */ /* 0x000f660000100800 */
[----:B------:R-:W-:Y:S01]  /*1430*/  IMAD.IADD R5, R5, 0x1, R14 ;  /* 0x0000000105057824 */ /* 0x000fe200078e020e */
[----:B------:R-:W5:Y:S01]  /*1440*/  LDL R29, [R1+0x30] ;  /* 0x00003000011d7983 */ /* 0x000f620000100800 */
[C-C-:B------:R-:W-:Y:S02]  /*1450*/  SHF.L.W.U32.HI R6, R4.reuse, 0xf, R4.reuse ;  /* 0x0000000f04067819 */ /* 0x140fe40000010e04 */
[----:B------:R-:W-:-:S02]  /*1460*/  SHF.L.W.U32.HI R7, R4, 0xd, R4 ;  /* 0x0000000d04077819 */ /* 0x000fc40000010e04 */
[----:B------:R-:W-:Y:S02]  /*1470*/  SHF.R.U32.HI R9, RZ, 0xa, R4 ;  /* 0x0000000aff097819 */ /* 0x000fe40000011604 */
[C-C-:B------:R-:W-:Y:S02]  /*1480*/  SHF.L.W.U32.HI R10, R5.reuse, 0xf, R5.reuse ;  /* 0x0000000f050a7819 */ /* 0x140fe40000010e05 */
[--C-:B------:R-:W-:Y:S02]  /*1490*/  SHF.L.W.U32.HI R11, R5, 0xd, R5.reuse ;  /* 0x0000000d050b7819 */ /* 0x100fe40000010e05 */
[----:B------:R-:W-:Y:S02]  /*14a0*/  SHF.R.U32.HI R14, RZ, 0xa, R5 ;  /* 0x0000000aff0e7819 */ /* 0x000fe40000011605 */
[----:B------:R-:W-:Y:S02]  /*14b0*/  LOP3.LUT R26, R9, R6, R7, 0x96, !PT ;  /* 0x00000006091a7212 */ /* 0x000fe400078e9607 */
[----:B------:R-:W-:-:S02]  /*14c0*/  LOP3.LUT R10, R14, R10, R11, 0x96, !PT ;  /* 0x0000000a0e0a7212 */ /* 0x000fc400078e960b */
[C-C-:B------:R-:W-:Y:S02]  /*14d0*/  SHF.L.W.U32.HI R6, R13.reuse, 0x19, R13.reuse ;  /* 0x000000190d067819 */ /* 0x140fe40000010e0d */
[--C-:B------:R-:W-:Y:S02]  /*14e0*/  SHF.L.W.U32.HI R7, R13, 0xe, R13.reuse ;  /* 0x0000000e0d077819 */ /* 0x100fe40000010e0d */
[----:B------:R-:W-:Y:S02]  /*14f0*/  SHF.R.U32.HI R9, RZ, 0x3, R13 ;  /* 0x00000003ff097819 */ /* 0x000fe4000001160d */
[C-C-:B------:R-:W-:Y:S02]  /*1500*/  SHF.L.W.U32.HI R11, R25.reuse, 0x19, R25.reuse ;  /* 0x00000019190b7819 */ /* 0x140fe40000010e19 */
[--C-:B------:R-:W-:Y:S02]  /*1510*/  SHF.L.W.U32.HI R14, R25, 0xe, R25.reuse ;  /* 0x0000000e190e7819 */ /* 0x100fe40000010e19 */
[----:B------:R-:W-:-:S02]  /*1520*/  SHF.R.U32.HI R24, RZ, 0x3, R25 ;  /* 0x00000003ff187819 */ /* 0x000fc40000011619 */
[----:B------:R-:W-:Y:S02]  /*1530*/  LOP3.LUT R6, R9, R6, R7, 0x96, !PT ;  /* 0x0000000609067212 */ /* 0x000fe400078e9607 */
[----:B------:R-:W-:Y:S02]  /*1540*/  IADD3 R15, PT, PT, R12, R26, R15 ;  /* 0x0000001a0c0f7210 */ /* 0x000fe40007ffe00f */
[----:B------:R-:W-:Y:S02]  /*1550*/  IADD3 R7, PT, PT, R13, R10, R8 ;  /* 0x0000000a0d077210 */ /* 0x000fe40007ffe008 */
[----:B------:R-:W-:Y:S01]  /*1560*/  LOP3.LUT R14, R24, R11, R14, 0x96, !PT ;  /* 0x0000000b180e7212 */ /* 0x000fe200078e960e */
[----:B------:R-:W-:Y:S01]  /*1570*/  IMAD.IADD R6, R6, 0x1, R15 ;  /* 0x0000000106067824 */ /* 0x000fe200078e020f */
[----:B------:R-:W5:Y:S03]  /*1580*/  LDL.64 R12, [R1+0x38] ;  /* 0x00003800010c7983 */ /* 0x000f660000100a00 */
[----:B------:R-:W-:Y:S01]  /*1590*/  IMAD.IADD R7, R14, 0x1, R7 ;  /* 0x000000010e077824 */ /* 0x000fe200078e0207 */
        /* <DEDUP_REMOVED lines=18> */
[----:B------:R-:W-:Y:S02]  /*16c0*/  SHF.R.U32.HI R28, RZ, 0x3, R16 ;  /* 0x00000003ff1c7819 */ /* 0x000fe40000011610 */
[----:B----4-:R-:W-:Y:S02]  /*16d0*/  IADD3 R8, PT, PT, R25, R8, R22 ;  /* 0x0000000819087210 */ /* 0x010fe40007ffe016 */
[----:B------:R-:W-:-:S02]  /*16e0*/  LOP3.LUT R9, R28, R10, R11, 0x96, !PT ;  /* 0x0000000a1c097212 */ /* 0x000fc400078e960b */
[----:B-----5:R-:W-:Y:S01]  /*16f0*/  IADD3 R18, PT, PT, R23, R7, R18 ;  /* 0x0000000717127210 */ /* 0x020fe20007ffe012 */
[----:B------:R-:W-:-:S04]  /*1700*/  IMAD.IADD R8, R5, 0x1, R8 ;  /* 0x0000000105087824 */ /* 0x000fc800078e0208 */
[----:B------:R-:W-:Y:S01]  /*1710*/  IMAD.IADD R9, R9, 0x1, R18 ;  /* 0x0000000109097824 */ /* 0x000fe200078e0212 */
[C-C-:B------:R-:W-:Y:S02]  /*1720*/  SHF.L.W.U32.HI R10, R17.reuse, 0x19, R17.reuse ;  /* 0x00000019110a7819 */ /* 0x140fe40000010e11 */
        /* <DEDUP_REMOVED lines=11> */
[C-C-:B------:R-:W-:Y:S01]  /*17e0*/  SHF.L.W.U32.HI R6, R29.reuse, 0x19, R29.reuse ;  /* 0x000000191d067819 */ /* 0x140fe20000010e1d */
[----:B------:R-:W2:Y:S01]  /*17f0*/  LDL R23, [R1+0x44] ;  /* 0x0000440001177983 */ /* 0x000ea20000100800 */
[--C-:B------:R-:W-:Y:S02]  /*1800*/  SHF.L.W.U32.HI R7, R29, 0xe, R29.reuse ;  /* 0x0000000e1d077819 */ /* 0x100fe40000010e1d */
[----:B------:R-:W-:Y:S02]  /*1810*/  SHF.R.U32.HI R11, RZ, 0x3, R29 ;  /* 0x00000003ff0b7819 */ /* 0x000fe4000001161d */
[----:B------:R-:W-:Y:S02]  /*1820*/  IADD3 R22, PT, PT, R17, R22, R4 ;  /* 0x0000001611167210 */ /* 0x000fe40007ffe004 */
[----:B------:R-:W-:Y:S02]  /*1830*/  LOP3.LUT R11, R11, R6, R7, 0x96, !PT ;  /* 0x000000060b0b7212 */ /* 0x000fe400078e9607 */
[----:B------:R-:W-:-:S03]  /*1840*/  IADD3 R5, PT, PT, R16, R5, R19 ;  /* 0x0000000510057210 */ /* 0x000fc60007ffe013 */
[----:B------:R-:W-:Y:S02]  /*1850*/  IMAD.IADD R11, R11, 0x1, R22 ;  /* 0x000000010b0b7824 */ /* 0x000fe400078e0216 */
[----:B------:R-:W-:-:S03]  /*1860*/  IMAD.IADD R10, R10, 0x1, R5 ;  /* 0x000000010a0a7824 */ /* 0x000fc600078e0205 */
[C-C-:B------:R-:W-:Y:S02]  /*1870*/  SHF.L.W.U32.HI R16, R11.reuse, 0xd, R11.reuse ;  /* 0x0000000d0b107819 */ /* 0x140fe40000010e0b */
[--C-:B------:R-:W-:Y:S02]  /*1880*/  SHF.R.U32.HI R17, RZ, 0xa, R11.reuse ;  /* 0x0000000aff117819 */ /* 0x100fe4000001160b */
[C-C-:B------:R-:W-:Y:S02]  /*1890*/  SHF.L.W.U32.HI R4, R10.reuse, 0xf, R10.reuse ;  /* 0x0000000f0a047819 */ /* 0x140fe40000010e0a */
[--C-:B------:R-:W-:Y:S02]  /*18a0*/  SHF.L.W.U32.HI R5, R10, 0xd, R10.reuse ;  /* 0x0000000d0a057819 */ /* 0x100fe40000010e0a */
[----:B------:R-:W-:Y:S02]  /*18b0*/  SHF.R.U32.HI R6, RZ, 0xa, R10 ;  /* 0x0000000aff067819 */ /* 0x000fe4000001160a */
[----:B------:R-:W-:-:S02]  /*18c0*/  SHF.L.W.U32.HI R7, R11, 0xf, R11 ;  /* 0x0000000f0b077819 */ /* 0x000fc40000010e0b */
[----:B------:R-:W-:Y:S02]  /*18d0*/  LOP3.LUT R4, R6, R4, R5, 0x96, !PT ;  /* 0x0000000406047212 */ /* 0x000fe400078e9605 */
[----:B------:R-:W-:Y:S02]  /*18e0*/  LOP3.LUT R7, R17, R7, R16, 0x96, !PT ;  /* 0x0000000711077212 */ /* 0x000fe400078e9610 */
[----:B------:R-:W3:Y:S01]  /*18f0*/  LDL.64 R16, [R1+0x48] ;  /* 0x0000480001107983 */ /* 0x000ee20000100a00 */
[----:B------:R-:W-:-:S03]  /*1900*/  SHF.L.W.U32.HI R5, R27, 0xe, R27 ;  /* 0x0000000e1b057819 */ /* 0x000fc60000010e1b */
[----:B------:R0:W-:Y:S01]  /*1910*/  STL.128 [R1+0x60], R8 ;  /* 0x0000600801007387 */ /* 0x0001e20000100c00 */
[--C-:B------:R-:W-:Y:S02]  /*1920*/  SHF.R.U32.HI R6, RZ, 0x3, R27.reuse ;  /* 0x00000003ff067819 */ /* 0x100fe4000001161b */
[----:B------:R-:W-:Y:S01]  /*1930*/  IADD3 R29, PT, PT, R29, R4, R26 ;  /* 0x000000041d1d7210 */ /* 0x000fe20007ffe01a */
[----:B------:R-:W4:Y:S01]  /*1940*/  LDL R25, [R1+0x64] ;  /* 0x0000640001197983 */ /* 0x000f220000100800 */
[C---:B------:R-:W-:Y:S02]  /*1950*/  SHF.L.W.U32.HI R4, R27.reuse, 0x19, R27 ;  /* 0x000000191b047819 */ /* 0x040fe40000010e1b */
[----:B------:R-:W-:Y:S01]  /*1960*/  SHF.L.W.U32.HI R22, R12, 0x19, R12 ;  /* 0x000000190c167819 */ /* 0x000fe20000010e0c */
[----:B------:R-:W5:Y:S01]  /*1970*/  LDL.64 R18, [R1+0x68] ;  /* 0x0000680001127983 */ /* 0x000f620000100a00 */
[----:B------:R-:W-:Y:S02]  /*1980*/  LOP3.LUT R4, R6, R4, R5, 0x96, !PT ;  /* 0x0000000406047212 */ /* 0x000fe400078e9605 */
[----:B------:R-:W-:-:S02]  /*1990*/  IADD3 R14, PT, PT, R27, R7, R14 ;  /* 0x000000071b0e7210 */ /* 0x000fc40007ffe00e */
[--C-:B0-----:R-:W-:Y:S02]  /*19a0*/  SHF.L.W.U32.HI R9, R12, 0xe, R12.reuse ;  /* 0x0000000e0c097819 */ /* 0x101fe40000010e0c */
[----:B------:R-:W-:-:S04]  /*19b0*/  SHF.R.U32.HI R10, RZ, 0x3, R12 ;  /* 0x00000003ff0a7819 */ /* 0x000fc8000001160c */
[----:B------:R-:W-:Y:S01]  /*19c0*/  LOP3.LUT R5, R10, R22, R9, 0x96, !PT ;  /* 0x000000160a057212 */ /* 0x000fe200078e9609 */
[----:B------:R-:W-:Y:S02]  /*19d0*/  IMAD.IADD R4, R4, 0x1, R29 ;  /* 0x0000000104047824 */ /* 0x000fe400078e021d */
[----:B------:R-:W5:Y:S02]  /*19e0*/  LDL R29, [R1+0x50] ;  /* 0x00005000011d7983 */ /* 0x000f640000100800 */
[----:B------:R-:W-:Y:S01]  /*19f0*/  IMAD.IADD R5, R5, 0x1, R14 ;  /* 0x0000000105057824 */ /* 0x000fe200078e020e */
        /* <DEDUP_REMOVED lines=8> */
[----:B------:R-:W-:-:S02]  /*1a80*/  SHF.L.W.U32.HI R7, R13, 0x19, R13 ;  /* 0x000000190d077819 */ /* 0x000fc40000010e0d */
[--C-:B------:R-:W-:Y:S02]  /*1a90*/  SHF.L.W.U32.HI R10, R13, 0xe, R13.reuse ;  /* 0x0000000e0d0a7819 */ /* 0x100fe40000010e0d */
[----:B------:R-:W-:Y:S02]  /*1aa0*/  SHF.R.U32.HI R9, RZ, 0x3, R13 ;  /* 0x00000003ff097819 */ /* 0x000fe4000001160d */
[C-C-:B------:R-:W-:Y:S02]  /*1ab0*/  SHF.L.W.U32.HI R14, R24.reuse, 0x19, R24.reuse ;  /* 0x00000019180e7819 */ /* 0x140fe40000010e18 */
[--C-:B------:R-:W-:Y:S02]  /*1ac0*/  SHF.L.W.U32.HI R27, R24, 0xe, R24.reuse ;  /* 0x0000000e181b7819 */ /* 0x100fe40000010e18 */
[----:B------:R-:W-:Y:S02]  /*1ad0*/  SHF.R.U32.HI R22, RZ, 0x3, R24 ;  /* 0x00000003ff167819 */ /* 0x000fe40000011618 */
[----:B------:R-:W-:-:S02]  /*1ae0*/  LOP3.LUT R7, R9, R7, R10, 0x96, !PT ;  /* 0x0000000709077212 */ /* 0x000fc400078e960a */
[----:B------:R-:W-:Y:S02]  /*1af0*/  IADD3 R6, PT, PT, R12, R6, R15 ;  /* 0x000000060c067210 */ /* 0x000fe40007ffe00f */
[----:B------:R-:W-:Y:S02]  /*1b00*/  IADD3 R11, PT, PT, R13, R11, R8 ;  /* 0x0000000b0d0b7210 */ /* 0x000fe40007ffe008 */
[----:B------:R-:W-:Y:S01]  /*1b10*/  LOP3.LUT R14, R22, R14, R27, 0x96, !PT ;  /* 0x0000000e160e7212 */ /* 0x000fe200078e961b */
[----:B------:R-:W-:Y:S01]  /*1b20*/  IMAD.IADD R6, R7, 0x1, R6 ;  /* 0x0000000107067824 */ /* 0x000fe200078e0206 */
[----:B------:R-:W5:Y:S03]  /*1b30*/  LDL R27, [R1+0x54] ;  /* 0x00005400011b7983 */ /* 0x000f660000100800 */
[----:B------:R-:W-:Y:S01]  /*1b40*/  IMAD.IADD R7, R14, 0x1, R11 ;  /* 0x000000010e077824 */ /* 0x000fe200078e020b */
[----:B------:R-:W5:Y:S04]  /*1b50*/  LDL R22, [R1+0x60] ;  /* 0x0000600001167983 */ /* 0x000f680000100800 */
[----:B------:R0:W-:Y:S04]  /*1b60*/  STL.128 [R1+0x70], R4 ;  /* 0x0000700401007387 */ /* 0x0001e80000100c00 */
[----:B------:R-:W5:Y:S04]  /*1b70*/  LDL R26, [R1+0x74] ;  /* 0x00007400011a7983 */ /* 0x000f680000100800 */
[----:B------:R-:W5:Y:S04]  /*1b80*/  LDL.64 R14, [R1+0x58] ;  /* 0x00005800010e7983 */ /* 0x000f680000100a00 */
        /* <DEDUP_REMOVED lines=33> */
[C-C-:B------:R-:W-:Y:S02]  /*1da0*/  SHF.L.W.U32.HI R6, R29.reuse, 0x19, R29.reuse ;  /* 0x000000191d067819 */ /* 0x140fe40000010e1d */
[--C-:B------:R-:W-:Y:S02]  /*1db0*/  SHF.L.W.U32.HI R7, R29, 0xe, R29.reuse ;  /* 0x0000000e1d077819 */ /* 0x100fe40000010e1d */
[----:B------:R-:W-:Y:S02]  /*1dc0*/  SHF.R.U32.HI R11, RZ, 0x3, R29 ;  /* 0x00000003ff0b7819 */ /* 0x000fe4000001161d */
[----:B------:R-:W-:Y:S02]  /*1dd0*/  IADD3 R5, PT, PT, R16, R5, R19 ;  /* 0x0000000510057210 */ /* 0x000fe40007ffe013 */
[----:B------:R-:W-:Y:S02]  /*1de0*/  IADD3 R4, PT, PT, R17, R23, R4 ;  /* 0x0000001711047210 */ /* 0x000fe40007ffe004 */
[----:B------:R-:W-:Y:S01]  /*1df0*/  LOP3.LUT R11, R11, R6, R7, 0x96, !PT ;  /* 0x000000060b0b7212 */ /* 0x000fe200078e9607 */
[----:B------:R-:W-:Y:S01]  /*1e00*/  IMAD.IADD R10, R10, 0x1, R5 ;  /* 0x000000010a0a7824 */ /* 0x000fe200078e0205 */
[----:B------:R-:W2:Y:S03]  /*1e10*/  LDL R23, [R1+0x64] ;  /* 0x0000640001177983 */ /* 0x000ea60000100800 */
[----:B------:R-:W-:Y:S01]  /*1e20*/  IMAD.IADD R11, R11, 0x1, R4 ;  /* 0x000000010b0b7824 */ /* 0x000fe200078e0204 */
[----:B------:R-:W-:-:S02]  /*1e30*/  SHF.L.W.U32.HI R4, R10, 0xf, R10 ;  /* 0x0000000f0a047819 */ /* 0x000fc40000010e0a */
[--C-:B------:R-:W-:Y:S02]  /*1e40*/  SHF.L.W.U32.HI R5, R10, 0xd, R10.reuse ;  /* 0x0000000d0a057819 */ /* 0x100fe40000010e0a */
[----:B------:R-:W-:Y:S02]  /*1e50*/  SHF.R.U32.HI R6, RZ, 0xa, R10 ;  /* 0x0000000aff067819 */ /* 0x000fe4000001160a */
[C-C-:B------:R-:W-:Y:S02]  /*1e60*/  SHF.L.W.U32.HI R16, R11.reuse, 0xd, R11.reuse ;  /* 0x0000000d0b107819 */ /* 0x140fe40000010e0b */
[--C-:B------:R-:W-:Y:S02]  /*1e70*/  SHF.R.U32.HI R17, RZ, 0xa, R11.reuse ;  /* 0x0000000aff117819 */ /* 0x100fe4000001160b */
[----:B------:R-:W-:Y:S02]  /*1e80*/  SHF.L.W.U32.HI R7, R11, 0xf, R11 ;  /* 0x0000000f0b077819 */ /* 0x000fe40000010e0b */
[----:B------:R-:W-:-:S02]  /*1e90*/  LOP3.LUT R4, R6, R4, R5, 0x96, !PT ;  /* 0x0000000406047212 */ /* 0x000fc400078e9605 */
[----:B------:R-:W-:Y:S01]  /*1ea0*/  LOP3.LUT R7, R17, R7, R16, 0x96, !PT ;  /* 0x0000000711077212 */ /* 0x000fe200078e9610 */
[----:B------:R0:W-:Y:S01]  /*1eb0*/  STL.128 [R1+0x80], R8 ;  /* 0x0000800801007387 */ /* 0x0001e20000100c00 */
[----:B------:R-:W-:-:S03]  /*1ec0*/  SHF.L.W.U32.HI R5, R27, 0xe, R27 ;  /* 0x0000000e1b057819 */ /* 0x000fc60000010e1b */
[----:B------:R-:W3:Y:S01]  /*1ed0*/  LDL.64 R16, [R1+0x68] ;  /* 0x0000680001107983 */ /* 0x000ee20000100a00 */
[--C-:B------:R-:W-:Y:S02]  /*1ee0*/  SHF.R.U32.HI R6, RZ, 0x3, R27.reuse ;  /* 0x00000003ff067819 */ /* 0x100fe4000001161b */
[----:B------:R-:W-:Y:S01]  /*1ef0*/  IADD3 R29, PT, PT, R29, R4, R26 ;  /* 0x000000041d1d7210 */ /* 0x000fe20007ffe01a */
[----:B------:R-:W4:Y:S01]  /*1f00*/  LDL R25, [R1+0x84] ;  /* 0x0000840001197983 */ /* 0x000f220000100800 */
[----:B------:R-:W-:Y:S02]  /*1f10*/  SHF.L.W.U32.HI R4, R27, 0x19, R27 ;  /* 0x000000191b047819 */ /* 0x000fe40000010e1b */
[--C-:B------:R-:W-:Y:S01]  /*1f20*/  SHF.L.W.U32.HI R24, R14, 0x19, R14.reuse ;  /* 0x000000190e187819 */ /* 0x100fe20000010e0e */
[----:B------:R-:W5:Y:S01]  /*1f30*/  LDL.64 R18, [R1+0x88] ;  /* 0x0000880001127983 */ /* 0x000f620000100a00 */
[----:B------:R-:W-:Y:S02]  /*1f40*/  LOP3.LUT R4, R6, R4, R5, 0x96, !PT ;  /* 0x0000000406047212 */ /* 0x000fe400078e9605 */
[----:B0-----:R-:W-:-:S02]  /*1f50*/  SHF.L.W.U32.HI R9, R14, 0xe, R14 ;  /* 0x0000000e0e097819 */ /* 0x001fc40000010e0e */
[----:B------:R-:W-:Y:S02]  /*1f60*/  SHF.R.U32.HI R10, RZ, 0x3, R14 ;  /* 0x00000003ff0a7819 */ /* 0x000fe4000001160e */
[----:B------:R-:W-:Y:S02]  /*1f70*/  IADD3 R12, PT, PT, R27, R7, R12 ;  /* 0x000000071b0c7210 */ /* 0x000fe40007ffe00c */
[----:B------:R-:W-:Y:S01]  /*1f80*/  LOP3.LUT R5, R10, R24, R9, 0x96, !PT ;  /* 0x000000180a057212 */ /* 0x000fe200078e9609 */
[----:B------:R-:W-:Y:S01]  /*1f90*/  IMAD.IADD R4, R4, 0x1, R29 ;  /* 0x0000000104047824 */ /* 0x000fe200078e021d */
[----:B------:R-:W5:Y:S03]  /*1fa0*/  LDL R27, [R1+0x74] ;  /* 0x00007400011b7983 */ /* 0x000f660000100800 */
[----:B------:R-:W-:Y:S01]  /*1fb0*/  IMAD.IADD R5, R5, 0x1, R12 ;  /* 0x0000000105057824 */ /* 0x000fe200078e020c */
[C-C-:B------:R-:W-:Y:S01]  /*1fc0*/  SHF.L.W.U32.HI R6, R4.reuse, 0xf, R4.reuse ;  /* 0x0000000f04067819 */ /* 0x140fe20000010e04 */
[----:B------:R-:W5:Y:S01]  /*1fd0*/  LDL R29, [R1+0x70] ;  /* 0x00007000011d7983 */ /* 0x000f620000100800 */
        /* <DEDUP_REMOVED lines=15> */
[----:B------:R-:W-:Y:S01]  /*20d0*/  IADD3 R7, PT, PT, R15, R10, R8 ;  /* 0x0000000a0f077210 */ /* 0x000fe20007ffe008 */
[----:B------:R-:W5:Y:S01]  /*20e0*/  LDL R26, [R1+0x80] ;  /* 0x00008000011a7983 */ /* 0x000f620000100800 */
[----:B------:R-:W-:Y:S01]  /*20f0*/  LOP3.LUT R12, R24, R11, R12, 0x96, !PT ;  /* 0x0000000b180c7212 */ /* 0x000fe200078e960c */
[----:B------:R-:W-:Y:S02]  /*2100*/  IMAD.IADD R6, R6, 0x1, R13 ;  /* 0x0000000106067824 */ /* 0x000fe400078e020d */
[----:B------:R-:W5:Y:S02]  /*2110*/  LDL.64 R14, [R1+0x78] ;  /* 0x00007800010e7983 */ /* 0x000f640000100a00 */
[----:B------:R-:W-:-:S05]  /*2120*/  IMAD.IADD R7, R12, 0x1, R7 ;  /* 0x000000010c077824 */ /* 0x000fca00078e0207 */
[----:B------:R0:W-:Y:S04]  /*2130*/  STL.128 [R1+0x90], R4 ;  /* 0x0000900401007387 */ /* 0x0001e80000100c00 */
[----:B------:R-:W5:Y:S04]  /*2140*/  LDL R24, [R1+0x94] ;  /* 0x0000940001187983 */ /* 0x000f680000100800 */
[----:B------:R-:W5:Y:S01]  /*2150*/  LDL.64 R12, [R1+0x98] ;  /* 0x00009800010c7983 */ /* 0x000f620000100a00 */
[C-C-:B------:R-:W-:Y:S02]  /*2160*/  SHF.L.W.U32.HI R8, R6.reuse, 0xf, R6.reuse ;  /* 0x0000000f06087819 */ /* 0x140fe40000010e06 */
[--C-:B------:R-:W-:Y:S01]  /*2170*/  SHF.L.W.U32.HI R9, R6, 0xd, R6.reuse ;  /* 0x0000000d06097819 */ /* 0x100fe20000010e06 */
[----:B------:R-:W5:Y:S01]  /*2180*/  LDL R31, [R1+0x90] ;  /* 0x00009000011f7983 */ /* 0x000f620000100800 */
[----:B------:R-:W-:-:S02]  /*2190*/  SHF.R.U32.HI R10, RZ, 0xa, R6 ;  /* 0x0000000aff0a7819 */ /* 0x000fc40000011606 */
[C-C-:B------:R-:W-:Y:S02]  /*21a0*/  SHF.L.W.U32.HI R11, R7.reuse, 0xf, R7.reuse ;  /* 0x0000000f070b7819 */ /* 0x140fe40000010e07 */
[--C-:B------:R-:W-:Y:S02]  /*21b0*/  SHF.L.W.U32.HI R28, R7, 0xd, R7.reuse ;  /* 0x0000000d071c7819 */ /* 0x100fe40000010e07 */
[----:B0-----:R-:W-:Y:S02]  /*21c0*/  SHF.R.U32.HI R7, RZ, 0xa, R7 ;  /* 0x0000000aff077819 */ /* 0x001fe40000011607 */
[----:B------:R-:W-:Y:S02]  /*21d0*/  LOP3.LUT R8, R10, R8, R9, 0x96, !PT ;  /* 0x000000080a087212 */ /* 0x000fe400078e9609 */
[----:B------:R-:W-:Y:S02]  /*21e0*/  LOP3.LUT R7, R7, R11, R28, 0x96, !PT ;  /* 0x0000000b07077212 */ /* 0x000fe400078e961c */
[----:B--2---:R-:W-:-:S02]  /*21f0*/  SHF.L.W.U32.HI R5, R23, 0x19, R23 ;  /* 0x0000001917057819 */ /* 0x004fc40000010e17 */
[--C-:B------:R-:W-:Y:S02]  /*2200*/  SHF.L.W.U32.HI R6, R23, 0xe, R23.reuse ;  /* 0x0000000e17067819 */ /* 0x100fe40000010e17 */
[----:B------:R-:W-:-:S04]  /*2210*/  SHF.R.U32.HI R9, RZ, 0x3, R23 ;  /* 0x00000003ff097819 */ /* 0x000fc80000011617 */
[----:B------:R-:W-:Y:S02]  /*2220*/  LOP3.LUT R5, R9, R5, R6, 0x96, !PT ;  /* 0x0000000509057212 */ /* 0x000fe400078e9606 */
[C-C-:B---3--:R-:W-:Y:S02]  /*2230*/  SHF.L.W.U32.HI R10, R16.reuse, 0x19, R16.reuse ;  /* 0x00000019100a7819 */ /* 0x148fe40000010e10 */
[--C-:B------:R-:W-:Y:S02]  /*2240*/  SHF.L.W.U32.HI R11, R16, 0xe, R16.reuse ;  /* 0x0000000e100b7819 */ /* 0x100fe40000010e10 */
[----:B------:R-:W-:Y:S02]  /*2250*/  SHF.R.U32.HI R28, RZ, 0x3, R16 ;  /* 0x00000003ff1c7819 */ /* 0x000fe40000011610 */
[----:B----4-:R-:W-:Y:S02]  /*2260*/  IADD3 R8, PT, PT, R22, R8, R25 ;  /* 0x0000000816087210 */ /* 0x010fe40007ffe019 */
[----:B-----5:R-:W-:-:S02]  /*2270*/  IADD3 R18, PT, PT, R23, R7, R18 ;  /* 0x0000000717127210 */ /* 0x020fc40007ffe012 */
[----:B------:R-:W-:Y:S01]  /*2280*/  LOP3.LUT R9, R28, R10, R11, 0x96, !PT ;  /* 0x0000000a1c097212 */ /* 0x000fe200078e960b */
        /* <DEDUP_REMOVED lines=19> */
[----:B------:R-:W-:Y:S02]  /*23c0*/  IADD3 R22, PT, PT, R17, R22, R4 ;  /* 0x0000001611167210 */ /* 0x000fe40007ffe004 */
[----:B------:R-:W-:Y:S01]  /*23d0*/  LOP3.LUT R11, R11, R6, R7, 0x96, !PT ;  /* 0x000000060b0b7212 */ /* 0x000fe200078e9607 */
[----:B------:R-:W-:-:S04]  /*23e0*/  IMAD.IADD R10, R10, 0x1, R5 ;  /* 0x000000010a0a7824 */ /* 0x000fc800078e0205 */
[----:B------:R-:W-:Y:S01]  /*23f0*/  IMAD.IADD R11, R11, 0x1, R22 ;  /* 0x000000010b0b7824 */ /* 0x000fe200078e0216 */
[C-C-:B------:R-:W-:Y:S02]  /*2400*/  SHF.L.W.U32.HI R4, R10.reuse, 0xf, R10.reuse ;  /* 0x0000000f0a047819 */ /* 0x140fe40000010e0a */
[--C-:B------:R-:W-:Y:S02]  /*2410*/  SHF.L.W.U32.HI R5, R10, 0xd, R10.reuse ;  /* 0x0000000d0a057819 */ /* 0x100fe40000010e0a */
[----:B------:R-:W-:Y:S02]  /*2420*/  SHF.R.U32.HI R6, RZ, 0xa, R10 ;  /* 0x0000000aff067819 */ /* 0x000fe4000001160a */
[--C-:B------:R-:W-:Y:S02]  /*2430*/  SHF.R.U32.HI R16, RZ, 0xa, R11.reuse ;  /* 0x0000000aff107819 */ /* 0x100fe4000001160b */
[C-C-:B------:R-:W-:Y:S02]  /*2440*/  SHF.L.W.U32.HI R22, R11.reuse, 0xf, R11.reuse ;  /* 0x0000000f0b167819 */ /* 0x140fe40000010e0b */
[----:B------:R-:W-:-:S02]  /*2450*/  SHF.L.W.U32.HI R7, R11, 0xd, R11 ;  /* 0x0000000d0b077819 */ /* 0x000fc40000010e0b */
[----:B------:R-:W-:Y:S01]  /*2460*/  LOP3.LUT R4, R6, R4, R5, 0x96, !PT ;  /* 0x0000000406047212 */ /* 0x000fe200078e9605 */
[----:B------:R0:W-:Y:S01]  /*2470*/  STL.128 [R1+0xa0], R8 ;  /* 0x0000a00801007387 */ /* 0x0001e20000100c00 */
[----:B------:R-:W-:Y:S02]  /*2480*/  LOP3.LUT R22, R16, R22, R7, 0x96, !PT ;  /* 0x0000001610167212 */ /* 0x000fe400078e9607 */
[----:B------:R-:W-:Y:S01]  /*2490*/  IADD3 R7, PT, PT, R29, R4, R24 ;  /* 0x000000041d077210 */ /* 0x000fe20007ffe018 */
[----:B------:R-:W3:Y:S01]  /*24a0*/  LDL.64 R16, [R1+0x88] ;  /* 0x0000880001107983 */ /* 0x000ee20000100a00 */
[C-C-:B------:R-:W-:Y:S02]  /*24b0*/  SHF.L.W.U32.HI R4, R27.reuse, 0x19, R27.reuse ;  /* 0x000000191b047819 */ /* 0x140fe40000010e1b */
[--C-:B------:R-:W-:Y:S01]  /*24c0*/  SHF.L.W.U32.HI R5, R27, 0xe, R27.reuse ;  /* 0x0000000e1b057819 */ /* 0x100fe20000010e1b */
[----:B------:R-:W4:Y:S01]  /*24d0*/  LDL R29, [R1+0xa4] ;  /* 0x0000a400011d7983 */ /* 0x000f220000100800 */
[----:B------:R-:W-:-:S02]  /*24e0*/  SHF.R.U32.HI R6, RZ, 0x3, R27 ;  /* 0x00000003ff067819 */ /* 0x000fc4000001161b */
[--C-:B------:R-:W-:Y:S01]  /*24f0*/  SHF.L.W.U32.HI R24, R14, 0x19, R14.reuse ;  /* 0x000000190e187819 */ /* 0x100fe20000010e0e */
[----:B------:R-:W5:Y:S01]  /*2500*/  LDL.64 R18, [R1+0xa8] ;  /* 0x0000a80001127983 */ /* 0x000f620000100a00 */
[----:B------:R-:W-:Y:S02]  /*2510*/  LOP3.LUT R4, R6, R4, R5, 0x96, !PT ;  /* 0x0000000406047212 */ /* 0x000fe400078e9605 */
[--C-:B0-----:R-:W-:Y:S01]  /*2520*/  SHF.L.W.U32.HI R9, R14, 0xe, R14.reuse ;  /* 0x0000000e0e097819 */ /* 0x101fe20000010e0e */
[----:B------:R-:W5:Y:S01]  /*2530*/  LDL R28, [R1+0xa0] ;  /* 0x0000a000011c7983 */ /* 0x000f620000100800 */
[----:B------:R-:W-:Y:S02]  /*2540*/  SHF.R.U32.HI R10, RZ, 0x3, R14 ;  /* 0x00000003ff0a7819 */ /* 0x000fe4000001160e */
[----:B------:R-:W-:Y:S02]  /*2550*/  IADD3 R12, PT, PT, R27, R22, R12 ;  /* 0x000000161b0c7210 */ /* 0x000fe40007ffe00c */
[----:B------:R-:W-:Y:S01]  /*2560*/  LOP3.LUT R5, R10, R24, R9, 0x96, !PT ;  /* 0x000000180a057212 */ /* 0x000fe200078e9609 */
[----:B------:R-:W-:Y:S01]  /*2570*/  IMAD.IADD R4, R4, 0x1, R7 ;  /* 0x0000000104047824 */ /* 0x000fe200078e0207 */
[----:B------:R-:W-:Y:S01]  /*2580*/  SHF.L.W.U32.HI R25, R26, 0xe, R26 ;  /* 0x0000000e1a197819 */ /* 0x000fe20000010e1a */
[----:B------:R-:W5:Y:S02]  /*2590*/  LDL R27, [R1+0x94] ;  /* 0x00009400011b7983 */ /* 0x000f640000100800 */
[----:B------:R-:W-:Y:S01]  /*25a0*/  IMAD.IADD R5, R5, 0x1, R12 ;  /* 0x0000000105057824 */ /* 0x000fe200078e020c */
[----:B------:R-:W-:-:S02]  /*25b0*/  SHF.L.W.U32.HI R6, R4, 0xf, R4 ;  /* 0x0000000f04067819 */ /* 0x000fc40000010e04 */
[--C-:B------:R-:W-:Y:S02]  /*25c0*/  SHF.L.W.U32.HI R7, R4, 0xd, R4.reuse ;  /* 0x0000000d04077819 */ /* 0x100fe40000010e04 */
[----:B------:R-:W-:Y:S02]  /*25d0*/  SHF.R.U32.HI R9, RZ, 0xa, R4 ;  /* 0x0000000aff097819 */ /* 0x000fe40000011604 */
[C-C-:B------:R-:W-:Y:S02]  /*25e0*/  SHF.L.W.U32.HI R11, R5.reuse, 0xf, R5.reuse ;  /* 0x0000000f050b7819 */ /* 0x140fe40000010e05 */
[--C-:B------:R-:W-:Y:S02]  /*25f0*/  SHF.L.W.U32.HI R10, R5, 0xd, R5.reuse ;  /* 0x0000000d050a7819 */ /* 0x100fe40000010e05 */
[----:B------:R-:W-:Y:S02]  /*2600*/  SHF.R.U32.HI R12, RZ, 0xa, R5 ;  /* 0x0000000aff0c7819 */ /* 0x000fe40000011605 */
[----:B------:R-:W-:-:S02]  /*2610*/  LOP3.LUT R6, R9, R6, R7, 0x96, !PT ;  /* 0x0000000609067212 */ /* 0x000fc400078e9607 */
[----:B------:R-:W-:Y:S02]  /*2620*/  LOP3.LUT R11, R12, R11, R10, 0x96, !PT ;  /* 0x0000000b0c0b7212 */ /* 0x000fe400078e960a */
[C-C-:B------:R-:W-:Y:S02]  /*2630*/  SHF.L.W.U32.HI R7, R15.reuse, 0x19, R15.reuse ;  /* 0x000000190f077819 */ /* 0x140fe40000010e0f */
[--C-:B------:R-:W-:Y:S02]  /*2640*/  SHF.L.W.U32.HI R10, R15, 0xe, R15.reuse ;  /* 0x0000000e0f0a7819 */ /* 0x100fe40000010e0f */
[----:B------:R-:W-:Y:S02]  /*2650*/  SHF.R.U32.HI R9, RZ, 0x3, R15 ;  /* 0x00000003ff097819 */ /* 0x000fe4000001160f */
[--C-:B------:R-:W-:Y:S02]  /*2660*/  SHF.L.W.U32.HI R12, R26, 0x19, R26.reuse ;  /* 0x000000191a0c7819 */ /* 0x100fe40000010e1a */
[----:B------:R-:W-:-:S02]  /*2670*/  SHF.R.U32.HI R22, RZ, 0x3, R26 ;  /* 0x00000003ff167819 */ /* 0x000fc4000001161a */
[----:B------:R-:W-:Y:S02]  /*2680*/  LOP3.LUT R7, R9, R7, R10, 0x96, !PT ;  /* 0x0000000709077212 */ /* 0x000fe400078e960a */
[----:B------:R-:W-:Y:S02]  /*2690*/  IADD3 R6, PT, PT, R14, R6, R13 ;  /* 0x000000060e067210 */ /* 0x000fe40007ffe00d */
[----:B------:R-:W-:Y:S02]  /*26a0*/  IADD3 R11, PT, PT, R15, R11, R8 ;  /* 0x0000000b0f0b7210 */ /* 0x000fe40007ffe008 */
[----:B------:R-:W-:Y:S01]  /*26b0*/  LOP3.LUT R12, R22, R12, R25, 0x96, !PT ;  /* 0x0000000c160c7212 */ /* 0x000fe200078e9619 */
[----:B------:R-:W-:-:S04]  /*26c0*/  IMAD.IADD R6, R7, 0x1, R6 ;  /* 0x0000000107067824 */ /* 0x000fc800078e0206 */
[----:B------:R-:W-:Y:S02]  /*26d0*/  IMAD.IADD R7, R12, 0x1, R11 ;  /* 0x000000010c077824 */ /* 0x000fe400078e020b */
[----:B------:R-:W5:Y:S04]  /*26e0*/  LDL.64 R12, [R1+0x98] ;  /* 0x00009800010c7983 */ /* 0x000f680000100a00 */
[----:B------:R0:W-:Y:S04]  /*26f0*/  STL.128 [R1+0xb0], R4 ;  /* 0x0000b00401007387 */ /* 0x0001e80000100c00 */
[----:B------:R-:W5:Y:S04]  /*2700*/  LDL R14, [R1+0xb4] ;  /* 0x0000b400010e7983 */ /* 0x000f680000100800 */
[----:B------:R-:W5:Y:S01]  /*2710*/  LDL.64 R24, [R1+0xb8] ;  /* 0x0000b80001187983 */ /* 0x000f620000100a00 */
[----:B------:R-:W-:-:S02]  /*2720*/  SHF.L.W.U32.HI R8, R6, 0xf, R6 ;  /* 0x0000000f06087819 */ /* 0x000fc40000010e06 */
[--C-:B------:R-:W-:Y:S01]  /*2730*/  SHF.L.W.U32.HI R9, R6, 0xd, R6.reuse ;  /* 0x0000000d06097819 */ /* 0x100fe20000010e06 */
[----:B------:R-:W5:Y:S01]  /*2740*/  LDL R35, [R1+0xb0] ;  /* 0x0000b00001237983 */ /* 0x000f620000100800 */
[----:B------:R-:W-:Y:S02]  /*2750*/  SHF.R.U32.HI R10, RZ, 0xa, R6 ;  /* 0x0000000aff0a7819 */ /* 0x000fe40000011606 */
[C-C-:B------:R-:W-:Y:S01]  /*2760*/  SHF.L.W.U32.HI R11, R7.reuse, 0xf, R7.reuse ;  /* 0x0000000f070b7819 */ /* 0x140fe20000010e07 */
[----:B------:R-:W5:Y:S01]  /*2770*/  LDL R33, [R1+0xb4] ;  /* 0x0000b40001217983 */ /* 0x000f620000100800 */
        /* <DEDUP_REMOVED lines=12> */
[----:B-----5:R-:W-:Y:S01]  /*2840*/  IADD3 R18, PT, PT, R23, R7, R18 ;  /* 0x0000000717127210 */ /* 0x020fe20007ffe012 */
[----:B------:R-:W2:Y:S01]  /*2850*/  LDL R29, [R1+0xa4] ;  /* 0x0000a400011d7983 */ /* 0x000ea20000100800 */
        /* <DEDUP_REMOVED lines=29> */
[----:B------:R-:W-:Y:S01]  /*2a30*/  LOP3.LUT R4, R6, R4, R5, 0x96, !PT ;  /* 0x0000000406047212 */ /* 0x000fe200078e9605 */
[----:B------:R0:W-:Y:S01]  /*2a40*/  STL.128 [R1+0xc0], R8 ;  /* 0x0000c00801007387 */ /* 0x0001e20000100c00 */
[----:B------:R-:W-:Y:S02]  /*2a50*/  LOP3.LUT R16, R15, R16, R7, 0x96, !PT ;  /* 0x000000100f107212 */ /* 0x000fe400078e9607 */
[----:B------:R-:W-:Y:S01]  /*2a60*/  IADD3 R7, PT, PT, R31, R4, R14 ;  /* 0x000000041f077210 */ /* 0x000fe20007ffe00e */
[----:B------:R-:W3:Y:S01]  /*2a70*/  LDL.64 R22, [R1+0xc8] ;  /* 0x0000c80001167983 */ /* 0x000ee20000100a00 */
[----:B------:R-:W-:-:S03]  /*2a80*/  SHF.L.W.U32.HI R4, R27, 0x19, R27 ;  /* 0x000000191b047819 */ /* 0x000fc60000010e1b */
[----:B------:R-:W4:Y:S01]  /*2a90*/  LDL.64 R14, [R1+0xa8] ;  /* 0x0000a800010e7983 */ /* 0x000f220000100a00 */
[----:B------:R-:W-:-:S03]  /*2aa0*/  SHF.L.W.U32.HI R5, R27, 0xe, R27 ;  /* 0x0000000e1b057819 */ /* 0x000fc60000010e1b */
[----:B------:R-:W5:Y:S01]  /*2ab0*/  LDL R31, [R1+0xc4] ;  /* 0x0000c400011f7983 */ /* 0x000f620000100800 */
[----:B------:R-:W-:Y:S02]  /*2ac0*/  SHF.R.U32.HI R6, RZ, 0x3, R27 ;  /* 0x00000003ff067819 */ /* 0x000fe4000001161b */
[C-C-:B------:R-:W-:Y:S01]  /*2ad0*/  SHF.L.W.U32.HI R17, R12.reuse, 0x19, R12.reuse ;  /* 0x000000190c117819 */ /* 0x140fe20000010e0c */
[----:B------:R-:W5:Y:S01]  /*2ae0*/  LDL R30, [R1+0xc0] ;  /* 0x0000c000011e7983 */ /* 0x000f620000100800 */
[--C-:B0-----:R-:W-:Y:S02]  /*2af0*/  SHF.L.W.U32.HI R10, R12, 0xe, R12.reuse ;  /* 0x0000000e0c0a7819 */ /* 0x101fe40000010e0c */
[----:B------:R-:W-:Y:S02]  /*2b00*/  SHF.R.U32.HI R9, RZ, 0x3, R12 ;  /* 0x00000003ff097819 */ /* 0x000fe4000001160c */
[----:B------:R-:W-:Y:S02]  /*2b10*/  LOP3.LUT R4, R6, R4, R5, 0x96, !PT ;  /* 0x0000000406047212 */ /* 0x000fe400078e9605 */
[----:B------:R-:W-:-:S02]  /*2b20*/  IADD3 R24, PT, PT, R27, R16, R24 ;  /* 0x000000101b187210 */ /* 0x000fc40007ffe018 */
        /* <DEDUP_REMOVED lines=9> */
[----:B------:R-:W-:Y:S02]  /*2bc0*/  LOP3.LUT R18, R6, R4, R5, 0x96, !PT ;  /* 0x0000000406127212 */ /* 0x000fe400078e9605 */
[----:B------:R-:W-:Y:S02]  /*2bd0*/  LOP3.LUT R7, R9, R7, R10, 0x96, !PT ;  /* 0x0000000709077212 */ /* 0x000fe400078e960a */
[C-C-:B------:R-:W-:Y:S02]  /*2be0*/  SHF.L.W.U32.HI R4, R13.reuse, 0x19, R13.reuse ;  /* 0x000000190d047819 */ /* 0x140fe40000010e0d */
[--C-:B------:R-:W-:Y:S02]  /*2bf0*/  SHF.L.W.U32.HI R5, R13, 0xe, R13.reuse ;  /* 0x0000000e0d057819 */ /* 0x100fe40000010e0d */
[----:B------:R-:W-:Y:S02]  /*2c00*/  SHF.R.U32.HI R6, RZ, 0x3, R13 ;  /* 0x00000003ff067819 */ /* 0x000fe4000001160d */
[----:B------:R-:W-:-:S02]  /*2c10*/  SHF.L.W.U32.HI R9, R28, 0x19, R28 ;  /* 0x000000191c097819 */ /* 0x000fc40000010e1c */
[--C-:B------:R-:W-:Y:S02]  /*2c20*/  SHF.L.W.U32.HI R10, R28, 0xe, R28.reuse ;  /* 0x0000000e1c0a7819 */ /* 0x100fe40000010e1c */
[----:B------:R-:W-:Y:S02]  /*2c30*/  SHF.R.U32.HI R11, RZ, 0x3, R28 ;  /* 0x00000003ff0b7819 */ /* 0x000fe4000001161c */
[----:B------:R-:W-:Y:S02]  /*2c40*/  LOP3.LUT R4, R6, R4, R5, 0x96, !PT ;  /* 0x0000000406047212 */ /* 0x000fe400078e9605 */
[----:B------:R-:W-:Y:S02]  /*2c50*/  IADD3 R25, PT, PT, R12, R18, R25 ;  /* 0x000000120c197210 */ /* 0x000fe40007ffe019 */
[----:B------:R-:W-:Y:S02]  /*2c60*/  IADD3 R7, PT, PT, R13, R7, R8 ;  /* 0x000000070d077210 */ /* 0x000fe40007ffe008 */
[----:B------:R-:W-:Y:S01]  /*2c70*/  LOP3.LUT R10, R11, R9, R10, 0x96, !PT ;  /* 0x000000090b0a7212 */ /* 0x000fe200078e960a */
[----:B------:R-:W-:-:S02]  /*2c80*/  IMAD.IADD R18, R4, 0x1, R25 ;  /* 0x0000000104127824 */ /* 0x000fc400078e0219 */
[----:B------:R-:W5:Y:S02]  /*2c90*/  LDL.64 R24, [R1+0xb8] ;  /* 0x0000b80001187983 */ /* 0x000f640000100a00 */
[----:B------:R-:W-:Y:S02]  /*2ca0*/  IMAD.IADD R19, R10, 0x1, R7 ;  /* 0x000000010a137824 */ /* 0x000fe400078e0207 */
[----:B------:R-:W5:Y:S04]  /*2cb0*/  LDL.128 R4, [R1+0x2d0] ;  /* 0x0002d00001047983 */ /* 0x000f680000100c00 */
[----:B------:R0:W-:Y:S04]  /*2cc0*/  STL.128 [R1+0xd0], R16 ;  /* 0x0000d01001007387 */ /* 0x0001e80000100c00 */
[----:B------:R-:W5:Y:S04]  /*2cd0*/  LDL R32, [R1+0xd4] ;  /* 0x0000d40001207983 */ /* 0x000f680000100800 */
[----:B------:R-:W5:Y:S04]  /*2ce0*/  LDL.64 R26, [R1+0xd8] ;  /* 0x0000d800011a7983 */ /* 0x000f680000100a00 */
[----:B------:R-:W5:Y:S01]  /*2cf0*/  LDL.128 R8, [R1+0x2e0] ;  /* 0x0002e00001087983 */ /* 0x000f620000100c00 */
[----:B------:R-:W-:-:S02]  /*2d00*/  SHF.L.W.U32.HI R12, R18, 0xf, R18 ;  /* 0x0000000f120c7819 */ /* 0x000fc40000010e12 */
[--C-:B------:R-:W-:Y:S02]  /*2d10*/  SHF.L.W.U32.HI R13, R18, 0xd, R18.reuse ;  /* 0x0000000d120d7819 */ /* 0x100fe40000010e12 */
[----:B------:R-:W-:Y:S02]  /*2d20*/  SHF.R.U32.HI R34, RZ, 0xa, R18 ;  /* 0x0000000aff227819 */ /* 0x000fe40000011612 */
[C-C-:B0-----:R-:W-:Y:S02]  /*2d30*/  SHF.L.W.U32.HI R17, R19.reuse, 0xf, R19.reuse ;  /* 0x0000000f13117819 */ /* 0x141fe40000010e13 */
[--C-:B------:R-:W-:Y:S02]  /*2d40*/  SHF.L.W.U32.HI R18, R19, 0xd, R19.reuse ;  /* 0x0000000d13127819 */ /* 0x100fe40000010e13 */
[----:B------:R-:W-:Y:S02]  /*2d50*/  SHF.R.U32.HI R19, RZ, 0xa, R19 ;  /* 0x0000000aff137819 */ /* 0x000fe40000011613 */
[----:B------:R-:W-:-:S02]  /*2d60*/  LOP3.LUT R12, R34, R12, R13, 0x96, !PT ;  /* 0x0000000c220c7212 */ /* 0x000fc400078e960d */
[----:B------:R-:W-:Y:S01]  /*2d70*/  LOP3.LUT R17, R19, R17, R18, 0x96, !PT ;  /* 0x0000001113117212 */ /* 0x000fe200078e9612 */
[----:B------:R-:W-:Y:S01]  /*2d80*/  BSSY.RECONVERGENT B3, `(.L_x_11) ;  /* 0x0000094000037945 */ /* 0x000fe20003800200 */
[C-C-:B--2---:R-:W-:Y:S02]  /*2d90*/  SHF.L.W.U32.HI R13, R29.reuse, 0x19, R29.reuse ;  /* 0x000000191d0d7819 */ /* 0x144fe40000010e1d */
[C-C-:B------:R-:W-:Y:S02]  /*2da0*/  SHF.L.W.U32.HI R18, R29.reuse, 0xe, R29.reuse ;  /* 0x0000000e1d127819 */ /* 0x140fe40000010e1d */
[----:B------:R-:W-:Y:S02]  /*2db0*/  SHF.R.U32.HI R19, RZ, 0x3, R29 ;  /* 0x00000003ff137819 */ /* 0x000fe4000001161d */
[----:B---3--:R-:W-:Y:S02]  /*2dc0*/  IADD3 R22, PT, PT, R29, R17, R22 ;  /* 0x000000111d167210 */ /* 0x008fe40007ffe016 */
[----:B----4-:R-:W-:-:S02]  /*2dd0*/  SHF.L.W.U32.HI R34, R14, 0x19, R14 ;  /* 0x000000190e227819 */ /* 0x010fc40000010e0e */
[--C-:B------:R-:W-:Y:S02]  /*2de0*/  SHF.L.W.U32.HI R37, R14, 0xe, R14.reuse ;  /* 0x0000000e0e257819 */ /* 0x100fe40000010e0e */
[----:B------:R-:W-:Y:S02]  /*2df0*/  SHF.R.U32.HI R38, RZ, 0x3, R14 ;  /* 0x00000003ff267819 */ /* 0x000fe4000001160e */
[----:B-----5:R-:W-:Y:S02]  /*2e00*/  IADD3 R31, PT, PT, R28, R12, R31 ;  /* 0x0000000c1c1f7210 */ /* 0x020fe40007ffe01f */
[----:B------:R-:W-:Y:S02]  /*2e10*/  LOP3.LUT R12, R19, R13, R18, 0x96, !PT ;  /* 0x0000000d130c7212 */ /* 0x000fe400078e9612 */
[----:B------:R-:W-:-:S03]  /*2e20*/  LOP3.LUT R13, R38, R34, R37, 0x96, !PT ;  /* 0x00000022260d7212 */ /* 0x000fc600078e9625 */
[----:B------:R-:W-:Y:S02]  /*2e30*/  IMAD.IADD R12, R12, 0x1, R31 ;  /* 0x000000010c0c7824 */ /* 0x000fe400078e021f */
[----:B------:R-:W-:-:S03]  /*2e40*/  IMAD.IADD R13, R13, 0x1, R22 ;  /* 0x000000010d0d7824 */ /* 0x000fc600078e0216 */
        /* <DEDUP_REMOVED lines=23> */
[C---:B------:R-:W-:Y:S02]  /*2fc0*/  SHF.L.W.U32.HI R19, R15.reuse, 0xf, R15 ;  /* 0x0000000f0f137819 */ /* 0x040fe40000010e0f */
[----:B------:R-:W-:Y:S02]  /*2fd0*/  LOP3.LUT R16, R18, R16, R17, 0x96, !PT ;  /* 0x0000001012107212 */ /* 0x000fe400078e9611 */
[----:B------:R-:W-:-:S02]  /*2fe0*/  SHF.L.W.U32.HI R22, R15, 0xd, R15 ;  /* 0x0000000d0f167819 */ /* 0x000fc40000010e0f */
[----:B------:R-:W-:Y:S02]  /*2ff0*/  SHF.R.U32.HI R23, RZ, 0xa, R15 ;  /* 0x0000000aff177819 */ /* 0x000fe4000001160f */
[----:B------:R-:W-:Y:S02]  /*3000*/  IADD3 R35, PT, PT, R35, R16, R32 ;  /* 0x0000001023237210 */ /* 0x000fe40007ffe020 */
[----:B------:R-:W-:Y:S02]  /*3010*/  LOP3.LUT R19, R23, R19, R22, 0x96, !PT ;  /* 0x0000001317137212 */ /* 0x000fe400078e9616 */
[C-C-:B------:R-:W-:Y:S02]  /*3020*/  SHF.L.W.U32.HI R16, R33.reuse, 0x19, R33.reuse ;  /* 0x0000001921107819 */ /* 0x140fe40000010e21 */
[--C-:B------:R-:W-:Y:S02]  /*3030*/  SHF.L.W.U32.HI R17, R33, 0xe, R33.reuse ;  /* 0x0000000e21117819 */ /* 0x100fe40000010e21 */
[----:B------:R-:W-:-:S02]  /*3040*/  SHF.R.U32.HI R18, RZ, 0x3, R33 ;  /* 0x00000003ff127819 */ /* 0x000fc40000011621 */
[C-C-:B------:R-:W-:Y:S02]  /*3050*/  SHF.L.W.U32.HI R22, R24.reuse, 0x19, R24.reuse ;  /* 0x0000001918167819 */ /* 0x140fe40000010e18 */
[--C-:B------:R-:W-:Y:S02]  /*3060*/  SHF.L.W.U32.HI R23, R24, 0xe, R24.reuse ;  /* 0x0000000e18177819 */ /* 0x100fe40000010e18 */
[----:B------:R-:W-:Y:S02]  /*3070*/  SHF.R.U32.HI R28, RZ, 0x3, R24 ;  /* 0x00000003ff1c7819 */ /* 0x000fe40000011618 */
[----:B------:R-:W-:Y:S02]  /*3080*/  LOP3.LUT R16, R18, R16, R17, 0x96, !PT ;  /* 0x0000001012107212 */ /* 0x000fe400078e9611 */
        /* <DEDUP_REMOVED lines=22> */
[----:B------:R-:W-:-:S04]  /*31f0*/  IMAD.IADD R18, R19, 0x1, R18 ;  /* 0x0000000113127824 */ /* 0x000fc800078e0212 */
[----:B------:R-:W-:Y:S01]  /*3200*/  IMAD.IADD R19, R28, 0x1, R25 ;  /* 0x000000011c137824 */ /* 0x000fe200078e0219 */
[----:B------:R0:W-:Y:S04]  /*3210*/  STL.128 [R1+0xe0], R12 ;  /* 0x0000e00c01007387 */ /* 0x0001e80000100c00 */
[----:B------:R0:W-:Y:S01]  /*3220*/  STL.128 [R1+0xf0], R16 ;  /* 0x0000f01001007387 */ /* 0x0001e20000100c00 */
[----:B------:R-:W-:Y:S02]  /*3230*/  IMAD.MOV.U32 R28, RZ, RZ, RZ ;  /* 0x000000ffff1c7224 */ /* 0x000fe400078e00ff */
[----:B------:R-:W-:Y:S02]  /*3240*/  IMAD.MOV.U32 R29, RZ, RZ, R4 ;  /* 0x000000ffff1d7224 */ /* 0x000fe400078e0004 */
[----:B------:R-:W-:-:S02]  /*3250*/  IMAD.MOV.U32 R26, RZ, RZ, R5 ;  /* 0x000000ffff1a7224 */ /* 0x000fc400078e0005 */
[----:B------:R-:W-:Y:S02]  /*3260*/  IMAD.MOV.U32 R27, RZ, RZ, R6 ;  /* 0x000000ffff1b7224 */ /* 0x000fe400078e0006 */
[----:B------:R-:W-:Y:S02]  /*3270*/  IMAD.MOV.U32 R30, RZ, RZ, R7 ;  /* 0x000000ffff1e7224 */ /* 0x000fe400078e0007 */
[----:B------:R-:W-:Y:S02]  /*3280*/  IMAD.MOV.U32 R25, RZ, RZ, R8 ;  /* 0x000000ffff197224 */ /* 0x000fe400078e0008 */
[----:B------:R-:W-:Y:S02]  /*3290*/  IMAD.MOV.U32 R24, RZ, RZ, R9 ;  /* 0x000000ffff187224 */ /* 0x000fe400078e0009 */
[----:B------:R-:W-:Y:S02]  /*32a0*/  IMAD.MOV.U32 R23, RZ, RZ, R10 ;  /* 0x000000ffff177224 */ /* 0x000fe400078e000a */
[----:B0-----:R-:W-:-:S07]  /*32b0*/  IMAD.MOV.U32 R22, RZ, RZ, R11 ;  /* 0x000000ffff167224 */ /* 0x001fce00078e000b */
.L_x_12:
[----:B------:R-:W-:-:S04]  /*32c0*/  IMAD.SHL.U32 R32, R28, 0x4, RZ ;  /* 0x000000041c207824 */ /* 0x000fc800078e00ff */
[----:B------:R-:W-:Y:S01]  /*32d0*/  IMAD.IADD R12, R1, 0x1, R32 ;  /* 0x00000001010c7824 */ /* 0x000fe200078e0220 */
[----:B------:R-:W0:Y:S05]  /*32e0*/  LDC.64 R16, c[0x3][R32] ;  /* 0x00c0000020107b82 */ /* 0x000e2a0000000a00 */
[----:B------:R-:W0:Y:S01]  /*32f0*/  LDL.128 R12, [R12] ;  /* 0x000000000c0c7983 */ /* 0x000e220000100c00 */
[C-C-:B------:R-:W-:Y:S01]  /*3300*/  SHF.L.W.U32.HI R18, R25.reuse, 0x1a, R25.reuse ;  /* 0x0000001a19127819 */ /* 0x140fe20000010e19 */
[----:B------:R-:W-:Y:S01]  /*3310*/  VIADD R28, R28, 0x4 ;  /* 0x000000041c1c7836 */ /* 0x000fe20000000000 */
[C-C-:B------:R-:W-:Y:S02]  /*3320*/  SHF.L.W.U32.HI R19, R25.reuse, 0x15, R25.reuse ;  /* 0x0000001519137819 */ /* 0x140fe40000010e19 */
[----:B------:R-:W-:-:S02]  /*3330*/  SHF.L.W.U32.HI R31, R25, 0x7, R25 ;  /* 0x00000007191f7819 */ /* 0x000fc40000010e19 */
[----:B------:R-:W-:Y:S02]  /*3340*/  ISETP.NE.AND P1, PT, R28, 0x40, PT ;  /* 0x000000401c00780c */ /* 0x000fe40003f25270 */
[----:B------:R-:W-:Y:S02]  /*3350*/  LOP3.LUT R19, R31, R18, R19, 0x96, !PT ;  /* 0x000000121f137212 */ /* 0x000fe400078e9613 */
[----:B------:R-:W-:-:S04]  /*3360*/  LOP3.LUT R18, R23, R25, R24, 0xb8, !PT ;  /* 0x0000001917127212 */ /* 0x000fc800078eb818 */
[----:B------:R-:W-:Y:S02]  /*3370*/  IADD3 R31, PT, PT, R19, R18, R22 ;  /* 0x00000012131f7210 */ /* 0x000fe40007ffe016 */
[----:B------:R1:W2:Y:S02]  /*3380*/  LDC.64 R18, c[0x3][R32+0x8] ;  /* 0x00c0020020127b82 */ /* 0x0002a40000000a00 */
[----:B0-----:R-:W-:Y:S02]  /*3390*/  IADD3 R31, PT, PT, R12, R31, R16 ;  /* 0x0000001f0c1f7210 */ /* 0x001fe40007ffe010 */
[----:B------:R-:W-:-:S03]  /*33a0*/  SHF.L.W.U32.HI R12, R29, 0x1e, R29 ;  /* 0x0000001e1d0c7819 */ /* 0x000fc60000010e1d */
[----:B------:R-:W-:-:S05]  /*33b0*/  IMAD.IADD R22, R31, 0x1, R30 ;  /* 0x000000011f167824 */ /* 0x000fca00078e021e */
[C-C-:B------:R-:W-:Y:S02]  /*33c0*/  SHF.L.W.U32.HI R16, R22.reuse, 0x1a, R22.reuse ;  /* 0x0000001a16107819 */ /* 0x140fe40000010e16 */
[C-C-:B------:R-:W-:Y:S02]  /*33d0*/  SHF.L.W.U32.HI R33, R22.reuse, 0x15, R22.reuse ;  /* 0x0000001516217819 */ /* 0x140fe40000010e16 */
[----:B------:R-:W-:Y:S02]  /*33e0*/  SHF.L.W.U32.HI R30, R22, 0x7, R22 ;  /* 0x00000007161e7819 */ /* 0x000fe40000010e16 */
[----:B------:R-:W-:Y:S02]  /*33f0*/  LOP3.LUT R34, R24, R22, R25, 0xb8, !PT ;  /* 0x0000001618227212 */ /* 0x000fe400078eb819 */
[----:B------:R-:W-:Y:S02]  /*3400*/  LOP3.LUT R30, R30, R16, R33, 0x96, !PT ;  /* 0x000000101e1e7212 */ /* 0x000fe400078e9621 */
[----:B------:R-:W-:-:S02]  /*3410*/  SHF.L.W.U32.HI R33, R29, 0x13, R29 ;  /* 0x000000131d217819 */ /* 0x000fc40000010e1d */
[----:B------:R-:W-:Y:S02]  /*3420*/  IADD3 R34, PT, PT, R30, R34, R23 ;  /* 0x000000221e227210 */ /* 0x000fe40007ffe017 */
[----:B------:R-:W-:Y:S02]  /*3430*/  SHF.L.W.U32.HI R16, R29, 0xa, R29 ;  /* 0x0000000a1d107819 */ /* 0x000fe40000010e1d */
[----:B------:R-:W-:Y:S02]  /*3440*/  IADD3 R34, PT, PT, R13, R34, R17 ;  /* 0x000000220d227210 */ /* 0x000fe40007ffe011 */
[----:B------:R-:W-:Y:S02]  /*3450*/  LOP3.LUT R12, R16, R12, R33, 0x96, !PT ;  /* 0x0000000c100c7212 */ /* 0x000fe400078e9621 */
[----:B------:R-:W-:Y:S01]  /*3460*/  LOP3.LUT R30, R26, R27, R29, 0xe8, !PT ;  /* 0x0000001b1a1e7212 */ /* 0x000fe200078ee81d */
[----:B------:R-:W-:-:S03]  /*3470*/  IMAD.IADD R23, R34, 0x1, R27 ;  /* 0x0000000122177824 */ /* 0x000fc600078e021b */
[----:B------:R-:W-:Y:S02]  /*3480*/  IADD3 R30, PT, PT, R31, R12, R30 ;  /* 0x0000000c1f1e7210 */ /* 0x000fe40007ffe01e */
[C-C-:B------:R-:W-:Y:S02]  /*3490*/  SHF.L.W.U32.HI R17, R23.reuse, 0x1a, R23.reuse ;  /* 0x0000001a17117819 */ /* 0x140fe40000010e17 */
[C-C-:B------:R-:W-:Y:S02]  /*34a0*/  SHF.L.W.U32.HI R12, R30.reuse, 0x1e, R30.reuse ;  /* 0x0000001e1e0c7819 */ /* 0x140fe40000010e1e */
[C-C-:B------:R-:W-:Y:S02]  /*34b0*/  SHF.L.W.U32.HI R13, R30.reuse, 0x13, R30.reuse ;  /* 0x000000131e0d7819 */ /* 0x140fe40000010e1e */
[----:B------:R-:W-:Y:S02]  /*34c0*/  SHF.L.W.U32.HI R16, R30, 0xa, R30 ;  /* 0x0000000a1e107819 */ /* 0x000fe40000010e1e */
[----:B-1----:R-:W-:-:S02]  /*34d0*/  SHF.L.W.U32.HI R32, R23, 0x15, R23 ;  /* 0x0000001517207819 */ /* 0x002fc40000010e17 */
[----:B------:R-:W-:Y:S02]  /*34e0*/  SHF.L.W.U32.HI R27, R23, 0x7, R23 ;  /* 0x00000007171b7819 */ /* 0x000fe40000010e17 */
[----:B------:R-:W-:Y:S02]  /*34f0*/  LOP3.LUT R13, R16, R12, R13, 0x96, !PT ;  /* 0x0000000c100d7212 */ /* 0x000fe400078e960d */
[----:B------:R-:W-:Y:S02]  /*3500*/  LOP3.LUT R17, R27, R17, R32, 0x96, !PT ;  /* 0x000000111b117212 */ /* 0x000fe400078e9620 */
[----:B------:R-:W-:Y:S02]  /*3510*/  LOP3.LUT R12, R25, R23, R22, 0xb8, !PT ;  /* 0x00000017190c7212 */ /* 0x000fe400078eb816 */
[----:B------:R-:W-:Y:S02]  /*3520*/  LOP3.LUT R27, R29, R26, R30, 0xe8, !PT ;  /* 0x0000001a1d1b7212 */ /* 0x000fe400078ee81e */
[----:B------:R-:W-:-:S02]  /*3530*/  IADD3 R17, PT, PT, R17, R12, R24 ;  /* 0x0000000c11117210 */ /* 0x000fc40007ffe018 */
[----:B------:R-:W-:Y:S02]  /*3540*/  IADD3 R27, PT, PT, R34, R13, R27 ;  /* 0x0000000d221b7210 */ /* 0x000fe40007ffe01b */
[----:B--2---:R-:W-:Y:S02]  /*3550*/  IADD3 R17, PT, PT, R14, R17, R18 ;  /* 0x000000110e117210 */ /* 0x004fe40007ffe012 */
[C-C-:B------:R-:W-:Y:S02]  /*3560*/  SHF.L.W.U32.HI R12, R27.reuse, 0x1e, R27.reuse ;  /* 0x0000001e1b0c7819 */ /* 0x140fe40000010e1b */
[--C-:B------:R-:W-:Y:S01]  /*3570*/  SHF.L.W.U32.HI R13, R27, 0x13, R27.reuse ;  /* 0x000000131b0d7819 */ /* 0x100fe20000010e1b */
[----:B------:R-:W-:Y:S01]  /*3580*/  IMAD.IADD R24, R17, 0x1, R26 ;  /* 0x0000000111187824 */ /* 0x000fe200078e021a */
[--C-:B------:R-:W-:Y:S02]  /*3590*/  SHF.L.W.U32.HI R14, R27, 0xa, R27.reuse ;  /* 0x0000000a1b0e7819 */ /* 0x100fe40000010e1b */
[----:B------:R-:W-:-:S02]  /*35a0*/  LOP3.LUT R26, R30, R29, R27, 0xe8, !PT ;  /* 0x0000001d1e1a7212 */ /* 0x000fc400078ee81b */
[----:B------:R-:W-:Y:S02]  /*35b0*/  LOP3.LUT R12, R14, R12, R13, 0x96, !PT ;  /* 0x0000000c0e0c7212 */ /* 0x000fe400078e960d */
[C-C-:B------:R-:W-:Y:S02]  /*35c0*/  SHF.L.W.U32.HI R13, R24.reuse, 0x1a, R24.reuse ;  /* 0x0000001a180d7819 */ /* 0x140fe40000010e18 */
[C-C-:B------:R-:W-:Y:S02]  /*35d0*/  SHF.L.W.U32.HI R14, R24.reuse, 0x15, R24.reuse ;  /* 0x00000015180e7819 */ /* 0x140fe40000010e18 */
[----:B------:R-:W-:Y:S02]  /*35e0*/  SHF.L.W.U32.HI R16, R24, 0x7, R24 ;  /* 0x0000000718107819 */ /* 0x000fe40000010e18 */
[----:B------:R-:W-:Y:S02]  /*35f0*/  IADD3 R26, PT, PT, R17, R12, R26 ;  /* 0x0000000c111a7210 */ /* 0x000fe40007ffe01a */
[----:B------:R-:W-:-:S02]  /*3600*/  LOP3.LUT R14, R16, R13, R14, 0x96, !PT ;  /* 0x0000000d100e7212 */ /* 0x000fc400078e960e */
[----:B------:R-:W-:Y:S02]  /*3610*/  LOP3.LUT R12, R22, R24, R23, 0xb8, !PT ;  /* 0x00000018160c7212 */ /* 0x000fe400078eb817 */
[--C-:B------:R-:W-:Y:S02]  /*3620*/  SHF.L.W.U32.HI R13, R26, 0x1e, R26.reuse ;  /* 0x0000001e1a0d7819 */ /* 0x100fe40000010e1a */
[----:B------:R-:W-:Y:S02]  /*3630*/  IADD3 R12, PT, PT, R14, R12, R25 ;  /* 0x0000000c0e0c7210 */ /* 0x000fe40007ffe019 */
[C-C-:B------:R-:W-:Y:S02]  /*3640*/  SHF.L.W.U32.HI R16, R26.reuse, 0x13, R26.reuse ;  /* 0x000000131a107819 */ /* 0x140fe40000010e1a */
[----:B------:R-:W-:Y:S02]  /*3650*/  SHF.L.W.U32.HI R17, R26, 0xa, R26 ;  /* 0x0000000a1a117819 */ /* 0x000fe40000010e1a */
[----:B------:R-:W-:-:S02]  /*3660*/  IADD3 R12, PT, PT, R15, R12, R19 ;  /* 0x0000000c0f0c7210 */ /* 0x000fc40007ffe013 */
[----:B------:R-:W-:Y:S02]  /*3670*/  LOP3.LUT R13, R17, R13, R16, 0x96, !PT ;  /* 0x0000000d110d7212 */ /* 0x000fe400078e9610 */
[----:B------:R-:W-:Y:S01]  /*3680*/  LOP3.LUT R14, R27, R30, R26, 0xe8, !PT ;  /* 0x0000001e1b0e7212 */ /* 0x000fe200078ee81a */
[----:B------:R-:W-:-:S03]  /*3690*/  IMAD.IADD R25, R12, 0x1, R29 ;  /* 0x000000010c197824 */ /* 0x000fc600078e021d */
[----:B------:R-:W-:Y:S01]  /*36a0*/  IADD3 R29, PT, PT, R12, R13, R14 ;  /* 0x0000000d0c1d7210 */ /* 0x000fe20007ffe00e */
[----:B------:R-:W-:Y:S06]  /*36b0*/  @P1 BRA `(.L_x_12) ;  /* 0xfffffffc00001947 */ /* 0x000fec000383ffff */
[----:B------:R-:W-:Y:S05]  /*36c0*/  BSYNC.RECONVERGENT B3 ;  /* 0x0000000000037941 */ /* 0x000fea0003800200 */
.L_x_11:
[----:B------:R-:W2:Y:S01]  /*36d0*/  LDL.64 R12, [R1+0x2c8] ;  /* 0x0002c800010c7983 */ /* 0x000ea20000100a00 */
[----:B------:R-:W-:Y:S02]  /*36e0*/  IMAD.IADD R4, R4, 0x1, R29 ;  /* 0x0000000104047824 */ /* 0x000fe400078e021d */
[----:B------:R-:W-:Y:S01]  /*36f0*/  IMAD.IADD R5, R5, 0x1, R26 ;  /* 0x0000000105057824 */ /* 0x000fe200078e021a */
[----:B------:R0:W-:Y:S01]  /*3700*/  STL [R1+0x2c0], RZ ;  /* 0x0002c0ff01007387 */ /* 0x0001e20000100800 */
[----:B------:R-:W-:Y:S02]  /*3710*/  IMAD.IADD R6, R27, 0x1, R6 ;  /* 0x000000011b067824 */ /* 0x000fe400078e0206 */
[----:B------:R-:W-:Y:S02]  /*3720*/  IMAD.IADD R7, R30, 0x1, R7 ;  /* 0x000000011e077824 */ /* 0x000fe400078e0207 */
[----:B------:R-:W-:Y:S02]  /*3730*/  IMAD.IADD R8, R8, 0x1, R25 ;  /* 0x0000000108087824 */ /* 0x000fe400078e0219 */
[----:B------:R-:W-:Y:S01]  /*3740*/  IMAD.IADD R9, R9, 0x1, R24 ;  /* 0x0000000109097824 */ /* 0x000fe200078e0218 */
[----:B------:R0:W-:Y:S01]  /*3750*/  STL.128 [R1+0x2d0], R4 ;  /* 0x0002d00401007387 */ /* 0x0001e20000100c00 */
[----:B------:R-:W-:-:S02]  /*3760*/  IMAD.IADD R10, R23, 0x1, R10 ;  /* 0x00000001170a7824 */ /* 0x000fc400078e020a */
[----:B------:R-:W-:-:S05]  /*3770*/  IMAD.IADD R11, R22, 0x1, R11 ;  /* 0x00000001160b7824 */ /* 0x000fca00078e020b */
[----:B------:R0:W-:Y:S01]  /*3780*/  STL.128 [R1+0x2e0], R8 ;  /* 0x0002e00801007387 */ /* 0x0001e20000100c00 */
[----:B--2---:R-:W-:Y:S01]  /*3790*/  IADD3 R14, P1, PT, R12, 0x200, RZ ;  /* 0x000002000c0e7810 */ /* 0x004fe20007f3e0ff */
[----:B------:R-:W-:-:S04]  /*37a0*/  IMAD.MOV.U32 R12, RZ, RZ, RZ ;  /* 0x000000ffff0c7224 */ /* 0x000fc800078e00ff */
[----:B------:R-:W-:-:S05]  /*37b0*/  IMAD.X R15, RZ, RZ, R13, P1 ;  /* 0x000000ffff0f7224 */ /* 0x000fca00008e060d */
[----:B------:R0:W-:Y:S03]  /*37c0*/  STL.64 [R1+0x2c8], R14 ;  /* 0x0002c80e01007387 */ /* 0x0001e60000100a00 */
.L_x_10:
[----:B------:R-:W-:Y:S05]  /*37d0*/  BSYNC.RECONVERGENT B2 ;  /* 0x0000000000027941 */ /* 0x000fea0003800200 */
.L_x_9:
[----:B------:R-:W-:Y:S05]  /*37e0*/  @P0 BRA `(.L_x_13) ;  /* 0xffffffcc00480947 */ /* 0x000fea000383ffff */
.L_x_8:
[----:B------:R-:W-:Y:S05]  /*37f0*/  BSYNC.RECONVERGENT B1 ;  /* 0x0000000000017941 */ /* 0x000fea0003800200 */
.L_x_7:
[----:B------:R-:W-:Y:S01]  /*3800*/  ISETP.GT.U32.AND P0, PT, R12, 0x37, PT ;  /* 0x000000370c00780c */ /* 0x000fe20003f04070 */
[----:B------:R-:W-:-:S12]  /*3810*/  BSSY.RECONVERGENT B1, `(.L_x_14) ;  /* 0x0000390000017945 */ /* 0x000fd80003800200 */
[----:B------:R-:W-:Y:S05]  /*3820*/  @P0 BRA `(.L_x_15) ;  /* 0x0000000400680947 */ /* 0x000fea0003800000 */
[----:B0-----:R-:W-:Y:S01]  /*3830*/  IMAD.MOV.U32 R4, RZ, RZ, 0x80 ;  /* 0x00000080ff047424 */ /* 0x001fe200078e00ff */
[----:B------:R-:W-:Y:S01]  /*3840*/  ISETP.NE.AND P0, PT, R12, 0x37, PT ;  /* 0x000000370c00780c */ /* 0x000fe20003f05270 */
[----:B------:R-:W-:-:S05]  /*3850*/  IMAD.IADD R3, R1, 0x1, R12 ;  /* 0x0000000101037824 */ /* 0x000fca00078e020c */
[----:B------:R0:W-:Y:S07]  /*3860*/  STL.U8 [R3+0x280], R4 ;  /* 0x0002800403007387 */ /* 0x0001ee0000100000 */
[----:B------:R-:W-:Y:S05]  /*3870*/  @!P0 BRA `(.L_x_16) ;  /* 0x0000003800248947 */ /* 0x000fea0003800000 */
[----:B------:R-:W-:Y:S01]  /*3880*/  IMAD.MOV.U32 R5, RZ, RZ, RZ ;  /* 0x000000ffff057224 */ /* 0x000fe200078e00ff */
[----:B------:R-:W-:Y:S01]  /*3890*/  ISETP.GT.U32.AND P0, PT, R12, 0x36, PT ;  /* 0x000000360c00780c */ /* 0x000fe20003f04070 */
[----:B------:R-:W-:Y:S03]  /*38a0*/  BSSY.RECONVERGENT B2, `(.L_x_17) ;  /* 0x0000027000027945 */ /* 0x000fe60003800200 */
[----:B------:R-:W-:-:S04]  /*38b0*/  ISETP.GT.U32.AND.EX P0, PT, R5, RZ, PT, P0 ;  /* 0x000000ff0500720c */ /* 0x000fc80003f04100 */
[----:B0-----:R-:W-:Y:S02]  /*38c0*/  SEL R3, R12, 0x36, P0 ;  /* 0x000000360c037807 */ /* 0x001fe40000000000 */
[----:B------:R-:W-:Y:S02]  /*38d0*/  SEL R4, R5, RZ, P0 ;  /* 0x000000ff05047207 */ /* 0x000fe40000000000 */
[----:B------:R-:W-:-:S04]  /*38e0*/  IADD3 R3, P1, PT, R3, -R12, RZ ;  /* 0x8000000c03037210 */ /* 0x000fc80007f3e0ff */
[C---:B------:R-:W-:Y:S01]  /*38f0*/  ISETP.GE.U32.AND P0, PT, R3.reuse, 0xf, PT ;  /* 0x0000000f0300780c */ /* 0x040fe20003f06070 */
[----:B------:R-:W-:Y:S01]  /*3900*/  IMAD.X R4, R4, 0x1, ~R5, P1 ;  /* 0x0000000104047824 */ /* 0x000fe200008e0e05 */
[----:B------:R-:W-:-:S04]  /*3910*/  IADD3 R6, P2, PT, R3, 0x1, RZ ;  /* 0x0000000103067810 */ /* 0x000fc80007f5e0ff */
[----:B------:R-:W-:Y:S01]  /*3920*/  ISETP.GE.U32.AND.EX P0, PT, R4, RZ, PT, P0 ;  /* 0x000000ff0400720c */ /* 0x000fe20003f06100 */
[----:B------:R-:W-:Y:S01]  /*3930*/  IMAD.X R8, RZ, RZ, R4, P2 ;  /* 0x000000ffff087224 */ /* 0x000fe200010e0604 */
[----:B------:R-:W-:-:S04]  /*3940*/  LOP3.LUT R9, R6, 0xf, RZ, 0xc0, !PT ;  /* 0x0000000f06097812 */ /* 0x000fc800078ec0ff */
[----:B------:R-:W-:-:S04]  /*3950*/  ISETP.NE.U32.AND P1, PT, R9, RZ, PT ;  /* 0x000000ff0900720c */ /* 0x000fc80003f25070 */
[----:B------:R-:W-:-:S03]  /*3960*/  ISETP.NE.AND.EX P1, PT, RZ, RZ, PT, P1 ;  /* 0x000000ffff00720c */ /* 0x000fc60003f25310 */
[----:B------:R-:W-:Y:S10]  /*3970*/  @!P0 BRA `(.L_x_18) ;  /* 0x0000000000648947 */ /* 0x000ff40003800000 */
[----:B------:R-:W-:Y:S02]  /*3980*/  LOP3.LUT R7, R6, 0xfffffff0, RZ, 0xc0, !PT ;  /* 0xfffffff006077812 */ /* 0x000fe400078ec0ff */
[----:B------:R-:W-:-:S07]  /*3990*/  CS2R R4, SRZ ;  /* 0x0000000000047805 */ /* 0x000fce000001ff00 */
.L_x_19:
[----:B0-----:R-:W-:Y:S01]  /*39a0*/  IMAD.IADD R3, R1, 0x1, R12 ;  /* 0x0000000101037824 */ /* 0x001fe200078e020c */
[----:B------:R-:W-:Y:S01]  /*39b0*/  IADD3 R4, P0, PT, R4, 0x10, RZ ;  /* 0x0000001004047810 */ /* 0x000fe20007f1e0ff */
[----:B------:R-:W-:-:S03]  /*39c0*/  VIADD R12, R12, 0x10 ;  /* 0x000000100c0c7836 */ /* 0x000fc60000000000 */
[----:B------:R0:W-:Y:S01]  /*39d0*/  STL.U8 [R3+0x281], RZ ;  /* 0x000281ff03007387 */ /* 0x0001e20000100000 */
[----:B------:R-:W-:Y:S01]  /*39e0*/  IMAD.X R5, RZ, RZ, R5, P0 ;  /* 0x000000ffff057224 */ /* 0x000fe200000e0605 */
[----:B------:R-:W-:Y:S02]  /*39f0*/  ISETP.NE.U32.AND P0, PT, R4, R7, PT ;  /* 0x000000070400720c */ /* 0x000fe40003f05070 */
[----:B------:R0:W-:Y:S02]  /*3a00*/  STL.U8 [R3+0x282], RZ ;  /* 0x000282ff03007387 */ /* 0x0001e40000100000 */
[----:B------:R-:W-:Y:S02]  /*3a10*/  ISETP.NE.AND.EX P0, PT, R5, R8, PT, P0 ;  /* 0x000000080500720c */ /* 0x000fe40003f05300 */
[----:B------:R0:W-:Y:S04]  /*3a20*/  STL.U8 [R3+0x283], RZ ;  /* 0x000283ff03007387 */ /* 0x0001e80000100000 */
        /* <DEDUP_REMOVED lines=12> */
[----:B------:R0:W-:Y:S01]  /*3af0*/  STL.U8 [R3+0x290], RZ ;  /* 0x000290ff03007387 */ /* 0x0001e20000100000 */
[----:B------:R-:W-:Y:S05]  /*3b00*/  @P0 BRA `(.L_x_19) ;  /* 0xfffffffc00a40947 */ /* 0x000fea000383ffff */
.L_x_18:
[----:B------:R-:W-:Y:S05]  /*3b10*/  BSYNC.RECONVERGENT B2 ;  /* 0x0000000000027941 */ /* 0x000fea0003800200 */
.L_x_17:
[----:B------:R-:W-:Y:S05]  /*3b20*/  @!P1 BRA `(.L_x_16) ;  /* 0x0000003400789947 */ /* 0x000fea0003800000 */
[----:B------:R-:W-:Y:S01]  /*3b30*/  ISETP.GE.U32.AND P0, PT, R9, 0x8, PT ;  /* 0x000000080900780c */ /* 0x000fe20003f06070 */
[----:B------:R-:W-:Y:S01]  /*3b40*/  BSSY.RECONVERGENT B2, `(.L_x_20) ;  /* 0x0000010000027945 */ /* 0x000fe20003800200 */
[----:B------:R-:W-:Y:S02]  /*3b50*/  LOP3.LUT R4, R6, 0x7, RZ, 0xc0, !PT ;  /* 0x0000000706047812 */ /* 0x000fe400078ec0ff */
[----:B------:R-:W-:Y:S02]  /*3b60*/  ISETP.GE.U32.AND.EX P0, PT, RZ, RZ, PT, P0 ;  /* 0x000000ffff00720c */ /* 0x000fe40003f06100 */
[----:B------:R-:W-:-:S04]  /*3b70*/  ISETP.NE.U32.AND P1, PT, R4, RZ, PT ;  /* 0x000000ff0400720c */ /* 0x000fc80003f25070 */
[----:B------:R-:W-:-:S07]  /*3b80*/  ISETP.NE.AND.EX P1, PT, RZ, RZ, PT, P1 ;  /* 0x000000ffff00720c */ /* 0x000fce0003f25310 */
[----:B------:R-:W-:Y:S06]  /*3b90*/  @!P0 BRA `(.L_x_21) ;  /* 0x0000000000288947 */ /* 0x000fec0003800000 */
[----:B0-----:R-:W-:Y:S02]  /*3ba0*/  IMAD.IADD R3, R1, 0x1, R12 ;  /* 0x0000000101037824 */ /* 0x001fe400078e020c */
[----:B------:R-:W-:-:S03]  /*3bb0*/  VIADD R12, R12, 0x8 ;  /* 0x000000080c0c7836 */ /* 0x000fc60000000000 */
[----:B------:R1:W-:Y:S04]  /*3bc0*/  STL.U8 [R3+0x281], RZ ;  /* 0x000281ff03007387 */ /* 0x0003e80000100000 */
[----:B------:R1:W-:Y:S04]  /*3bd0*/  STL.U8 [R3+0x282], RZ ;  /* 0x000282ff03007387 */ /* 0x0003e80000100000 */
[----:B------:R1:W-:Y:S04]  /*3be0*/  STL.U8 [R3+0x283], RZ ;  /* 0x000283ff03007387 */ /* 0x0003e80000100000 */
[----:B------:R1:W-:Y:S04]  /*3bf0*/  STL.U8 [R3+0x284], RZ ;  /* 0x000284ff03007387 */ /* 0x0003e80000100000 */
[----:B------:R1:W-:Y:S04]  /*3c00*/  STL.U8 [R3+0x285], RZ ;  /* 0x000285ff03007387 */ /* 0x0003e80000100000 */
[----:B------:R1:W-:Y:S04]  /*3c10*/  STL.U8 [R3+0x286], RZ ;  /* 0x000286ff03007387 */ /* 0x0003e80000100000 */
[----:B------:R1:W-:Y:S04]  /*3c20*/  STL.U8 [R3+0x287], RZ ;  /* 0x000287ff03007387 */ /* 0x0003e80000100000 */
[----:B------:R1:W-:Y:S02]  /*3c30*/  STL.U8 [R3+0x288], RZ ;  /* 0x000288ff03007387 */ /* 0x0003e40000100000 */
.L_x_21:
[----:B------:R-:W-:Y:S05]  /*3c40*/  BSYNC.RECONVERGENT B2 ;  /* 0x0000000000027941 */ /* 0x000fea0003800200 */
.L_x_20:
[----:B------:R-:W-:Y:S05]  /*3c50*/  @!P1 BRA `(.L_x_16) ;  /* 0x00000034002c9947 */ /* 0x000fea0003800000 */
[----:B------:R-:W-:Y:S02]  /*3c60*/  ISETP.GE.U32.AND P0, PT, R4, 0x4, PT ;  /* 0x000000040400780c */ /* 0x000fe40003f06070 */
[----:B------:R-:W-:Y:S02]  /*3c70*/  LOP3.LUT R6, R6, 0x3, RZ, 0xc0, !PT ;  /* 0x0000000306067812 */ /* 0x000fe400078ec0ff */
[----:B------:R-:W-:Y:S02]  /*3c80*/  ISETP.GE.U32.AND.EX P0, PT, RZ, RZ, PT, P0 ;  /* 0x000000ffff00720c */ /* 0x000fe40003f06100 */
[----:B------:R-:W-:-:S04]  /*3c90*/  ISETP.NE.U32.AND P1, PT, R6, RZ, PT ;  /* 0x000000ff0600720c */ /* 0x000fc80003f25070 */
[----:B------:R-:W-:-:S07]  /*3ca0*/  ISETP.NE.AND.EX P1, PT, RZ, RZ, PT, P1 ;  /* 0x000000ffff00720c */ /* 0x000fce0003f25310 */
[----:B01----:R-:W-:Y:S02]  /*3cb0*/  @P0 IMAD.IADD R3, R1, 0x1, R12 ;  /* 0x0000000101030824 */ /* 0x003fe400078e020c */
[----:B------:R-:W-:-:S03]  /*3cc0*/  @P0 VIADD R12, R12, 0x4 ;  /* 0x000000040c0c0836 */ /* 0x000fc60000000000 */
[----:B------:R2:W-:Y:S04]  /*3cd0*/  @P0 STL.U8 [R3+0x281], RZ ;  /* 0x000281ff03000387 */ /* 0x0005e80000100000 */
[----:B------:R2:W-:Y:S04]  /*3ce0*/  @P0 STL.U8 [R3+0x282], RZ ;  /* 0x000282ff03000387 */ /* 0x0005e80000100000 */
[----:B------:R2:W-:Y:S04]  /*3cf0*/  @P0 STL.U8 [R3+0x283], RZ ;  /* 0x000283ff03000387 */ /* 0x0005e80000100000 */
[----:B------:R2:W-:Y:S01]  /*3d00*/  @P0 STL.U8 [R3+0x284], RZ ;  /* 0x000284ff03000387 */ /* 0x0005e20000100000 */
[----:B------:R-:W-:Y:S05]  /*3d10*/  @!P1 BRA `(.L_x_16) ;  /* 0x0000003000fc9947 */ /* 0x000fea0003800000 */
[----:B------:R-:W-:Y:S01]  /*3d20*/  IMAD.IADD R12, R1, 0x1, R12 ;  /* 0x00000001010c7824 */ /* 0x000fe200078e020c */
[----:B------:R-:W-:-:S04]  /*3d30*/  ISETP.NE.U32.AND P0, PT, R6, 0x1, PT ;  /* 0x000000010600780c */ /* 0x000fc80003f05070 */
[----:B------:R3:W-:Y:S01]  /*3d40*/  STL.U8 [R12+0x281], RZ ;  /* 0x000281ff0c007387 */ /* 0x0007e20000100000 */
[----:B------:R-:W-:-:S13]  /*3d50*/  ISETP.NE.AND.EX P0, PT, RZ, RZ, PT, P0 ;  /* 0x000000ffff00720c */ /* 0x000fda0003f05300 */
[----:B---3--:R-:W-:Y:S05]  /*3d60*/  @!P0 BRA `(.L_x_16) ;  /* 0x0000003000e88947 */ /* 0x008fea0003800000 */
[----:B------:R3:W-:Y:S01]  /*3d70*/  STL.U8 [R12+0x282], RZ ;  /* 0x000282ff0c007387 */ /* 0x0007e20000100000 */
[----:B------:R-:W-:-:S04]  /*3d80*/  ISETP.NE.U32.AND P0, PT, R6, 0x2, PT ;  /* 0x000000020600780c */ /* 0x000fc80003f05070 */
[----:B------:R-:W-:-:S13]  /*3d90*/  ISETP.NE.AND.EX P0, PT, RZ, RZ, PT, P0 ;  /* 0x000000ffff00720c */ /* 0x000fda0003f05300 */
[----:B---3--:R-:W-:Y:S05]  /*3da0*/  @!P0 BRA `(.L_x_16) ;  /* 0x0000003000d88947 */ /* 0x008fea0003800000 */
[----:B------:R3:W-:Y:S01]  /*3db0*/  STL.U8 [R12+0x283], RZ ;  /* 0x000283ff0c007387 */ /* 0x0007e20000100000 */
[----:B------:R-:W-:Y:S05]  /*3dc0*/  BRA `(.L_x_16) ;  /* 0x0000003000d07947 */ /* 0x000fea0003800000 */
.L_x_15:
[----:B0-----:R-:W-:Y:S01]  /*3dd0*/  IMAD.MOV.U32 R4, RZ, RZ, 0x80 ;  /* 0x00000080ff047424 */ /* 0x001fe200078e00ff */
[----:B------:R-:W-:Y:S01]  /*3de0*/  ISETP.GT.U32.AND P0, PT, R12, 0x3e, PT ;  /* 0x0000003e0c00780c */ /* 0x000fe20003f04070 */
[----:B------:R-:W-:Y:S01]  /*3df0*/  IMAD.IADD R3, R1, 0x1, R12 ;  /* 0x0000000101037824 */ /* 0x000fe200078e020c */
[----:B------:R-:W-:Y:S04]  /*3e00*/  BSSY.RECONVERGENT B2, `(.L_x_22) ;  /* 0x0000015000027945 */ /* 0x000fe80003800200 */
[----:B------:R0:W-:Y:S07]  /*3e10*/  STL.U8 [R3+0x280], R4 ;  /* 0x0002800403007387 */ /* 0x0001ee0000100000 */
[----:B------:R-:W-:Y:S05]  /*3e20*/  @P0 BRA `(.L_x_23) ;  /* 0x0000000000480947 */ /* 0x000fea0003800000 */
[----:B------:R1:W-:Y:S01]  /*3e30*/  STL.U8 [R3+0x281], RZ ;  /* 0x000281ff03007387 */ /* 0x0003e20000100000 */
[----:B------:R-:W-:-:S13]  /*3e40*/  ISETP.NE.AND P0, PT, R12, 0x3e, PT ;  /* 0x0000003e0c00780c */ /* 0x000fda0003f05270 */
[----:B-1----:R-:W-:Y:S05]  /*3e50*/  @!P0 BRA `(.L_x_23) ;  /* 0x00000000003c8947 */ /* 0x002fea0003800000 */
        /* <DEDUP_REMOVED lines=12> */
[----:B------:R-:W-:Y:S01]  /*3f20*/  ISETP.NE.AND P0, PT, R12, 0x39, PT ;  /* 0x000000390c00780c */ /* 0x000fe20003f05270 */
[----:B------:R1:W-:-:S12]  /*3f30*/  STL.U8 [R3+0x286], RZ ;  /* 0x000286ff03007387 */ /* 0x0003d80000100000 */
[----:B------:R1:W-:Y:S02]  /*3f40*/  @P0 STL.U8 [R3+0x287], RZ ;  /* 0x000287ff03000387 */ /* 0x0003e40000100000 */
.L_x_23:
[----:B------:R-:W-:Y:S05]  /*3f50*/  BSYNC.RECONVERGENT B2 ;  /* 0x0000000000027941 */ /* 0x000fea0003800200 */
.L_x_22:
[----:B------:R-:W2:Y:S04]  /*3f60*/  LDL.128 R16, [R1+0x2a0] ;  /* 0x0002a00001107983 */ /* 0x000ea80000100c00 */
[----:B------:R-:W3:Y:S04]  /*3f70*/  LDL.128 R12, [R1+0x280] ;  /* 0x00028000010c7983 */ /* 0x000ee80000100c00 */
[----:B0-----:R-:W4:Y:S04]  /*3f80*/  LDL.128 R4, [R1+0x290] ;  /* 0x0002900001047983 */ /* 0x001f280000100c00 */
        /* <DEDUP_REMOVED lines=25> */
[----:B------:R-:W-:-:S02]  /*4120*/  PRMT R22, R12, 0x7773, RZ ;  /* 0x000077730c167816 */ /* 0x000fc400000000ff */
[----:B------:R-:W-:Y:S02]  /*4130*/  PRMT R12, R13, 0x7771, RZ ;  /* 0x000077710d0c7816 */ /* 0x000fe400000000ff */
[C---:B------:R-:W-:Y:S02]  /*4140*/  PRMT R39, R14.reuse, 0x7771, RZ ;  /* 0x000077710e277816 */ /* 0x040fe400000000ff */
[C---:B------:R-:W-:Y:S02]  /*4150*/  PRMT R50, R14.reuse, 0x7770, RZ ;  /* 0x000077700e327816 */ /* 0x040fe400000000ff */
[C---:B------:R-:W-:Y:S01]  /*4160*/  PRMT R29, R14.reuse, 0x7772, RZ ;  /* 0x000077720e1d7816 */ /* 0x040fe200000000ff */
[----:B------:R-:W-:Y:S01]  /*4170*/  IMAD.U32 R39, R39, 0x10000, RZ ;  /* 0x0001000027277824 */ /* 0x000fe200078e00ff */
[----:B------:R-:W-:Y:S02]  /*4180*/  PRMT R23, R14, 0x7773, RZ ;  /* 0x000077730e177816 */ /* 0x000fe400000000ff */
[----:B------:R-:W-:-:S02]  /*4190*/  PRMT R14, R15, 0x7771, RZ ;  /* 0x000077710f0e7816 */ /* 0x000fc400000000ff */
[C---:B------:R-:W-:Y:S02]  /*41a0*/  PRMT R36, R13.reuse, 0x7770, RZ ;  /* 0x000077700d247816 */ /* 0x040fe400000000ff */
[C---:B------:R-:W-:Y:S01]  /*41b0*/  PRMT R25, R13.reuse, 0x7772, RZ ;  /* 0x000077720d197816 */ /* 0x040fe200000000ff */
[----:B------:R-:W-:Y:S01]  /*41c0*/  IMAD.U32 R14, R14, 0x10000, RZ ;  /* 0x000100000e0e7824 */ /* 0x000fe200078e00ff */
[----:B------:R-:W-:Y:S01]  /*41d0*/  PRMT R21, R13, 0x7773, RZ ;  /* 0x000077730d157816 */ /* 0x000fe200000000ff */
[----:B------:R-:W-:Y:S01]  /*41e0*/  IMAD.U32 R13, R12, 0x10000, RZ ;  /* 0x000100000c0d7824 */ /* 0x000fe200078e00ff */
[C---:B-1----:R-:W-:Y:S02]  /*41f0*/  PRMT R3, R16.reuse, 0x7772, RZ ;  /* 0x0000777210037816 */ /* 0x042fe400000000ff */
[----:B------:R-:W-:Y:S02]  /*4200*/  PRMT R20, R16, 0x7773, RZ ;  /* 0x0000777310147816 */ /* 0x000fe400000000ff */
[----:B------:R-:W-:Y:S01]  /*4210*/  LOP3.LUT R13, R13, 0xff0000, RZ, 0xc0, !PT ;  /* 0x00ff00000d0d7812 */ /* 0x000fe200078ec0ff */
[----:B------:R-:W-:Y:S01]  /*4220*/  IMAD.SHL.U32 R3, R3, 0x100, RZ ;  /* 0x0000010003037824 */ /* 0x000fe200078e00ff */
[----:B------:R-:W-:-:S02]  /*4230*/  PRMT R16, R17, 0x7772, RZ ;  /* 0x0000777211107816 */ /* 0x000fc400000000ff */
[C---:B------:R-:W-:Y:S01]  /*4240*/  PRMT R38, R15.reuse, 0x7770, RZ ;  /* 0x000077700f267816 */ /* 0x040fe200000000ff */
[----:B------:R-:W-:Y:S01]  /*4250*/  IMAD R36, R36, 0x1000000, R13 ;  /* 0x0100000024247824 */ /* 0x000fe200078e020d */
[C---:B------:R-:W-:Y:S01]  /*4260*/  PRMT R30, R15.reuse, 0x7772, RZ ;  /* 0x000077720f1e7816 */ /* 0x040fe200000000ff */
[----:B------:R-:W-:Y:S01]  /*4270*/  IMAD.SHL.U32 R13, R16, 0x100, RZ ;  /* 0x00000100100d7824 */ /* 0x000fe200078e00ff */
[----:B------:R-:W-:Y:S01]  /*4280*/  PRMT R24, R15, 0x7773, RZ ;  /* 0x000077730f187816 */ /* 0x000fe200000000ff */
[----:B------:R-:W-:Y:S01]  /*4290*/  IMAD.SHL.U32 R16, R26, 0x100, RZ ;  /* 0x000001001a107824 */ /* 0x000fe200078e00ff */
        /* <DEDUP_REMOVED lines=8> */
[----:B------:R-:W-:Y:S01]  /*4320*/  PRMT R18, R18, 0x7773, RZ ;  /* 0x0000777312127816 */ /* 0x000fe200000000ff */
[----:B------:R-:W-:Y:S01]  /*4330*/  IMAD.SHL.U32 R15, R28, 0x100, RZ ;  /* 0x000001001c0f7824 */ /* 0x000fe200078e00ff */
[----:B------:R-:W-:-:S02]  /*4340*/  PRMT R19, R19, 0x7773, RZ ;  /* 0x0000777313137816 */ /* 0x000fc400000000ff */
[----:B------:R-:W-:Y:S02]  /*4350*/  LOP3.LUT R39, R39, 0xff0000, RZ, 0xc0, !PT ;  /* 0x00ff000027277812 */ /* 0x000fe400078ec0ff */
[----:B------:R-:W-:Y:S01]  /*4360*/  LOP3.LUT R13, R17, R34, R13, 0xfe, !PT ;  /* 0x00000022110d7212 */ /* 0x000fe200078efe0d */
[----:B------:R-:W-:Y:S01]  /*4370*/  IMAD.SHL.U32 R17, R25, 0x100, RZ ;  /* 0x0000010019117824 */ /* 0x000fe200078e00ff */
[----:B------:R-:W-:Y:S01]  /*4380*/  LOP3.LUT R12, R20, R33, R3, 0xfe, !PT ;  /* 0x00000021140c7212 */ /* 0x000fe200078efe03 */
[----:B------:R-:W-:Y:S01]  /*4390*/  IMAD R50, R50, 0x1000000, R39 ;  /* 0x0100000032327824 */ /* 0x000fe200078e0227 */
[----:B----4-:R-:W-:Y:S02]  /*43a0*/  PRMT R20, R5, 0x7771, RZ ;  /* 0x0000777105147816 */ /* 0x010fe400000000ff */
[----:B------:R-:W-:Y:S01]  /*43b0*/  LOP3.LUT R14, R18, R31, R14, 0xfe, !PT ;  /* 0x0000001f120e7212 */ /* 0x000fe200078efe0e */
[----:B------:R-:W-:Y:S01]  /*43c0*/  IMAD.SHL.U32 R18, R29, 0x100, RZ ;  /* 0x000001001d127824 */ /* 0x000fe200078e00ff */
[----:B------:R-:W-:Y:S01]  /*43d0*/  LOP3.LUT R15, R19, R32, R15, 0xfe, !PT ;  /* 0x00000020130f7212 */ /* 0x000fe200078efe0f */
[----:B------:R-:W-:Y:S01]  /*43e0*/  IMAD.SHL.U32 R19, R30, 0x100, RZ ;  /* 0x000001001e137824 */ /* 0x000fe200078e00ff */
[----:B------:R-:W-:Y:S01]  /*43f0*/  LOP3.LUT R16, R22, R35, R16, 0xfe, !PT ;  /* 0x0000002316107212 */ /* 0x000fe200078efe10 */
[----:B------:R-:W-:Y:S01]  /*4400*/  IMAD.U32 R20, R20, 0x10000, RZ ;  /* 0x0001000014147824 */ /* 0x000fe200078e00ff */
[----:B------:R-:W-:Y:S01]  /*4410*/  LOP3.LUT R17, R21, R36, R17, 0xfe, !PT ;  /* 0x0000002415117212 */ /* 0x000fe200078efe11 */
[----:B------:R0:W-:Y:S01]  /*4420*/  STL.128 [R1+0x20], R12 ;  /* 0x0000200c01007387 */ /* 0x0001e20000100c00 */
[----:B------:R-:W-:-:S02]  /*4430*/  PRMT R21, R5, 0x7770, RZ ;  /* 0x0000777005157816 */ /* 0x000fc400000000ff */
[C---:B------:R-:W-:Y:S02]  /*4440*/  PRMT R3, R5.reuse, 0x7772, RZ ;  /* 0x0000777205037816 */ /* 0x040fe400000000ff */
[----:B------:R-:W-:Y:S02]  /*4450*/  PRMT R22, R5, 0x7773, RZ ;  /* 0x0000777305167816 */ /* 0x000fe400000000ff */
[----:B------:R-:W-:Y:S01]  /*4460*/  PRMT R5, R4, 0x7771, RZ ;  /* 0x0000777104057816 */ /* 0x000fe200000000ff */
[----:B------:R-:W-:Y:S01]  /*4470*/  IMAD.SHL.U32 R3, R3, 0x100, RZ ;  /* 0x0000010003037824 */ /* 0x000fe200078e00ff */
[----:B------:R-:W-:Y:S02]  /*4480*/  LOP3.LUT R18, R23, R50, R18, 0xfe, !PT ;  /* 0x0000003217127212 */ /* 0x000fe400078efe12 */
[----:B------:R-:W-:Y:S01]  /*4490*/  LOP3.LUT R19, R24, R37, R19, 0xfe, !PT ;  /* 0x0000002518137212 */ /* 0x000fe200078efe13 */
[----:B------:R-:W-:Y:S01]  /*44a0*/  IMAD.U32 R5, R5, 0x10000, RZ ;  /* 0x0001000005057824 */ /* 0x000fe200078e00ff */
[----:B------:R-:W-:-:S02]  /*44b0*/  PRMT R24, R7, 0x7771, RZ ;  /* 0x0000777107187816 */ /* 0x000fc400000000ff */
[C---:B------:R-:W-:Y:S01]  /*44c0*/  PRMT R25, R7.reuse, 0x7770, RZ ;  /* 0x0000777007197816 */ /* 0x040fe200000000ff */
[----:B------:R1:W-:Y:S01]  /*44d0*/  STL.128 [R1], R16 ;  /* 0x0000001001007387 */ /* 0x0003e20000100c00 */
[C---:B------:R-:W-:Y:S01]  /*44e0*/  PRMT R23, R7.reuse, 0x7772, RZ ;  /* 0x0000777207177816 */ /* 0x040fe200000000ff */
[----:B------:R-:W-:Y:S01]  /*44f0*/  IMAD.U32 R24, R24, 0x10000, RZ ;  /* 0x0001000018187824 */ /* 0x000fe200078e00ff */
[----:B------:R-:W-:Y:S01]  /*4500*/  PRMT R26, R7, 0x7773, RZ ;  /* 0x00007773071a7816 */ /* 0x000fe200000000ff */
[----:B------:R-:W2:Y:S01]  /*4510*/  LDL R27, [R1+0x4] ;  /* 0x00000400011b7983 */ /* 0x000ea20000100800 */
[C---:B------:R-:W-:Y:S02]  /*4520*/  PRMT R7, R4.reuse, 0x7770, RZ ;  /* 0x0000777004077816 */ /* 0x040fe400000000ff */
[C---:B0-----:R-:W-:Y:S02]  /*4530*/  PRMT R12, R4.reuse, 0x7772, RZ ;  /* 0x00007772040c7816 */ /* 0x041fe400000000ff */
[----:B------:R-:W-:-:S02]  /*4540*/  PRMT R13, R4, 0x7773, RZ ;  /* 0x00007773040d7816 */ /* 0x000fc400000000ff */
[----:B------:R-:W-:Y:S02]  /*4550*/  PRMT R4, R6, 0x7771, RZ ;  /* 0x0000777106047816 */ /* 0x000fe400000000ff */
[----:B------:R-:W-:Y:S02]  /*4560*/  LOP3.LUT R20, R20, 0xff0000, RZ, 0xc0, !PT ;  /* 0x00ff000014147812 */ /* 0x000fe400078ec0ff */
[C---:B------:R-:W-:Y:S01]  /*4570*/  PRMT R15, R6.reuse, 0x7770, RZ ;  /* 0x00007770060f7816 */ /* 0x040fe200000000ff */
[----:B-1----:R-:W3:Y:S01]  /*4580*/  LDL.64 R18, [R1+0x8] ;  /* 0x0000080001127983 */ /* 0x002ee20000100a00 */
[C---:B------:R-:W-:Y:S01]  /*4590*/  PRMT R14, R6.reuse, 0x7772, RZ ;  /* 0x00007772060e7816 */ /* 0x040fe200000000ff */
[----:B------:R-:W-:Y:S01]  /*45a0*/  IMAD R21, R21, 0x1000000, R20 ;  /* 0x0100000015157824 */ /* 0x000fe200078e0214 */
[----:B------:R-:W-:Y:S01]  /*45b0*/  PRMT R17, R6, 0x7773, RZ ;  /* 0x0000777306117816 */ /* 0x000fe200000000ff */
[----:B------:R-:W-:Y:S01]  /*45c0*/  IMAD.U32 R6, R4, 0x10000, RZ ;  /* 0x0001000004067824 */ /* 0x000fe200078e00ff */
[----:B------:R-:W-:-:S02]  /*45d0*/  LOP3.LUT R4, R5, 0xff0000, RZ, 0xc0, !PT ;  /* 0x00ff000005047812 */ /* 0x000fc400078ec0ff */
[----:B------:R-:W-:Y:S01]  /*45e0*/  LOP3.LUT R5, R22, R21, R3, 0xfe, !PT ;  /* 0x0000001516057212 */ /* 0x000fe200078efe03 */
[----:B------:R-:W-:Y:S01]  /*45f0*/  IMAD.SHL.U32 R3, R12, 0x100, RZ ;  /* 0x000001000c037824 */ /* 0x000fe200078e00ff */
[----:B------:R-:W-:Y:S01]  /*4600*/  LOP3.LUT R6, R6, 0xff0000, RZ, 0xc0, !PT ;  /* 0x00ff000006067812 */ /* 0x000fe200078ec0ff */
[----:B------:R-:W-:Y:S01]  /*4610*/  IMAD R4, R7, 0x1000000, R4 ;  /* 0x0100000007047824 */ /* 0x000fe200078e0204 */
[----:B------:R-:W-:Y:S01]  /*4620*/  LOP3.LUT R24, R24, 0xff0000, RZ, 0xc0, !PT ;  /* 0x00ff000018187812 */ /* 0x000fe200078ec0ff */
[----:B------:R-:W-:Y:S01]  /*4630*/  IMAD.SHL.U32 R7, R23, 0x100, RZ ;  /* 0x0000010017077824 */ /* 0x000fe200078e00ff */
[----:B------:R-:W4:Y:S01]  /*4640*/  LDL.64 R20, [R1+0x28] ;  /* 0x0000280001147983 */ /* 0x000f220000100a00 */
[----:B------:R-:W-:Y:S01]  /*4650*/  IMAD R6, R15, 0x1000000, R6 ;  /* 0x010000000f067824 */ /* 0x000fe200078e0206 */
[----:B------:R-:W-:Y:S01]  /*4660*/  LOP3.LUT R4, R13, R4, R3, 0xfe, !PT ;  /* 0x000000040d047212 */ /* 0x000fe200078efe03 */
[----:B------:R-:W-:Y:S01]  /*4670*/  IMAD R25, R25, 0x1000000, R24 ;  /* 0x0100000019197824 */ /* 0x000fe200078e0218 */
[----:B------:R-:W4:Y:S01]  /*4680*/  LDL R3, [R1+0x24] ;  /* 0x0000240001037983 */ /* 0x000f220000100800 */
[----:B------:R-:W-:Y:S01]  /*4690*/  IMAD.SHL.U32 R15, R14, 0x100, RZ ;  /* 0x000001000e0f7824 */ /* 0x000fe200078e00ff */
[----:B-----5:R-:W-:-:S02]  /*46a0*/  PRMT R24, R10, 0x7772, RZ ;  /* 0x000077720a187816 */ /* 0x020fc400000000ff */
[----:B------:R-:W-:Y:S02]  /*46b0*/  LOP3.LUT R7, R26, R25, R7, 0xfe, !PT ;  /* 0x000000191a077212 */ /* 0x000fe400078efe07 */
[----:B------:R-:W-:Y:S02]  /*46c0*/  LOP3.LUT R6, R17, R6, R15, 0xfe, !PT ;  /* 0x0000000611067212 */ /* 0x000fe400078efe0f */
[C---:B------:R-:W-:Y:S02]  /*46d0*/  PRMT R17, R10.reuse, 0x7771, RZ ;  /* 0x000077710a117816 */ /* 0x040fe400000000ff */
[C---:B------:R-:W-:Y:S02]  /*46e0*/  PRMT R25, R10.reuse, 0x7770, RZ ;  /* 0x000077700a197816 */ /* 0x040fe400000000ff */
[----:B------:R-:W-:Y:S02]  /*46f0*/  PRMT R29, R10, 0x7773, RZ ;  /* 0x000077730a1d7816 */ /* 0x000fe400000000ff */
[----:B------:R-:W-:-:S02]  /*4700*/  PRMT R15, R8, 0x7771, RZ ;  /* 0x00007771080f7816 */ /* 0x000fc400000000ff */
[----:B------:R-:W-:Y:S02]  /*4710*/  PRMT R12, R9, 0x7771, RZ ;  /* 0x00007771090c7816 */ /* 0x000fe400000000ff */
[----:B------:R-:W-:Y:S01]  /*4720*/  PRMT R10, R11, 0x7771, RZ ;  /* 0x000077710b0a7816 */ /* 0x000fe200000000ff */
[----:B------:R-:W-:Y:S01]  /*4730*/  IMAD.U32 R15, R15, 0x10000, RZ ;  /* 0x000100000f0f7824 */ /* 0x000fe200078e00ff */
[C---:B------:R-:W-:Y:S01]  /*4740*/  PRMT R31, R11.reuse, 0x7770, RZ ;  /* 0x000077700b1f7816 */ /* 0x040fe200000000ff */
[----:B------:R-:W-:Y:S01]  /*4750*/  IMAD.U32 R12, R12, 0x10000, RZ ;  /* 0x000100000c0c7824 */ /* 0x000fe200078e00ff */
[C---:B------:R-:W-:Y:S01]  /*4760*/  PRMT R28, R11.reuse, 0x7772, RZ ;  /* 0x000077720b1c7816 */ /* 0x040fe200000000ff */
[----:B------:R-:W-:Y:S01]  /*4770*/  IMAD.U32 R26, R10, 0x10000, RZ ;  /* 0x000100000a1a7824 */ /* 0x000fe200078e00ff */
[----:B------:R-:W-:Y:S01]  /*4780*/  PRMT R30, R11, 0x7773, RZ ;  /* 0x000077730b1e7816 */ /* 0x000fe200000000ff */
[----:B------:R-:W-:Y:S01]  /*4790*/  IMAD.U32 R11, R17, 0x10000, RZ ;  /* 0x00010000110b7824 */ /* 0x000fe200078e00ff */
[----:B------:R0:W-:Y:S01]  /*47a0*/  STL.128 [R1+0x10], R4 ;  /* 0x0000100401007387 */ /* 0x0001e20000100c00 */
[----:B------:R-:W-:-:S03]  /*47b0*/  PRMT R22, R8, 0x7770, RZ ;  /* 0x0000777008167816 */ /* 0x000fc600000000ff */
[----:B------:R-:W5:Y:S01]  /*47c0*/  LDL R17, [R1+0x10] ;  /* 0x0000100001117983 */ /* 0x000f620000100800 */
[C---:B------:R-:W-:Y:S02]  /*47d0*/  PRMT R14, R8.reuse, 0x7772, RZ ;  /* 0x00007772080e7816 */ /* 0x040fe400000000ff */
[----:B------:R-:W-:Y:S02]  /*47e0*/  PRMT R23, R8, 0x7773, RZ ;  /* 0x0000777308177816 */ /* 0x000fe400000000ff */
[C---:B------:R-:W-:Y:S02]  /*47f0*/  PRMT R13, R9.reuse, 0x7770, RZ ;  /* 0x00007770090d7816 */ /* 0x040fe400000000ff */
[----:B------:R-:W-:Y:S02]  /*4800*/  PRMT R8, R9, 0x7772, RZ ;  /* 0x0000777209087816 */ /* 0x000fe400000000ff */
[----:B------:R-:W-:Y:S02]  /*4810*/  LOP3.LUT R15, R15, 0xff0000, RZ, 0xc0, !PT ;  /* 0x00ff00000f0f7812 */ /* 0x000fe400078ec0ff */
[----:B------:R-:W-:-:S02]  /*4820*/  LOP3.LUT R12, R12, 0xff0000, RZ, 0xc0, !PT ;  /* 0x00ff00000c0c7812 */ /* 0x000fc400078ec0ff */
[----:B------:R-:W-:Y:S02]  /*4830*/  LOP3.LUT R10, R11, 0xff0000, RZ, 0xc0, !PT ;  /* 0x00ff00000b0a7812 */ /* 0x000fe400078ec0ff */
[----:B------:R-:W-:Y:S01]  /*4840*/  LOP3.LUT R26, R26, 0xff0000, RZ, 0xc0, !PT ;  /* 0x00ff00001a1a7812 */ /* 0x000fe200078ec0ff */
[----:B------:R-:W-:Y:S01]  /*4850*/  IMAD R15, R22, 0x1000000, R15 ;  /* 0x01000000160f7824 */ /* 0x000fe200078e020f */
[----:B------:R-:W-:Y:S01]  /*4860*/  PRMT R9, R9, 0x7773, RZ ;  /* 0x0000777309097816 */ /* 0x000fe200000000ff */
[----:B0-----:R-:W-:Y:S01]  /*4870*/  IMAD R5, R13, 0x1000000, R12 ;  /* 0x010000000d057824 */ /* 0x001fe200078e020c */
[----:B------:R-:W5:Y:S01]  /*4880*/  LDL R22, [R1+0x20] ;  /* 0x0000200001167983 */ /* 0x000f620000100800 */
[----:B------:R-:W-:Y:S02]  /*4890*/  IMAD R6, R25, 0x1000000, R10 ;  /* 0x0100000019067824 */ /* 0x000fe400078e020a */
[----:B------:R-:W-:Y:S01]  /*48a0*/  IMAD R7, R31, 0x1000000, R26 ;  /* 0x010000001f077824 */ /* 0x000fe200078e021a */
[----:B------:R-:W5:Y:S01]  /*48b0*/  LDL.64 R12, [R1+0x18] ;  /* 0x00001800010c7983 */ /* 0x000f620000100a00 */
[----:B------:R-:W-:-:S02]  /*48c0*/  IMAD.SHL.U32 R4, R14, 0x100, RZ ;  /* 0x000001000e047824 */ /* 0x000fc400078e00ff */
[----:B------:R-:W-:Y:S02]  /*48d0*/  IMAD.SHL.U32 R8, R8, 0x100, RZ ;  /* 0x0000010008087824 */ /* 0x000fe400078e00ff */
[----:B------:R-:W-:Y:S02]  /*48e0*/  IMAD.SHL.U32 R24, R24, 0x100, RZ ;  /* 0x0000010018187824 */ /* 0x000fe400078e00ff */
[----:B------:R-:W-:Y:S01]  /*48f0*/  IMAD.SHL.U32 R28, R28, 0x100, RZ ;  /* 0x000001001c1c7824 */ /* 0x000fe200078e00ff */
[----:B------:R-:W-:Y:S02]  /*4900*/  LOP3.LUT R4, R23, R15, R4, 0xfe, !PT ;  /* 0x0000000f17047212 */ /* 0x000fe400078efe04 */
[----:B------:R-:W-:Y:S01]  /*4910*/  LOP3.LUT R5, R9, R5, R8, 0xfe, !PT ;  /* 0x0000000509057212 */ /* 0x000fe200078efe08 */
[----:B------:R-:W5:Y:S01]  /*4920*/  LDL R23, [R1+0x14] ;  /* 0x0000140001177983 */ /* 0x000f620000100800 */
[----:B------:R-:W-:Y:S02]  /*4930*/  LOP3.LUT R6, R29, R6, R24, 0xfe, !PT ;  /* 0x000000061d067212 */ /* 0x000fe400078efe18 */
[----:B------:R-:W-:-:S05]  /*4940*/  LOP3.LUT R7, R30, R7, R28, 0xfe, !PT ;  /* 0x000000071e077212 */ /* 0x000fca00078efe1c */
[----:B------:R0:W-:Y:S04]  /*4950*/  STL.128 [R1+0x30], R4 ;  /* 0x0000300401007387 */ /* 0x0001e80000100c00 */
[----:B------:R-:W5:Y:S04]  /*4960*/  LDL R24, [R1+0x34] ;  /* 0x0000340001187983 */ /* 0x000f680000100800 */
[----:B------:R-:W5:Y:S01]  /*4970*/  LDL.64 R14, [R1+0x38] ;  /* 0x00003800010e7983 */ /* 0x000f620000100a00 */
[C-C-:B------:R-:W-:Y:S02]  /*4980*/  SHF.L.W.U32.HI R8, R6.reuse, 0xf, R6.reuse ;  /* 0x0000000f06087819 */ /* 0x140fe40000010e06 */
[----:B------:R-:W-:-:S02]  /*4990*/  SHF.L.W.U32.HI R9, R6, 0xd, R6 ;  /* 0x0000000d06097819 */ /* 0x000fc40000010e06 */
[----:B------:R-:W-:Y:S02]  /*49a0*/  SHF.R.U32.HI R10, RZ, 0xa, R6 ;  /* 0x0000000aff0a7819 */ /* 0x000fe40000011606 */
[C-C-:B------:R-:W-:Y:S02]  /*49b0*/  SHF.L.W.U32.HI R11, R7.reuse, 0xf, R7.reuse ;  /* 0x0000000f070b7819 */ /* 0x140fe40000010e07 */
[----:B------:R-:W-:Y:S02]  /*49c0*/  SHF.L.W.U32.HI R26, R7, 0xd, R7 ;  /* 0x0000000d071a7819 */ /* 0x000fe40000010e07 */
[----:B------:R-:W-:Y:S02]  /*49d0*/  LOP3.LUT R8, R10, R8, R9, 0x96, !PT ;  /* 0x000000080a087212 */ /* 0x000fe400078e9609 */
[----:B0-----:R-:W-:-:S04]  /*49e0*/  SHF.R.U32.HI R7, RZ, 0xa, R7 ;  /* 0x0000000aff077819 */ /* 0x001fc80000011607 */
        /* <DEDUP_REMOVED lines=9> */
[----:B----4-:R-:W-:Y:S02]  /*4a80*/  IADD3 R8, PT, PT, R16, R8, R3 ;  /* 0x0000000810087210 */ /* 0x010fe40007ffe003 */
[----:B------:R-:W-:-:S03]  /*4a90*/  IADD3 R20, PT, PT, R27, R7, R20 ;  /* 0x000000071b147210 */ /* 0x000fc60007ffe014 */
        /* <DEDUP_REMOVED lines=8> */
[----:B------:R-:W-:Y:S02]  /*4b20*/  LOP3.LUT R3, R5, R3, R6, 0x96, !PT ;  /* 0x0000000305037212 */ /* 0x000fe400078e9606 */
[C-C-:B------:R-:W-:Y:S02]  /*4b30*/  SHF.L.W.U32.HI R16, R9.reuse, 0xf, R9.reuse ;  /* 0x0000000f09107819 */ /* 0x140fe40000010e09 */
[--C-:B------:R-:W-:Y:S02]  /*4b40*/  SHF.L.W.U32.HI R25, R9, 0xd, R9.reuse ;  /* 0x0000000d09197819 */ /* 0x100fe40000010e09 */
[----:B------:R-:W-:Y:S02]  /*4b50*/  SHF.R.U32.HI R20, RZ, 0xa, R9 ;  /* 0x0000000aff147819 */ /* 0x000fe40000011609 */
[----:B------:R-:W-:Y:S02]  /*4b60*/  LOP3.LUT R10, R11, R7, R10, 0x96, !PT ;  /* 0x000000070b0a7212 */ /* 0x000fe400078e960a */
[----:B------:R-:W-:-:S02]  /*4b70*/  IADD3 R3, PT, PT, R18, R3, R21 ;  /* 0x0000000312037210 */ /* 0x000fc40007ffe015 */
[----:B------:R-:W-:Y:S02]  /*4b80*/  LOP3.LUT R16, R20, R16, R25, 0x96, !PT ;  /* 0x0000001014107212 */ /* 0x000fe400078e9619 */
[C-C-:B-----5:R-:W-:Y:S02]  /*4b90*/  SHF.L.W.U32.HI R5, R17.reuse, 0x19, R17.reuse ;  /* 0x0000001911057819 */ /* 0x160fe40000010e11 */
[--C-:B------:R-:W-:Y:S02]  /*4ba0*/  SHF.L.W.U32.HI R6, R17, 0xe, R17.reuse ;  /* 0x0000000e11067819 */ /* 0x100fe40000010e11 */
[----:B------:R-:W-:Y:S01]  /*4bb0*/  SHF.R.U32.HI R7, RZ, 0x3, R17 ;  /* 0x00000003ff077819 */ /* 0x000fe20000011611 */
[----:B------:R-:W-:Y:S01]  /*4bc0*/  IMAD.IADD R10, R10, 0x1, R3 ;  /* 0x000000010a0a7824 */ /* 0x000fe200078e0203 */
[----:B------:R-:W-:Y:S01]  /*4bd0*/  IADD3 R16, PT, PT, R19, R16, R4 ;  /* 0x0000001013107210 */ /* 0x000fe20007ffe004 */
[----:B------:R-:W2:Y:S01]  /*4be0*/  LDL R25, [R1+0x30] ;  /* 0x0000300001197983 */ /* 0x000ea20000100800 */
[----:B------:R-:W-:-:S02]  /*4bf0*/  LOP3.LUT R5, R7, R5, R6, 0x96, !PT ;  /* 0x0000000507057212 */ /* 0x000fc400078e9606 */
[C-C-:B------:R-:W-:Y:S02]  /*4c00*/  SHF.L.W.U32.HI R3, R10.reuse, 0xf, R10.reuse ;  /* 0x0000000f0a037819 */ /* 0x140fe40000010e0a */
[----:B------:R-:W-:Y:S01]  /*4c10*/  SHF.L.W.U32.HI R4, R10, 0xd, R10 ;  /* 0x0000000d0a047819 */ /* 0x000fe20000010e0a */
[----:B------:R-:W-:Y:S01]  /*4c20*/  IMAD.IADD R11, R5, 0x1, R16 ;  /* 0x00000001050b7824 */ /* 0x000fe200078e0210 */
[----:B------:R-:W-:-:S04]  /*4c30*/  SHF.R.U32.HI R5, RZ, 0xa, R10 ;  /* 0x0000000aff057819 */ /* 0x000fc8000001160a */
[C-C-:B------:R-:W-:Y:S02]  /*4c40*/  SHF.L.W.U32.HI R20, R11.reuse, 0xf, R11.reuse ;  /* 0x0000000f0b147819 */ /* 0x140fe40000010e0b */
[--C-:B------:R-:W-:Y:S02]  /*4c50*/  SHF.L.W.U32.HI R7, R11, 0xd, R11.reuse ;  /* 0x0000000d0b077819 */ /* 0x100fe40000010e0b */
[----:B------:R-:W-:Y:S02]  /*4c60*/  SHF.R.U32.HI R6, RZ, 0xa, R11 ;  /* 0x0000000aff067819 */ /* 0x000fe4000001160b */
[----:B------:R-:W-:Y:S02]  /*4c70*/  LOP3.LUT R4, R5, R3, R4, 0x96, !PT ;  /* 0x0000000305047212 */ /* 0x000fe400078e9604 */
[----:B------:R-:W3:Y:S01]  /*4c80*/  LDL R3, [R1+0x24] ;  /* 0x0000240001037983 */ /* 0x000ee20000100800 */
[----:B------:R-:W-:-:S03]  /*4c90*/  LOP3.LUT R20, R6, R20, R7, 0x96, !PT ;  /* 0x0000001406147212 */ /* 0x000fc600078e9607 */
[----:B------:R0:W-:Y:S04]  /*4ca0*/  STL.128 [R1+0x40], R8 ;  /* 0x0000400801007387 */ /* 0x0001e80000100c00 */
[----:B------:R-:W4:Y:S01]  /*4cb0*/  LDL R21, [R1+0x44] ;  /* 0x0000440001157983 */ /* 0x000f220000100800 */
[--C-:B------:R-:W-:Y:S02]  /*4cc0*/  SHF.L.W.U32.HI R5, R23, 0xe, R23.reuse ;  /* 0x0000000e17057819 */ /* 0x100fe40000010e17 */
[----:B------:R-:W-:Y:S01]  /*4cd0*/  SHF.R.U32.HI R6, RZ, 0x3, R23 ;  /* 0x00000003ff067819 */ /* 0x000fe20000011617 */
[----:B------:R-:W5:Y:S01]  /*4ce0*/  LDL.64 R18, [R1+0x48] ;  /* 0x0000480001127983 */ /* 0x000f620000100a00 */
[----:B------:R-:W-:-:S03]  /*4cf0*/  IADD3 R7, PT, PT, R17, R4, R24 ;  /* 0x0000000411077210 */ /* 0x000fc60007ffe018 */
[----:B------:R-:W2:Y:S01]  /*4d00*/  LDL.64 R16, [R1+0x28] ;  /* 0x0000280001107983 */ /* 0x000ea20000100a00 */
[C---:B------:R-:W-:Y:S02]  /*4d10*/  SHF.L.W.U32.HI R4, R23.reuse, 0x19, R23 ;  /* 0x0000001917047819 */ /* 0x040fe40000010e17 */
[C-C-:B------:R-:W-:Y:S02]  /*4d20*/  SHF.L.W.U32.HI R24, R12.reuse, 0x19, R12.reuse ;  /* 0x000000190c187819 */ /* 0x140fe40000010e0c */
        /* <DEDUP_REMOVED lines=23> */
[----:B------:R-:W-:Y:S01]  /*4ea0*/  IADD3 R7, PT, PT, R13, R10, R8 ;  /* 0x0000000a0d077210 */ /* 0x000fe20007ffe008 */
[----:B------:R-:W2:Y:S01]  /*4eb0*/  LDL R23, [R1+0x34] ;  /* 0x0000340001177983 */ /* 0x000ea20000100800 */
[----:B------:R-:W-:Y:S01]  /*4ec0*/  LOP3.LUT R14, R20, R11, R14, 0x96, !PT ;  /* 0x0000000b140e7212 */ /* 0x000fe200078e960e */
[----:B------:R-:W-:-:S02]  /*4ed0*/  IMAD.IADD R6, R6, 0x1, R15 ;  /* 0x0000000106067824 */ /* 0x000fc400078e020f */
[----:B------:R-:W2:Y:S02]  /*4ee0*/  LDL.64 R12, [R1+0x38] ;  /* 0x00003800010c7983 */ /* 0x000ea40000100a00 */
[----:B------:R-:W-:Y:S02]  /*4ef0*/  IMAD.IADD R7, R14, 0x1, R7 ;  /* 0x000000010e077824 */ /* 0x000fe400078e0207 */
[----:B------:R-:W2:Y:S04]  /*4f00*/  LDL R20, [R1+0x40] ;  /* 0x0000400001147983 */ /* 0x000ea80000100800 */
[----:B------:R0:W-:Y:S04]  /*4f10*/  STL.128 [R1+0x50], R4 ;  /* 0x0000500401007387 */ /* 0x0001e80000100c00 */
[----:B------:R-:W2:Y:S04]  /*4f20*/  LDL R24, [R1+0x54] ;  /* 0x0000540001187983 */ /* 0x000ea80000100800 */
[----:B------:R-:W2:Y:S01]  /*4f30*/  LDL.64 R14, [R1+0x58] ;  /* 0x00005800010e7983 */ /* 0x000ea20000100a00 */
[----:B------:R-:W-:-:S02]  /*4f40*/  SHF.L.W.U32.HI R8, R6, 0xf, R6 ;  /* 0x0000000f06087819 */ /* 0x000fc40000010e06 */
[--C-:B------:R-:W-:Y:S02]  /*4f50*/  SHF.L.W.U32.HI R9, R6, 0xd, R6.reuse ;  /* 0x0000000d06097819 */ /* 0x100fe40000010e06 */
[----:B------:R-:W-:Y:S02]  /*4f60*/  SHF.R.U32.HI R10, RZ, 0xa, R6 ;  /* 0x0000000aff0a7819 */ /* 0x000fe40000011606 */
[C-C-:B------:R-:W-:Y:S02]  /*4f70*/  SHF.L.W.U32.HI R11, R7.reuse, 0xf, R7.reuse ;  /* 0x0000000f070b7819 */ /* 0x140fe40000010e07 */
[----:B------:R-:W-:Y:S02]  /*4f80*/  SHF.L.W.U32.HI R26, R7, 0xd, R7 ;  /* 0x0000000d071a7819 */ /* 0x000fe40000010e07 */
[----:B------:R-:W-:Y:S02]  /*4f90*/  LOP3.LUT R8, R10, R8, R9, 0x96, !PT ;  /* 0x000000080a087212 */ /* 0x000fe400078e9609 */
[----:B0-----:R-:W-:-:S04]  /*4fa0*/  SHF.R.U32.HI R7, RZ, 0xa, R7 ;  /* 0x0000000aff077819 */ /* 0x001fc80000011607 */
[----:B------:R-:W-:Y:S02]  /*4fb0*/  LOP3.LUT R7, R7, R11, R26, 0x96, !PT ;  /* 0x0000000b07077212 */ /* 0x000fe400078e961a */
[C-C-:B---3--:R-:W-:Y:S02]  /*4fc0*/  SHF.L.W.U32.HI R5, R3.reuse, 0x19, R3.reuse ;  /* 0x0000001903057819 */ /* 0x148fe40000010e03 */
[--C-:B------:R-:W-:Y:S02]  /*4fd0*/  SHF.L.W.U32.HI R6, R3, 0xe, R3.reuse ;  /* 0x0000000e03067819 */ /* 0x100fe40000010e03 */
[----:B------:R-:W-:Y:S02]  /*4fe0*/  SHF.R.U32.HI R9, RZ, 0x3, R3 ;  /* 0x00000003ff097819 */ /* 0x000fe40000011603 */
[----:B----4-:R-:W-:Y:S02]  /*4ff0*/  IADD3 R8, PT, PT, R22, R8, R21 ;  /* 0x0000000816087210 */ /* 0x010fe40007ffe015 */
[----:B------:R-:W-:-:S02]  /*5000*/  LOP3.LUT R5, R9, R5, R6, 0x96, !PT ;  /* 0x0000000509057212 */ /* 0x000fc400078e9606 */
[----:B-----5:R-:W-:Y:S02]  /*5010*/  IADD3 R18, PT, PT, R3, R7, R18 ;  /* 0x0000000703127210 */ /* 0x020fe40007ffe012 */
[C-C-:B--2---:R-:W-:Y:S02]  /*5020*/  SHF.L.W.U32.HI R10, R16.reuse, 0x19, R16.reuse ;  /* 0x00000019100a7819 */ /* 0x144fe40000010e10 */
[--C-:B------:R-:W-:Y:S02]  /*5030*/  SHF.L.W.U32.HI R11, R16, 0xe, R16.reuse ;  /* 0x0000000e100b7819 */ /* 0x100fe40000010e10 */
[----:B------:R-:W-:Y:S01]  /*5040*/  SHF.R.U32.HI R26, RZ, 0x3, R16 ;  /* 0x00000003ff1a7819 */ /* 0x000fe20000011610 */
[----:B------:R-:W-:-:S03]  /*5050*/  IMAD.IADD R8, R5, 0x1, R8 ;  /* 0x0000000105087824 */ /* 0x000fc600078e0208 */
[----:B------:R-:W-:Y:S02]  /*5060*/  LOP3.LUT R9, R26, R10, R11, 0x96, !PT ;  /* 0x0000000a1a097212 */ /* 0x000fe400078e960b */
[C-C-:B------:R-:W-:Y:S02]  /*5070*/  SHF.L.W.U32.HI R3, R8.reuse, 0xf, R8.reuse ;  /* 0x0000000f08037819 */ /* 0x140fe40000010e08 */
[----:B------:R-:W-:Y:S01]  /*5080*/  SHF.L.W.U32.HI R6, R8, 0xd, R8 ;  /* 0x0000000d08067819 */ /* 0x000fe20000010e08 */
[----:B------:R-:W-:Y:S01]  /*5090*/  IMAD.IADD R9, R9, 0x1, R18 ;  /* 0x0000000109097824 */ /* 0x000fe200078e0212 */
[----:B------:R-:W-:Y:S02]  /*50a0*/  SHF.R.U32.HI R5, RZ, 0xa, R8 ;  /* 0x0000000aff057819 */ /* 0x000fe40000011608 */
[C-C-:B------:R-:W-:Y:S02]  /*50b0*/  SHF.L.W.U32.HI R7, R17.reuse, 0x19, R17.reuse ;  /* 0x0000001911077819 */ /* 0x140fe40000010e11 */
[----:B------:R-:W-:-:S02]  /*50c0*/  SHF.L.W.U32.HI R10, R17, 0xe, R17 ;  /* 0x0000000e110a7819 */ /* 0x000fc40000010e11 */
[----:B------:R-:W-:Y:S02]  /*50d0*/  SHF.R.U32.HI R11, RZ, 0x3, R17 ;  /* 0x00000003ff0b7819 */ /* 0x000fe40000011611 */
[----:B------:R-:W-:Y:S02]  /*50e0*/  LOP3.LUT R3, R5, R3, R6, 0x96, !PT ;  /* 0x0000000305037212 */ /* 0x000fe400078e9606 */
[C-C-:B------:R-:W-:Y:S02]  /*50f0*/  SHF.L.W.U32.HI R18, R9.reuse, 0xf, R9.reuse ;  /* 0x0000000f09127819 */ /* 0x140fe40000010e09 */
[--C-:B------:R-:W-:Y:S02]  /*5100*/  SHF.L.W.U32.HI R21, R9, 0xd, R9.reuse ;  /* 0x0000000d09157819 */ /* 0x100fe40000010e09 */
[----:B------:R-:W-:Y:S02]  /*5110*/  SHF.R.U32.HI R22, RZ, 0xa, R9 ;  /* 0x0000000aff167819 */ /* 0x000fe40000011609 */
[----:B------:R-:W-:-:S02]  /*5120*/  LOP3.LUT R10, R11, R7, R10, 0x96, !PT ;  /* 0x000000070b0a7212 */ /* 0x000fc400078e960a */
[----:B------:R-:W-:Y:S02]  /*5130*/  IADD3 R3, PT, PT, R16, R3, R19 ;  /* 0x0000000310037210 */ /* 0x000fe40007ffe013 */
[----:B------:R-:W-:Y:S02]  /*5140*/  LOP3.LUT R18, R22, R18, R21, 0x96, !PT ;  /* 0x0000001216127212 */ /* 0x000fe400078e9615 */
[C-C-:B------:R-:W-:Y:S02]  /*5150*/  SHF.L.W.U32.HI R5, R25.reuse, 0x19, R25.reuse ;  /* 0x0000001919057819 */ /* 0x140fe40000010e19 */
[--C-:B------:R-:W-:Y:S02]  /*5160*/  SHF.L.W.U32.HI R6, R25, 0xe, R25.reuse ;  /* 0x0000000e19067819 */ /* 0x100fe40000010e19 */
[----:B------:R-:W-:Y:S01]  /*5170*/  SHF.R.U32.HI R7, RZ, 0x3, R25 ;  /* 0x00000003ff077819 */ /* 0x000fe20000011619 */
[----:B------:R-:W-:Y:S01]  /*5180*/  IMAD.IADD R10, R10, 0x1, R3 ;  /* 0x000000010a0a7824 */ /* 0x000fe200078e0203 */
[----:B------:R-:W-:-:S02]  /*5190*/  IADD3 R18, PT, PT, R17, R18, R4 ;  /* 0x0000001211127210 */ /* 0x000fc40007ffe004 */
[----:B------:R-:W-:Y:S01]  /*51a0*/  LOP3.LUT R5, R7, R5, R6, 0x96, !PT ;  /* 0x0000000507057212 */ /* 0x000fe200078e9606 */
[----:B------:R-:W2:Y:S01]  /*51b0*/  LDL.64 R16, [R1+0x48] ;  /* 0x0000480001107983 */ /* 0x000ea20000100a00 */
[C-C-:B------:R-:W-:Y:S02]  /*51c0*/  SHF.L.W.U32.HI R3, R10.reuse, 0xf, R10.reuse ;  /* 0x0000000f0a037819 */ /* 0x140fe40000010e0a */
[----:B------:R-:W-:Y:S01]  /*51d0*/  SHF.L.W.U32.HI R4, R10, 0xd, R10 ;  /* 0x0000000d0a047819 */ /* 0x000fe20000010e0a */
[----:B------:R-:W-:Y:S01]  /*51e0*/  IMAD.IADD R11, R5, 0x1, R18 ;  /* 0x00000001050b7824 */ /* 0x000fe200078e0212 */
[----:B------:R-:W-:-:S04]  /*51f0*/  SHF.R.U32.HI R5, RZ, 0xa, R10 ;  /* 0x0000000aff057819 */ /* 0x000fc8000001160a */
[----:B------:R-:W-:Y:S02]  /*5200*/  LOP3.LUT R4, R5, R3, R4, 0x96, !PT ;  /* 0x0000000305047212 */ /* 0x000fe400078e9604 */
[----:B------:R-:W3:Y:S01]  /*5210*/  LDL R3, [R1+0x44] ;  /* 0x0000440001037983 */ /* 0x000ee20000100800 */
[C-C-:B------:R-:W-:Y:S02]  /*5220*/  SHF.L.W.U32.HI R22, R11.reuse, 0xf, R11.reuse ;  /* 0x0000000f0b167819 */ /* 0x140fe40000010e0b */
[--C-:B------:R-:W-:Y:S02]  /*5230*/  SHF.L.W.U32.HI R7, R11, 0xd, R11.reuse ;  /* 0x0000000d0b077819 */ /* 0x100fe40000010e0b */
[----:B------:R-:W-:Y:S01]  /*5240*/  SHF.R.U32.HI R6, RZ, 0xa, R11 ;  /* 0x0000000aff067819 */ /* 0x000fe2000001160b */
[----:B------:R0:W-:Y:S01]  /*5250*/  STL.128 [R1+0x60], R8 ;  /* 0x0000600801007387 */ /* 0x0001e20000100c00 */
[----:B------:R-:W-:Y:S02]  /*5260*/  SHF.L.W.U32.HI R5, R23, 0xe, R23 ;  /* 0x0000000e17057819 */ /* 0x000fe40000010e17 */
[----:B------:R-:W-:Y:S01]  /*5270*/  LOP3.LUT R22, R6, R22, R7, 0x96, !PT ;  /* 0x0000001606167212 */ /* 0x000fe200078e9607 */
[----:B------:R-:W4:Y:S01]  /*5280*/  LDL R21, [R1+0x64] ;  /* 0x0000640001157983 */ /* 0x000f220000100800 */
[----:B------:R-:W-:-:S02]  /*5290*/  SHF.R.U32.HI R6, RZ, 0x3, R23 ;  /* 0x00000003ff067819 */ /* 0x000fc40000011617 */
[----:B------:R-:W-:Y:S01]  /*52a0*/  IADD3 R7, PT, PT, R25, R4, R24 ;  /* 0x0000000419077210 */ /* 0x000fe20007ffe018 */
[----:B------:R-:W5:Y:S01]  /*52b0*/  LDL.64 R18, [R1+0x68] ;  /* 0x0000680001127983 */ /* 0x000f620000100a00 */
[----:B------:R-:W-:Y:S02]  /*52c0*/  SHF.L.W.U32.HI R4, R23, 0x19, R23 ;  /* 0x0000001917047819 */ /* 0x000fe40000010e17 */
[--C-:B------:R-:W-:Y:S01]  /*52d0*/  SHF.L.W.U32.HI R24, R12, 0x19, R12.reuse ;  /* 0x000000190c187819 */ /* 0x100fe20000010e0c */
[----:B------:R-:W5:Y:S01]  /*52e0*/  LDL R25, [R1+0x50] ;  /* 0x0000500001197983 */ /* 0x000f620000100800 */
[----:B------:R-:W-:Y:S02]  /*52f0*/  LOP3.LUT R4, R6, R4, R5, 0x96, !PT ;  /* 0x0000000406047212 */ /* 0x000fe400078e9605 */
[--C-:B0-----:R-:W-:Y:S02]  /*5300*/  SHF.L.W.U32.HI R9, R12, 0xe, R12.reuse ;  /* 0x0000000e0c097819 */ /* 0x101fe40000010e0c */
[----:B------:R-:W-:-:S02]  /*5310*/  SHF.R.U32.HI R10, RZ, 0x3, R12 ;  /* 0x00000003ff0a7819 */ /* 0x000fc4000001160c */
        /* <DEDUP_REMOVED lines=22> */
[----:B------:R-:W-:Y:S01]  /*5480*/  IMAD.IADD R6, R7, 0x1, R6 ;  /* 0x0000000107067824 */ /* 0x000fe200078e0206 */
[----:B------:R-:W5:Y:S03]  /*5490*/  LDL R23, [R1+0x54] ;  /* 0x0000540001177983 */ /* 0x000f660000100800 */
[----:B------:R-:W-:Y:S01]  /*54a0*/  IMAD.IADD R7, R14, 0x1, R11 ;  /* 0x000000010e077824 */ /* 0x000fe200078e020b */
[----:B------:R-:W5:Y:S04]  /*54b0*/  LDL.64 R12, [R1+0x58] ;  /* 0x00005800010c7983 */ /* 0x000f680000100a00 */
[----:B------:R0:W-:Y:S04]  /*54c0*/  STL.128 [R1+0x70], R4 ;  /* 0x0000700401007387 */ /* 0x0001e80000100c00 */
[----:B------:R-:W5:Y:S04]  /*54d0*/  LDL R24, [R1+0x74] ;  /* 0x0000740001187983 */ /* 0x000f680000100800 */
[----:B------:R-:W5:Y:S04]  /*54e0*/  LDL.64 R14, [R1+0x78] ;  /* 0x00007800010e7983 */ /* 0x000f680000100a00 */
[----:B------:R-:W5:Y:S01]  /*54f0*/  LDL R22, [R1+0x60] ;  /* 0x0000600001167983 */ /* 0x000f620000100800 */
        /* <DEDUP_REMOVED lines=10> */
[----:B------:R-:W-:Y:S02]  /*55a0*/  SHF.R.U32.HI R26, RZ, 0x3, R16 ;  /* 0x00000003ff1a7819 */ /* 0x000fe40000011610 */
[C-C-:B---3--:R-:W-:Y:S02]  /*55b0*/  SHF.L.W.U32.HI R5, R3.reuse, 0x19, R3.reuse ;  /* 0x0000001903057819 */ /* 0x148fe40000010e03 */
[----:B------:R-:W-:-:S02]  /*55c0*/  SHF.L.W.U32.HI R6, R3, 0xe, R3 ;  /* 0x0000000e03067819 */ /* 0x000fc40000010e03 */
[----:B------:R-:W-:-:S04]  /*55d0*/  SHF.R.U32.HI R9, RZ, 0x3, R3 ;  /* 0x00000003ff097819 */ /* 0x000fc80000011603 */
[----:B------:R-:W-:Y:S02]  /*55e0*/  LOP3.LUT R5, R9, R5, R6, 0x96, !PT ;  /* 0x0000000509057212 */ /* 0x000fe400078e9606 */
[----:B----4-:R-:W-:Y:S02]  /*55f0*/  IADD3 R8, PT, PT, R20, R8, R21 ;  /* 0x0000000814087210 */ /* 0x010fe40007ffe015 */
[----:B------:R-:W-:Y:S02]  /*5600*/  LOP3.LUT R9, R26, R10, R11, 0x96, !PT ;  /* 0x0000000a1a097212 */ /* 0x000fe400078e960b */
[----:B-----5:R-:W-:Y:S01]  /*5610*/  IADD3 R18, PT, PT, R3, R7, R18 ;  /* 0x0000000703127210 */ /* 0x020fe20007ffe012 */
[----:B------:R-:W-:Y:S01]  /*5620*/  IMAD.IADD R8, R5, 0x1, R8 ;  /* 0x0000000105087824 */ /* 0x000fe200078e0208 */
[----:B------:R-:W2:Y:S03]  /*5630*/  LDL R26, [R1+0x70] ;  /* 0x00007000011a7983 */ /* 0x000ea60000100800 */
[----:B------:R-:W-:Y:S01]  /*5640*/  IMAD.IADD R9, R9, 0x1, R18 ;  /* 0x0000000109097824 */ /* 0x000fe200078e0212 */
[----:B------:R-:W-:-:S02]  /*5650*/  SHF.L.W.U32.HI R3, R8, 0xf, R8 ;  /* 0x0000000f08037819 */ /* 0x000fc40000010e08 */
[--C-:B------:R-:W-:Y:S02]  /*5660*/  SHF.L.W.U32.HI R6, R8, 0xd, R8.reuse ;  /* 0x0000000d08067819 */ /* 0x100fe40000010e08 */
[----:B------:R-:W-:Y:S02]  /*5670*/  SHF.R.U32.HI R5, RZ, 0xa, R8 ;  /* 0x0000000aff057819 */ /* 0x000fe40000011608 */
[C-C-:B------:R-:W-:Y:S02]  /*5680*/  SHF.L.W.U32.HI R7, R17.reuse, 0x19, R17.reuse ;  /* 0x0000001911077819 */ /* 0x140fe40000010e11 */
[--C-:B------:R-:W-:Y:S02]  /*5690*/  SHF.L.W.U32.HI R10, R17, 0xe, R17.reuse ;  /* 0x0000000e110a7819 */ /* 0x100fe40000010e11 */
[----:B------:R-:W-:Y:S02]  /*56a0*/  SHF.R.U32.HI R11, RZ, 0x3, R17 ;  /* 0x00000003ff0b7819 */ /* 0x000fe40000011611 */
[----:B------:R-:W-:-:S02]  /*56b0*/  SHF.L.W.U32.HI R18, R9, 0xf, R9 ;  /* 0x0000000f09127819 */ /* 0x000fc40000010e09 */
[--C-:B------:R-:W-:Y:S02]  /*56c0*/  SHF.L.W.U32.HI R21, R9, 0xd, R9.reuse ;  /* 0x0000000d09157819 */ /* 0x100fe40000010e09 */
[----:B------:R-:W-:Y:S02]  /*56d0*/  SHF.R.U32.HI R20, RZ, 0xa, R9 ;  /* 0x0000000aff147819 */ /* 0x000fe40000011609 */
[----:B------:R-:W-:Y:S02]  /*56e0*/  LOP3.LUT R3, R5, R3, R6, 0x96, !PT ;  /* 0x0000000305037212 */ /* 0x000fe400078e9606 */
[----:B------:R-:W-:Y:S02]  /*56f0*/  LOP3.LUT R10, R11, R7, R10, 0x96, !PT ;  /* 0x000000070b0a7212 */ /* 0x000fe400078e960a */
[----:B------:R-:W-:Y:S02]  /*5700*/  LOP3.LUT R18, R20, R18, R21, 0x96, !PT ;  /* 0x0000001214127212 */ /* 0x000fe400078e9615 */
[----:B------:R-:W-:-:S02]  /*5710*/  SHF.L.W.U32.HI R5, R25, 0x19, R25 ;  /* 0x0000001919057819 */ /* 0x000fc40000010e19 */
        /* <DEDUP_REMOVED lines=13> */
[----:B------:R-:W-:Y:S02]  /*57f0*/  LOP3.LUT R4, R5, R3, R4, 0x96, !PT ;  /* 0x0000000305047212 */ /* 0x000fe400078e9604 */
[----:B------:R-:W3:Y:S01]  /*5800*/  LDL R3, [R1+0x64] ;  /* 0x0000640001037983 */ /* 0x000ee20000100800 */
[----:B------:R-:W-:-:S03]  /*5810*/  LOP3.LUT R7, R16, R7, R6, 0x96, !PT ;  /* 0x0000000710077212 */ /* 0x000fc600078e9606 */
[----:B------:R0:W-:Y:S01]  /*5820*/  STL.128 [R1+0x80], R8 ;  /* 0x0000800801007387 */ /* 0x0001e20000100c00 */
[----:B------:R-:W-:-:S03]  /*5830*/  SHF.L.W.U32.HI R5, R23, 0xe, R23 ;  /* 0x0000000e17057819 */ /* 0x000fc60000010e17 */
[----:B------:R-:W4:Y:S01]  /*5840*/  LDL.64 R16, [R1+0x68] ;  /* 0x0000680001107983 */ /* 0x000f220000100a00 */
[----:B------:R-:W-:-:S03]  /*5850*/  IADD3 R25, PT, PT, R25, R4, R24 ;  /* 0x0000000419197210 */ /* 0x000fc60007ffe018 */
[----:B------:R-:W5:Y:S01]  /*5860*/  LDL R21, [R1+0x84] ;  /* 0x0000840001157983 */ /* 0x000f620000100800 */
[--C-:B------:R-:W-:Y:S02]  /*5870*/  SHF.L.W.U32.HI R4, R23, 0x19, R23.reuse ;  /* 0x0000001917047819 */ /* 0x100fe40000010e17 */
[----:B------:R-:W-:Y:S01]  /*5880*/  SHF.R.U32.HI R6, RZ, 0x3, R23 ;  /* 0x00000003ff067819 */ /* 0x000fe20000011617 */
[----:B------:R-:W2:Y:S01]  /*5890*/  LDL.64 R18, [R1+0x88] ;  /* 0x0000880001127983 */ /* 0x000ea20000100a00 */
[C-C-:B------:R-:W-:Y:S02]  /*58a0*/  SHF.L.W.U32.HI R20, R12.reuse, 0x19, R12.reuse ;  /* 0x000000190c147819 */ /* 0x140fe40000010e0c */
[--C-:B0-----:R-:W-:Y:S02]  /*58b0*/  SHF.L.W.U32.HI R9, R12, 0xe, R12.reuse ;  /* 0x0000000e0c097819 */ /* 0x101fe40000010e0c */
[----:B------:R-:W-:Y:S02]  /*58c0*/  SHF.R.U32.HI R10, RZ, 0x3, R12 ;  /* 0x00000003ff0a7819 */ /* 0x000fe4000001160c */
[----:B------:R-:W-:-:S02]  /*58d0*/  LOP3.LUT R4, R6, R4, R5, 0x96, !PT ;  /* 0x0000000406047212 */ /* 0x000fc400078e9605 */
[----:B------:R-:W-:Y:S02]  /*58e0*/  IADD3 R14, PT, PT, R23, R7, R14 ;  /* 0x00000007170e7210 */ /* 0x000fe40007ffe00e */
[----:B------:R-:W-:Y:S01]  /*58f0*/  LOP3.LUT R5, R10, R20, R9, 0x96, !PT ;  /* 0x000000140a057212 */ /* 0x000fe200078e9609 */
[----:B------:R-:W-:Y:S01]  /*5900*/  IMAD.IADD R4, R4, 0x1, R25 ;  /* 0x0000000104047824 */ /* 0x000fe200078e0219 */
[----:B------:R-:W-:Y:S01]  /*5910*/  SHF.R.U32.HI R20, RZ, 0x3, R22 ;  /* 0x00000003ff147819 */ /* 0x000fe20000011616 */
[----:B------:R-:W2:Y:S02]  /*5920*/  LDL R25, [R1+0x74] ;  /* 0x0000740001197983 */ /* 0x000ea40000100800 */
[----:B------:R-:W-:Y:S01]  /*5930*/  IMAD.IADD R5, R5, 0x1, R14 ;  /* 0x0000000105057824 */ /* 0x000fe200078e020e */
        /* <DEDUP_REMOVED lines=12> */
[----:B------:R-:W-:Y:S02]  /*5a00*/  SHF.L.W.U32.HI R14, R22, 0xe, R22 ;  /* 0x0000000e160e7819 */ /* 0x000fe40000010e16 */
[----:B------:R-:W-:-:S02]  /*5a10*/  LOP3.LUT R6, R9, R6, R7, 0x96, !PT ;  /* 0x0000000609067212 */ /* 0x000fc400078e9607 */
[----:B------:R-:W-:Y:S02]  /*5a20*/  IADD3 R15, PT, PT, R12, R23, R15 ;  /* 0x000000170c0f7210 */ /* 0x000fe40007ffe00f */
[----:B------:R-:W-:Y:S02]  /*5a30*/  IADD3 R7, PT, PT, R13, R10, R8 ;  /* 0x0000000a0d077210 */ /* 0x000fe40007ffe008 */
[----:B------:R-:W-:Y:S01]  /*5a40*/  LOP3.LUT R14, R20, R11, R14, 0x96, !PT ;  /* 0x0000000b140e7212 */ /* 0x000fe200078e960e */
[----:B------:R-:W-:Y:S01]  /*5a50*/  IMAD.IADD R6, R6, 0x1, R15 ;  /* 0x0000000106067824 */ /* 0x000fe200078e020f */
[----:B------:R-:W2:Y:S03]  /*5a60*/  LDL.64 R12, [R1+0x78] ;  /* 0x00007800010c7983 */ /* 0x000ea60000100a00 */
[----:B------:R-:W-:Y:S01]  /*5a70*/  IMAD.IADD R7, R14, 0x1, R7 ;  /* 0x000000010e077824 */ /* 0x000fe200078e0207 */
[----:B------:R-:W2:Y:S04]  /*5a80*/  LDL R20, [R1+0x80] ;  /* 0x0000800001147983 */ /* 0x000ea80000100800 */
[----:B------:R0:W-:Y:S04]  /*5a90*/  STL.128 [R1+0x90], R4 ;  /* 0x0000900401007387 */ /* 0x0001e80000100c00 */
[----:B------:R-:W2:Y:S04]  /*5aa0*/  LDL R23, [R1+0x94] ;  /* 0x0000940001177983 */ /* 0x000ea80000100800 */
[----:B------:R-:W2:Y:S01]  /*5ab0*/  LDL.64 R14, [R1+0x98] ;  /* 0x00009800010e7983 */ /* 0x000ea20000100a00 */
[----:B------:R-:W-:-:S02]  /*5ac0*/  SHF.L.W.U32.HI R8, R6, 0xf, R6 ;  /* 0x0000000f06087819 */ /* 0x000fc40000010e06 */
[--C-:B------:R-:W-:Y:S01]  /*5ad0*/  SHF.L.W.U32.HI R9, R6, 0xd, R6.reuse ;  /* 0x0000000d06097819 */ /* 0x100fe20000010e06 */
[----:B------:R-:W2:Y:S01]  /*5ae0*/  LDL R27, [R1+0x90] ;  /* 0x00009000011b7983 */ /* 0x000ea20000100800 */
[----:B------:R-:W-:Y:S02]  /*5af0*/  SHF.R.U32.HI R10, RZ, 0xa, R6 ;  /* 0x0000000aff0a7819 */ /* 0x000fe40000011606 */
[C-C-:B------:R-:W-:Y:S02]  /*5b00*/  SHF.L.W.U32.HI R11, R7.reuse, 0xf, R7.reuse ;  /* 0x0000000f070b7819 */ /* 0x140fe40000010e07 */
[--C-:B------:R-:W-:Y:S02]  /*5b10*/  SHF.L.W.U32.HI R24, R7, 0xd, R7.reuse ;  /* 0x0000000d07187819 */ /* 0x100fe40000010e07 */
[----:B0-----:R-:W-:Y:S02]  /*5b20*/  SHF.R.U32.HI R7, RZ, 0xa, R7 ;  /* 0x0000000aff077819 */ /* 0x001fe40000011607 */
[----:B------:R-:W-:-:S02]  /*5b30*/  LOP3.LUT R8, R10, R8, R9, 0x96, !PT ;  /* 0x000000080a087212 */ /* 0x000fc400078e9609 */
[----:B------:R-:W-:Y:S02]  /*5b40*/  LOP3.LUT R7, R7, R11, R24, 0x96, !PT ;  /* 0x0000000b07077212 */ /* 0x000fe400078e9618 */
[C-C-:B---3--:R-:W-:Y:S02]  /*5b50*/  SHF.L.W.U32.HI R5, R3.reuse, 0x19, R3.reuse ;  /* 0x0000001903057819 */ /* 0x148fe40000010e03 */
[--C-:B------:R-:W-:Y:S02]  /*5b60*/  SHF.L.W.U32.HI R6, R3, 0xe, R3.reuse ;  /* 0x0000000e03067819 */ /* 0x100fe40000010e03 */
[----:B------:R-:W-:Y:S02]  /*5b70*/  SHF.R.U32.HI R9, RZ, 0x3, R3 ;  /* 0x00000003ff097819 */ /* 0x000fe40000011603 */
[C-C-:B----4-:R-:W-:Y:S02]  /*5b80*/  SHF.L.W.U32.HI R10, R16.reuse, 0x19, R16.reuse ;  /* 0x00000019100a7819 */ /* 0x150fe40000010e10 */
[----:B------:R-:W-:-:S02]  /*5b90*/  SHF.L.W.U32.HI R11, R16, 0xe, R16 ;  /* 0x0000000e100b7819 */ /* 0x000fc40000010e10 */
[----:B------:R-:W-:Y:S02]  /*5ba0*/  SHF.R.U32.HI R24, RZ, 0x3, R16 ;  /* 0x00000003ff187819 */ /* 0x000fe40000011610 */
[----:B-----5:R-:W-:Y:S02]  /*5bb0*/  IADD3 R8, PT, PT, R22, R8, R21 ;  /* 0x0000000816087210 */ /* 0x020fe40007ffe015 */
[----:B------:R-:W-:Y:S02]  /*5bc0*/  LOP3.LUT R5, R9, R5, R6, 0x96, !PT ;  /* 0x0000000509057212 */ /* 0x000fe400078e9606 */
[----:B--2---:R-:W-:Y:S02]  /*5bd0*/  IADD3 R18, PT, PT, R3, R7, R18 ;  /* 0x0000000703127210 */ /* 0x004fe40007ffe012 */
        /* <DEDUP_REMOVED lines=22> */
[----:B------:R-:W2:Y:S03]  /*5d40*/  LDL.64 R16, [R1+0x88] ;  /* 0x0000880001107983 */ /* 0x000ea60000100a00 */
        /* <DEDUP_REMOVED lines=8> */
[----:B------:R-:W3:Y:S01]  /*5dd0*/  LDL R3, [R1+0x84] ;  /* 0x0000840001037983 */ /* 0x000ee20000100800 */
[----:B------:R-:W-:Y:S02]  /*5de0*/  LOP3.LUT R18, R6, R18, R7, 0x96, !PT ;  /* 0x0000001206127212 */ /* 0x000fe400078e9607 */
[----:B------:R-:W-:Y:S01]  /*5df0*/  IADD3 R7, PT, PT, R26, R4, R23 ;  /* 0x000000041a077210 */ /* 0x000fe20007ffe017 */
[----:B------:R0:W-:Y:S01]  /*5e00*/  STL.128 [R1+0xa0], R8 ;  /* 0x0000a00801007387 */ /* 0x0001e20000100c00 */
[C-C-:B------:R-:W-:Y:S02]  /*5e10*/  SHF.L.W.U32.HI R4, R25.reuse, 0x19, R25.reuse ;  /* 0x0000001919047819 */ /* 0x140fe40000010e19 */
[--C-:B------:R-:W-:Y:S01]  /*5e20*/  SHF.L.W.U32.HI R5, R25, 0xe, R25.reuse ;  /* 0x0000000e19057819 */ /* 0x100fe20000010e19 */
[----:B------:R-:W4:Y:S01]  /*5e30*/  LDL R21, [R1+0xa4] ;  /* 0x0000a40001157983 */ /* 0x000f220000100800 */
[----:B------:R-:W-:Y:S02]  /*5e40*/  SHF.R.U32.HI R6, RZ, 0x3, R25 ;  /* 0x00000003ff067819 */ /* 0x000fe40000011619 */
[----:B------:R-:W-:Y:S01]  /*5e50*/  SHF.L.W.U32.HI R19, R12, 0x19, R12 ;  /* 0x000000190c137819 */ /* 0x000fe20000010e0c */
[----:B------:R-:W5:Y:S01]  /*5e60*/  LDL.64 R22, [R1+0xa8] ;  /* 0x0000a80001167983 */ /* 0x000f620000100a00 */
[----:B------:R-:W-:-:S02]  /*5e70*/  LOP3.LUT R4, R6, R4, R5, 0x96, !PT ;  /* 0x0000000406047212 */ /* 0x000fc400078e9605 */
[----:B------:R-:W-:Y:S01]  /*5e80*/  IADD3 R14, PT, PT, R25, R18, R14 ;  /* 0x00000012190e7210 */ /* 0x000fe20007ffe00e */
[----:B------:R-:W5:Y:S01]  /*5e90*/  LDL R26, [R1+0xa0] ;  /* 0x0000a000011a7983 */ /* 0x000f620000100800 */
[--C-:B0-----:R-:W-:Y:S02]  /*5ea0*/  SHF.L.W.U32.HI R10, R12, 0xe, R12.reuse ;  /* 0x0000000e0c0a7819 */ /* 0x101fe40000010e0c */
[----:B------:R-:W-:Y:S01]  /*5eb0*/  SHF.R.U32.HI R9, RZ, 0x3, R12 ;  /* 0x00000003ff097819 */ /* 0x000fe2000001160c */
[----:B------:R-:W-:Y:S01]  /*5ec0*/  IMAD.IADD R4, R4, 0x1, R7 ;  /* 0x0000000104047824 */ /* 0x000fe200078e0207 */
[----:B------:R-:W5:Y:S02]  /*5ed0*/  LDL R25, [R1+0x94] ;  /* 0x0000940001197983 */ /* 0x000f640000100800 */
[----:B------:R-:W-:-:S05]  /*5ee0*/  LOP3.LUT R5, R9, R19, R10, 0x96, !PT ;  /* 0x0000001309057212 */ /* 0x000fca00078e960a */
        /* <DEDUP_REMOVED lines=20> */
[----:B------:R-:W5:Y:S03]  /*6030*/  LDL.64 R12, [R1+0x98] ;  /* 0x00009800010c7983 */ /* 0x000f660000100a00 */
        /* <DEDUP_REMOVED lines=8> */
[C-C-:B------:R-:W-:Y:S01]  /*60c0*/  SHF.L.W.U32.HI R11, R7.reuse, 0xf, R7.reuse ;  /* 0x0000000f070b7819 */ /* 0x140fe20000010e07 */
[----:B------:R-:W5:Y:S01]  /*60d0*/  LDL R29, [R1+0xb4] ;  /* 0x0000b400011d7983 */ /* 0x000f620000100800 */
[--C-:B------:R-:W-:Y:S02]  /*60e0*/  SHF.L.W.U32.HI R24, R7, 0xd, R7.reuse ;  /* 0x0000000d07187819 */ /* 0x100fe40000010e07 */
[----:B0-----:R-:W-:Y:S02]  /*60f0*/  SHF.R.U32.HI R7, RZ, 0xa, R7 ;  /* 0x0000000aff077819 */ /* 0x001fe40000011607 */
[----:B------:R-:W-:Y:S02]  /*6100*/  LOP3.LUT R8, R10, R8, R9, 0x96, !PT ;  /* 0x000000080a087212 */ /* 0x000fe400078e9609 */
[----:B------:R-:W-:Y:S02]  /*6110*/  LOP3.LUT R7, R7, R11, R24, 0x96, !PT ;  /* 0x0000000b07077212 */ /* 0x000fe400078e9618 */
[----:B--2---:R-:W-:-:S02]  /*6120*/  SHF.L.W.U32.HI R10, R16, 0x19, R16 ;  /* 0x00000019100a7819 */ /* 0x004fc40000010e10 */
[--C-:B------:R-:W-:Y:S02]  /*6130*/  SHF.L.W.U32.HI R11, R16, 0xe, R16.reuse ;  /* 0x0000000e100b7819 */ /* 0x100fe40000010e10 */
[----:B------:R-:W-:Y:S02]  /*6140*/  SHF.R.U32.HI R15, RZ, 0x3, R16 ;  /* 0x00000003ff0f7819 */ /* 0x000fe40000011610 */
[C-C-:B---3--:R-:W-:Y:S02]  /*6150*/  SHF.L.W.U32.HI R5, R3.reuse, 0x19, R3.reuse ;  /* 0x0000001903057819 */ /* 0x148fe40000010e03 */
[--C-:B------:R-:W-:Y:S02]  /*6160*/  SHF.L.W.U32.HI R6, R3, 0xe, R3.reuse ;  /* 0x0000000e03067819 */ /* 0x100fe40000010e03 */
[----:B------:R-:W-:Y:S02]  /*6170*/  SHF.R.U32.HI R9, RZ, 0x3, R3 ;  /* 0x00000003ff097819 */ /* 0x000fe40000011603 */
[----:B----4-:R-:W-:-:S02]  /*6180*/  IADD3 R8, PT, PT, R20, R8, R21 ;  /* 0x0000000814087210 */ /* 0x010fc40007ffe015 */
[----:B------:R-:W-:Y:S02]  /*6190*/  LOP3.LUT R5, R9, R5, R6, 0x96, !PT ;  /* 0x0000000509057212 */ /* 0x000fe400078e9606 */
[----:B-----5:R-:W-:Y:S02]  /*61a0*/  IADD3 R22, PT, PT, R3, R7, R22 ;  /* 0x0000000703167210 */ /* 0x020fe40007ffe016 */
        /* <DEDUP_REMOVED lines=16> */
[----:B------:R-:W2:Y:S01]  /*62b0*/  LDL.64 R20, [R1+0xa8] ;  /* 0x0000a80001147983 */ /* 0x000ea20000100a00 */
[--C-:B------:R-:W-:Y:S02]  /*62c0*/  SHF.L.W.U32.HI R6, R27, 0xe, R27.reuse ;  /* 0x0000000e1b067819 */ /* 0x100fe40000010e1b */
[----:B------:R-:W-:Y:S02]  /*62d0*/  SHF.R.U32.HI R7, RZ, 0x3, R27 ;  /* 0x00000003ff077819 */ /* 0x000fe4000001161b */
[----:B------:R-:W-:Y:S02]  /*62e0*/  IADD3 R3, PT, PT, R16, R3, R23 ;  /* 0x0000000310037210 */ /* 0x000fe40007ffe017 */
[----:B------:R-:W-:Y:S01]  /*62f0*/  IADD3 R4, PT, PT, R17, R15, R4 ;  /* 0x0000000f11047210 */ /* 0x000fe20007ffe004 */
[----:B------:R-:W3:Y:S01]  /*6300*/  LDL.64 R22, [R1+0xb8] ;  /* 0x0000b80001167983 */ /* 0x000ee20000100a00 */
        /* <DEDUP_REMOVED lines=10> */
[----:B------:R-:W4:Y:S01]  /*63b0*/  LDL R3, [R1+0xa4] ;  /* 0x0000a40001037983 */ /* 0x000f220000100800 */
[----:B------:R-:W-:-:S03]  /*63c0*/  LOP3.LUT R16, R6, R16, R7, 0x96, !PT ;  /* 0x0000001006107212 */ /* 0x000fc600078e9607 */
[----:B------:R0:W-:Y:S01]  /*63d0*/  STL.128 [R1+0xc0], R8 ;  /* 0x0000c00801007387 */ /* 0x0001e20000100c00 */
[----:B------:R-:W-:-:S03]  /*63e0*/  IADD3 R7, PT, PT, R27, R4, R14 ;  /* 0x000000041b077210 */ /* 0x000fc60007ffe00e */
[----:B------:R-:W5:Y:S01]  /*63f0*/  LDL R27, [R1+0xc4] ;  /* 0x0000c400011b7983 */ /* 0x000f620000100800 */
[C-C-:B------:R-:W-:Y:S02]  /*6400*/  SHF.L.W.U32.HI R4, R25.reuse, 0x19, R25.reuse ;  /* 0x0000001919047819 */ /* 0x140fe40000010e19 */
[--C-:B------:R-:W-:Y:S01]  /*6410*/  SHF.L.W.U32.HI R5, R25, 0xe, R25.reuse ;  /* 0x0000000e19057819 */ /* 0x100fe20000010e19 */
[----:B------:R-:W3:Y:S01]  /*6420*/  LDL.64 R14, [R1+0xc8] ;  /* 0x0000c800010e7983 */ /* 0x000ee20000100a00 */
[----:B------:R-:W-:Y:S02]  /*6430*/  SHF.R.U32.HI R6, RZ, 0x3, R25 ;  /* 0x00000003ff067819 */ /* 0x000fe40000011619 */
[--C-:B------:R-:W-:Y:S01]  /*6440*/  SHF.L.W.U32.HI R17, R12, 0x19, R12.reuse ;  /* 0x000000190c117819 */ /* 0x100fe20000010e0c */
[----:B------:R-:W3:Y:S01]  /*6450*/  LDL R28, [R1+0xc0] ;  /* 0x0000c000011c7983 */ /* 0x000ee20000100800 */
[----:B------:R-:W-:Y:S02]  /*6460*/  LOP3.LUT R4, R6, R4, R5, 0x96, !PT ;  /* 0x0000000406047212 */ /* 0x000fe400078e9605 */
[----:B0-----:R-:W-:-:S02]  /*6470*/  SHF.L.W.U32.HI R10, R12, 0xe, R12 ;  /* 0x0000000e0c0a7819 */ /* 0x001fc40000010e0c */
[----:B------:R-:W-:Y:S02]  /*6480*/  SHF.R.U32.HI R9, RZ, 0x3, R12 ;  /* 0x00000003ff097819 */ /* 0x000fe4000001160c */
        /* <DEDUP_REMOVED lines=23> */
[----:B------:R-:W-:Y:S02]  /*6600*/  IMAD.IADD R19, R10, 0x1, R7 ;  /* 0x000000010a137824 */ /* 0x000fe400078e0207 */
[----:B------:R-:W3:Y:S04]  /*6610*/  LDL.128 R4, [R1+0x2d0] ;  /* 0x0002d00001047983 */ /* 0x000ee80000100c00 */
[----:B------:R0:W-:Y:S04]  /*6620*/  STL.128 [R1+0xd0], R16 ;  /* 0x0000d01001007387 */ /* 0x0001e80000100c00 */
[----:B------:R-:W3:Y:S04]  /*6630*/  LDL R30, [R1+0xd4] ;  /* 0x0000d400011e7983 */ /* 0x000ee80000100800 */
[----:B------:R-:W3:Y:S04]  /*6640*/  LDL.64 R24, [R1+0xd8] ;  /* 0x0000d80001187983 */ /* 0x000ee80000100a00 */
[----:B------:R-:W3:Y:S01]  /*6650*/  LDL.128 R8, [R1+0x2e0] ;  /* 0x0002e00001087983 */ /* 0x000ee20000100c00 */
        /* <DEDUP_REMOVED lines=10> */
[--C-:B------:R-:W-:Y:S02]  /*6700*/  SHF.L.W.U32.HI R32, R20, 0xe, R20.reuse ;  /* 0x0000000e14207819 */ /* 0x100fe40000010e14 */
[----:B------:R-:W-:Y:S02]  /*6710*/  SHF.R.U32.HI R34, RZ, 0x3, R20 ;  /* 0x00000003ff227819 */ /* 0x000fe40000011614 */
[C-C-:B----4-:R-:W-:Y:S02]  /*6720*/  SHF.L.W.U32.HI R13, R3.reuse, 0x19, R3.reuse ;  /* 0x00000019030d7819 */ /* 0x150fe40000010e03 */
[----:B------:R-:W-:-:S02]  /*6730*/  SHF.L.W.U32.HI R18, R3, 0xe, R3 ;  /* 0x0000000e03127819 */ /* 0x000fc40000010e03 */
[----:B------:R-:W-:Y:S02]  /*6740*/  SHF.R.U32.HI R19, RZ, 0x3, R3 ;  /* 0x00000003ff137819 */ /* 0x000fe40000011603 */
[----:B-----5:R-:W-:Y:S02]  /*6750*/  IADD3 R27, PT, PT, R26, R12, R27 ;  /* 0x0000000c1a1b7210 */ /* 0x020fe40007ffe01b */
[----:B------:R-:W-:Y:S02]  /*6760*/  LOP3.LUT R12, R19, R13, R18, 0x96, !PT ;  /* 0x0000000d130c7212 */ /* 0x000fe400078e9612 */
[----:B---3--:R-:W-:Y:S02]  /*6770*/  IADD3 R14, PT, PT, R3, R17, R14 ;  /* 0x00000011030e7210 */ /* 0x008fe40007ffe00e */
        /* <DEDUP_REMOVED lines=26> */
[--C-:B------:R-:W-:Y:S02]  /*6920*/  SHF.L.W.U32.HI R18, R15, 0xf, R15.reuse ;  /* 0x0000000f0f127819 */ /* 0x100fe40000010e0f */
[----:B------:R-:W-:Y:S02]  /*6930*/  LOP3.LUT R3, R17, R3, R16, 0x96, !PT ;  /* 0x0000000311037212 */ /* 0x000fe400078e9610 */
[----:B------:R-:W-:-:S02]  /*6940*/  SHF.L.W.U32.HI R19, R15, 0xd, R15 ;  /* 0x0000000d0f137819 */ /* 0x000fc40000010e0f */
[----:B------:R-:W-:Y:S02]  /*6950*/  SHF.R.U32.HI R20, RZ, 0xa, R15 ;  /* 0x0000000aff147819 */ /* 0x000fe4000001160f */
[----:B------:R-:W-:Y:S02]  /*6960*/  SHF.L.W.U32.HI R16, R29, 0xe, R29 ;  /* 0x0000000e1d107819 */ /* 0x000fe40000010e1d */
[----:B------:R-:W-:Y:S02]  /*6970*/  LOP3.LUT R18, R20, R18, R19, 0x96, !PT ;  /* 0x0000001214127212 */ /* 0x000fe400078e9613 */
[--C-:B------:R-:W-:Y:S02]  /*6980*/  SHF.R.U32.HI R17, RZ, 0x3, R29.reuse ;  /* 0x00000003ff117819 */ /* 0x100fe4000001161d */
[----:B------:R-:W-:Y:S02]  /*6990*/  IADD3 R33, PT, PT, R33, R3, R30 ;  /* 0x0000000321217210 */ /* 0x000fe40007ffe01e */
[----:B------:R-:W-:-:S02]  /*69a0*/  SHF.L.W.U32.HI R3, R29, 0x19, R29 ;  /* 0x000000191d037819 */ /* 0x000fc40000010e1d */
        /* <DEDUP_REMOVED lines=39> */
.L_x_25:
[----:B------:R-:W-:-:S04]  /*6c20*/  IMAD.SHL.U32 R16, R23, 0x4, RZ ;  /* 0x0000000417107824 */ /* 0x000fc800078e00ff */
[----:B------:R-:W-:Y:S01]  /*6c30*/  IMAD.IADD R12, R1, 0x1, R16 ;  /* 0x00000001010c7824 */ /* 0x000fe200078e0210 */
[----:B------:R-:W0:Y:S05]  /*6c40*/  LDC.64 R18, c[0x3][R16] ;  /* 0x00c0000010127b82 */ /* 0x000e2a0000000a00 */
[----:B------:R-:W0:Y:S01]  /*6c50*/  LDL.128 R12, [R12] ;  /* 0x000000000c0c7983 */ /* 0x000e220000100c00 */
[--C-:B------:R-:W-:Y:S01]  /*6c60*/  SHF.L.W.U32.HI R17, R21, 0x1a, R21.reuse ;  /* 0x0000001a15117819 */ /* 0x100fe20000010e15 */
        /* <DEDUP_REMOVED lines=13> */
[----:B------:R-:W-:-:S04]  /*6d40*/  SHF.L.W.U32.HI R26, R20, 0x7, R20 ;  /* 0x00000007141a7819 */ /* 0x000fc80000010e14 */
[----:B------:R-:W-:Y:S02]  /*6d50*/  LOP3.LUT R33, R26, R18, R31, 0x96, !PT ;  /* 0x000000121a217212 */ /* 0x000fe400078e961f */
[C-C-:B------:R-:W-:Y:S02]  /*6d60*/  SHF.L.W.U32.HI R31, R25.reuse, 0x13, R25.reuse ;  /* 0x00000013191f7819 */ /* 0x140fe40000010e19 */
[----:B------:R-:W-:Y:S02]  /*6d70*/  SHF.L.W.U32.HI R18, R25, 0xa, R25 ;  /* 0x0000000a19127819 */ /* 0x000fe40000010e19 */
[----:B------:R-:W-:Y:S02]  /*6d80*/  LOP3.LUT R26, R3, R20, R21, 0xb8, !PT ;  /* 0x00000014031a7212 */ /* 0x000fe400078eb815 */
[----:B------:R-:W-:Y:S02]  /*6d90*/  LOP3.LUT R12, R18, R12, R31, 0x96, !PT ;  /* 0x0000000c120c7212 */ /* 0x000fe400078e961f */
[----:B------:R-:W-:-:S02]  /*6da0*/  IADD3 R18, PT, PT, R33, R26, R22 ;  /* 0x0000001a21127210 */ /* 0x000fc40007ffe016 */
[----:B------:R-:W-:Y:S02]  /*6db0*/  LOP3.LUT R26, R24, R27, R25, 0xe8, !PT ;  /* 0x0000001b181a7212 */ /* 0x000fe400078ee819 */
[----:B------:R-:W-:Y:S02]  /*6dc0*/  IADD3 R18, PT, PT, R13, R18, R19 ;  /* 0x000000120d127210 */ /* 0x000fe40007ffe013 */
[----:B------:R-:W-:-:S03]  /*6dd0*/  IADD3 R26, PT, PT, R17, R12, R26 ;  /* 0x0000000c111a7210 */ /* 0x000fc60007ffe01a */
[----:B------:R-:W-:Y:S01]  /*6de0*/  IMAD.IADD R22, R18, 0x1, R27 ;  /* 0x0000000112167824 */ /* 0x000fe200078e021b */
[C-C-:B------:R-:W-:Y:S02]  /*6df0*/  SHF.L.W.U32.HI R12, R26.reuse, 0x1e, R26.reuse ;  /* 0x0000001e1a0c7819 */ /* 0x140fe40000010e1a */
[C-C-:B------:R-:W-:Y:S02]  /*6e00*/  SHF.L.W.U32.HI R13, R26.reuse, 0x13, R26.reuse ;  /* 0x000000131a0d7819 */ /* 0x140fe40000010e1a */
[----:B------:R-:W-:Y:S02]  /*6e10*/  SHF.L.W.U32.HI R17, R26, 0xa, R26 ;  /* 0x0000000a1a117819 */ /* 0x000fe40000010e1a */
[C-C-:B------:R-:W-:Y:S02]  /*6e20*/  SHF.L.W.U32.HI R19, R22.reuse, 0x1a, R22.reuse ;  /* 0x0000001a16137819 */ /* 0x140fe40000010e16 */
[C-C-:B-1----:R-:W-:Y:S02]  /*6e30*/  SHF.L.W.U32.HI R16, R22.reuse, 0x15, R22.reuse ;  /* 0x0000001516107819 */ /* 0x142fe40000010e16 */
[----:B------:R-:W-:-:S02]  /*6e40*/  SHF.L.W.U32.HI R27, R22, 0x7, R22 ;  /* 0x00000007161b7819 */ /* 0x000fc40000010e16 */
[----:B------:R-:W-:Y:S02]  /*6e50*/  LOP3.LUT R13, R17, R12, R13, 0x96, !PT ;  /* 0x0000000c110d7212 */ /* 0x000fe400078e960d */
[----:B------:R-:W-:Y:S02]  /*6e60*/  LOP3.LUT R16, R27, R19, R16, 0x96, !PT ;  /* 0x000000131b107212 */ /* 0x000fe400078e9610 */
[----:B------:R-:W-:Y:S02]  /*6e70*/  LOP3.LUT R12, R21, R22, R20, 0xb8, !PT ;  /* 0x00000016150c7212 */ /* 0x000fe400078eb814 */
[----:B------:R-:W-:Y:S02]  /*6e80*/  LOP3.LUT R27, R25, R24, R26, 0xe8, !PT ;  /* 0x00000018191b7212 */ /* 0x000fe400078ee81a */
[----:B------:R-:W-:Y:S02]  /*6e90*/  IADD3 R3, PT, PT, R16, R12, R3 ;  /* 0x0000000c10037210 */ /* 0x000fe40007ffe003 */
[----:B------:R-:W-:-:S02]  /*6ea0*/  IADD3 R27, PT, PT, R18, R13, R27 ;  /* 0x0000000d121b7210 */ /* 0x000fc40007ffe01b */
[----:B--2---:R-:W-:Y:S02]  /*6eb0*/  IADD3 R13, PT, PT, R14, R3, R28 ;  /* 0x000000030e0d7210 */ /* 0x004fe40007ffe01c */
[C-C-:B------:R-:W-:Y:S02]  /*6ec0*/  SHF.L.W.U32.HI R12, R27.reuse, 0x1e, R27.reuse ;  /* 0x0000001e1b0c7819 */ /* 0x140fe40000010e1b */
[--C-:B------:R-:W-:Y:S01]  /*6ed0*/  SHF.L.W.U32.HI R17, R27, 0x13, R27.reuse ;  /* 0x000000131b117819 */ /* 0x100fe20000010e1b */
[----:B------:R-:W-:Y:S01]  /*6ee0*/  IMAD.IADD R3, R13, 0x1, R24 ;  /* 0x000000010d037824 */ /* 0x000fe200078e0218 */
[--C-:B------:R-:W-:Y:S02]  /*6ef0*/  SHF.L.W.U32.HI R14, R27, 0xa, R27.reuse ;  /* 0x0000000a1b0e7819 */ /* 0x100fe40000010e1b */
[----:B------:R-:W-:Y:S02]  /*6f00*/  LOP3.LUT R24, R26, R25, R27, 0xe8, !PT ;  /* 0x000000191a187212 */ /* 0x000fe400078ee81b */
[----:B------:R-:W-:-:S02]  /*6f10*/  LOP3.LUT R12, R14, R12, R17, 0x96, !PT ;  /* 0x0000000c0e0c7212 */ /* 0x000fc400078e9611 */
[C-C-:B------:R-:W-:Y:S02]  /*6f20*/  SHF.L.W.U32.HI R14, R3.reuse, 0x1a, R3.reuse ;  /* 0x0000001a030e7819 */ /* 0x140fe40000010e03 */
[C-C-:B------:R-:W-:Y:S02]  /*6f30*/  SHF.L.W.U32.HI R17, R3.reuse, 0x15, R3.reuse ;  /* 0x0000001503117819 */ /* 0x140fe40000010e03 */
[----:B------:R-:W-:Y:S02]  /*6f40*/  SHF.L.W.U32.HI R16, R3, 0x7, R3 ;  /* 0x0000000703107819 */ /* 0x000fe40000010e03 */
[----:B------:R-:W-:Y:S02]  /*6f50*/  IADD3 R24, PT, PT, R13, R12, R24 ;  /* 0x0000000c0d187210 */ /* 0x000fe40007ffe018 */
[----:B------:R-:W-:Y:S02]  /*6f60*/  LOP3.LUT R14, R16, R14, R17, 0x96, !PT ;  /* 0x0000000e100e7212 */ /* 0x000fe400078e9611 */
[----:B------:R-:W-:-:S02]  /*6f70*/  LOP3.LUT R12, R20, R3, R22, 0xb8, !PT ;  /* 0x00000003140c7212 */ /* 0x000fc400078eb816 */
[--C-:B------:R-:W-:Y:S02]  /*6f80*/  SHF.L.W.U32.HI R13, R24, 0x1e, R24.reuse ;  /* 0x0000001e180d7819 */ /* 0x100fe40000010e18 */
[----:B------:R-:W-:Y:S02]  /*6f90*/  IADD3 R12, PT, PT, R14, R12, R21 ;  /* 0x0000000c0e0c7210 */ /* 0x000fe40007ffe015 */
[C-C-:B------:R-:W-:Y:S02]  /*6fa0*/  SHF.L.W.U32.HI R16, R24.reuse, 0x13, R24.reuse ;  /* 0x0000001318107819 */ /* 0x140fe40000010e18 */
[----:B------:R-:W-:Y:S02]  /*6fb0*/  SHF.L.W.U32.HI R17, R24, 0xa, R24 ;  /* 0x0000000a18117819 */ /* 0x000fe40000010e18 */
[----:B------:R-:W-:Y:S02]  /*6fc0*/  IADD3 R12, PT, PT, R15, R12, R29 ;  /* 0x0000000c0f0c7210 */ /* 0x000fe40007ffe01d */
[----:B------:R-:W-:-:S02]  /*6fd0*/  LOP3.LUT R13, R17, R13, R16, 0x96, !PT ;  /* 0x0000000d110d7212 */ /* 0x000fc400078e9610 */
[----:B------:R-:W-:Y:S01]  /*6fe0*/  LOP3.LUT R14, R27, R26, R24, 0xe8, !PT ;  /* 0x0000001a1b0e7212 */ /* 0x000fe200078ee818 */
[----:B------:R-:W-:-:S03]  /*6ff0*/  IMAD.IADD R21, R12, 0x1, R25 ;  /* 0x000000010c157824 */ /* 0x000fc600078e0219 */
[----:B------:R-:W-:Y:S01]  /*7000*/  IADD3 R25, PT, PT, R12, R13, R14 ;  /* 0x0000000d0c197210 */ /* 0x000fe20007ffe00e */
[----:B------:R-:W-:Y:S06]  /*7010*/  @P0 BRA `(.L_x_25) ;  /* 0xfffffffc00000947 */ /* 0x000fec000383ffff */
[----:B------:R-:W-:Y:S05]  /*7020*/  BSYNC.RECONVERGENT B2 ;  /* 0x0000000000027941 */ /* 0x000fea0003800200 */
.L_x_24:
[----:B------:R-:W-:Y:S01]  /*7030*/  IMAD.IADD R4, R4, 0x1, R25 ;  /* 0x0000000104047824 */ /* 0x000fe200078e0219 */
[----:B------:R4:W-:Y:S01]  /*7040*/  STL.128 [R1+0x280], RZ ;  /* 0x000280ff01007387 */ /* 0x0009e20000100c00 */
[----:B------:R-:W-:Y:S02]  /*7050*/  IMAD.IADD R5, R5, 0x1, R24 ;  /* 0x0000000105057824 */ /* 0x000fe400078e0218 */
[----:B------:R-:W-:Y:S01]  /*7060*/  IMAD.IADD R6, R27, 0x1, R6 ;  /* 0x000000011b067824 */ /* 0x000fe200078e0206 */
[----:B------:R4:W-:Y:S01]  /*7070*/  STL.128 [R1+0x290], RZ ;  /* 0x000290ff01007387 */ /* 0x0009e20000100c00 */
[----:B------:R-:W-:Y:S02]  /*7080*/  IMAD.IADD R7, R26, 0x1, R7 ;  /* 0x000000011a077824 */ /* 0x000fe400078e0207 */
[----:B------:R-:W-:Y:S01]  /*7090*/  IMAD.IADD R8, R8, 0x1, R21 ;  /* 0x0000000108087824 */ /* 0x000fe200078e0215 */
[----:B------:R4:W-:Y:S01]  /*70a0*/  STL.128 [R1+0x2a0], RZ ;  /* 0x0002a0ff01007387 */ /* 0x0009e20000100c00 */
[----:B------:R-:W-:-:S02]  /*70b0*/  IMAD.IADD R9, R9, 0x1, R3 ;  /* 0x0000000109097824 */ /* 0x000fc400078e0203 */
[----:B------:R-:W-:Y:S01]  /*70c0*/  IMAD.IADD R10, R22, 0x1, R10 ;  /* 0x00000001160a7824 */ /* 0x000fe200078e020a */
[----:B------:R4:W-:Y:S01]  /*70d0*/  STL.128 [R1+0x2d0], R4 ;  /* 0x0002d00401007387 */ /* 0x0009e20000100c00 */
[----:B------:R-:W-:-:S03]  /*70e0*/  IMAD.IADD R11, R20, 0x1, R11 ;  /* 0x00000001140b7824 */ /* 0x000fc600078e020b */
[----:B------:R4:W-:Y:S04]  /*70f0*/  STL.64 [R1+0x2b0], RZ ;  /* 0x0002b0ff01007387 */ /* 0x0009e80000100a00 */
[----:B------:R4:W-:Y:S02]  /*7100*/  STL.128 [R1+0x2e0], R8 ;  /* 0x0002e00801007387 */ /* 0x0009e40000100c00 */
.L_x_16:
[----:B------:R-:W-:Y:S05]  /*7110*/  BSYNC.RECONVERGENT B1 ;  /* 0x0000000000017941 */ /* 0x000fea0003800200 */
.L_x_14:
[----:B---3--:R-:W3:Y:S04]  /*7120*/  LDL.128 R12, [R1+0x2a0] ;  /* 0x0002a000010c7983 */ /* 0x008ee80000100c00 */
[----:B----4-:R-:W4:Y:S04]  /*7130*/  LDL.128 R8, [R1+0x280] ;  /* 0x0002800001087983 */ /* 0x010f280000100c00 */
[----:B0-----:R-:W5:Y:S04]  /*7140*/  LDL.128 R4, [R1+0x290] ;  /* 0x0002900001047983 */ /* 0x001f680000100c00 */
[----:B------:R-:W5:Y:S04]  /*7150*/  LDL.64 R16, [R1+0x2b0] ;  /* 0x0002b00001107983 */ /* 0x000f680000100a00 */
[----:B------:R-:W5:Y:S04]  /*7160*/  LDL R33, [R1+0x2c0] ;  /* 0x0002c00001217983 */ /* 0x000f680000100800 */
[----:B------:R-:W5:Y:S01]  /*7170*/  LDL.64 R18, [R1+0x2c8] ;  /* 0x0002c80001127983 */ /* 0x000f620000100a00 */
[----:B---3--:R-:W-:-:S02]  /*7180*/  PRMT R25, R14, 0x7771, RZ ;  /* 0x000077710e197816 */ /* 0x008fc400000000ff */
[----:B------:R-:W-:Y:S02]  /*7190*/  PRMT R29, R15, 0x7771, RZ ;  /* 0x000077710f1d7816 */ /* 0x000fe400000000ff */
[----:B------:R-:W-:Y:S01]  /*71a0*/  PRMT R23, R12, 0x7771, RZ ;  /* 0x000077710c177816 */ /* 0x000fe200000000ff */
[----:B------:R-:W-:Y:S01]  /*71b0*/  IMAD.U32 R25, R25, 0x10000, RZ ;  /* 0x0001000019197824 */ /* 0x000fe200078e00ff */
[----:B------:R-:W-:Y:S01]  /*71c0*/  PRMT R26, R14, 0x7770, RZ ;  /* 0x000077700e1a7816 */ /* 0x000fe200000000ff */
[----:B------:R-:W-:Y:S01]  /*71d0*/  IMAD.U32 R29, R29, 0x10000, RZ ;  /* 0x000100001d1d7824 */ /* 0x000fe200078e00ff */
[----:B------:R-:W-:Y:S01]  /*71e0*/  PRMT R21, R13, 0x7771, RZ ;  /* 0x000077710d157816 */ /* 0x000fe200000000ff */
[----:B------:R-:W-:Y:S01]  /*71f0*/  IMAD.U32 R23, R23, 0x10000, RZ ;  /* 0x0001000017177824 */ /* 0x000fe200078e00ff */
[----:B------:R-:W-:Y:S02]  /*7200*/  LOP3.LUT R25, R25, 0xff0000, RZ, 0xc0, !PT ;  /* 0x00ff000019197812 */ /* 0x000fe400078ec0ff */
[----:B------:R-:W-:Y:S01]  /*7210*/  LOP3.LUT R35, R29, 0xff0000, RZ, 0xc0, !PT ;  /* 0x00ff00001d237812 */ /* 0x000fe200078ec0ff */
[----:B------:R-:W-:Y:S01]  /*7220*/  IMAD.U32 R21, R21, 0x10000, RZ ;  /* 0x0001000015157824 */ /* 0x000fe200078e00ff */
[----:B----4-:R-:W-:Y:S01]  /*7230*/  PRMT R34, R8, 0x7771, RZ ;  /* 0x0000777108227816 */ /* 0x010fe200000000ff */
[----:B------:R-:W-:Y:S01]  /*7240*/  IMAD R29, R26, 0x1000000, R25 ;  /* 0x010000001a1d7824 */ /* 0x000fe200078e0219 */
[----:B------:R-:W-:-:S02]  /*7250*/  PRMT R26, R9, 0x7771, RZ ;  /* 0x00007771091a7816 */ /* 0x000fc400000000ff */
[----:B------:R-:W-:Y:S01]  /*7260*/  PRMT R37, R10, 0x7771, RZ ;  /* 0x000077710a257816 */ /* 0x000fe200000000ff */
[----:B------:R-:W-:Y:S01]  /*7270*/  IMAD.U32 R34, R34, 0x10000, RZ ;  /* 0x0001000022227824 */ /* 0x000fe200078e00ff */
[----:B------:R-:W-:Y:S01]  /*7280*/  PRMT R36, R11, 0x7771, RZ ;  /* 0x000077710b247816 */ /* 0x000fe200000000ff */
[----:B------:R-:W-:Y:S01]  /*7290*/  IMAD.U32 R26, R26, 0x10000, RZ ;  /* 0x000100001a1a7824 */ /* 0x000fe200078e00ff */
[----:B------:R-:W-:Y:S01]  /*72a0*/  PRMT R24, R12, 0x7770, RZ ;  /* 0x000077700c187816 */ /* 0x000fe200000000ff */
[----:B------:R-:W-:Y:S01]  /*72b0*/  IMAD.U32 R50, R37, 0x10000, RZ ;  /* 0x0001000025327824 */ /* 0x000fe200078e00ff */
[----:B------:R-:W-:Y:S01]  /*72c0*/  LOP3.LUT R23, R23, 0xff0000, RZ, 0xc0, !PT ;  /* 0x00ff000017177812 */ /* 0x000fe200078ec0ff */
[----:B------:R-:W-:Y:S01]  /*72d0*/  IMAD.U32 R36, R36, 0x10000, RZ ;  /* 0x0001000024247824 */ /* 0x000fe200078e00ff */
[----:B------:R-:W-:Y:S02]  /*72e0*/  PRMT R32, R15, 0x7770, RZ ;  /* 0x000077700f207816 */ /* 0x000fe400000000ff */
[----:B------:R-:W-:Y:S01]  /*72f0*/  PRMT R22, R13, 0x7770, RZ ;  /* 0x000077700d167816 */ /* 0x000fe200000000ff */
[----:B------:R-:W-:Y:S01]  /*7300*/  IMAD R31, R24, 0x1000000, R23 ;  /* 0x01000000181f7824 */ /* 0x000fe200078e0217 */
[----:B------:R-:W-:Y:S01]  /*7310*/  LOP3.LUT R21, R21, 0xff0000, RZ, 0xc0, !PT ;  /* 0x00ff000015157812 */ /* 0x000fe200078ec0ff */
[----:B------:R-:W-:Y:S01]  /*7320*/  IMAD R24, R32, 0x1000000, R35 ;  /* 0x0100000020187824 */ /* 0x000fe200078e0223 */
[----:B-12---:R-:W-:-:S02]  /*7330*/  PRMT R3, R12, 0x7772, RZ ;  /* 0x000077720c037816 */ /* 0x006fc400000000ff */
[----:B------:R-:W-:Y:S01]  /*7340*/  PRMT R20, R12, 0x7773, RZ ;  /* 0x000077730c147816 */ /* 0x000fe200000000ff */
[----:B------:R-:W-:Y:S01]  /*7350*/  IMAD R30, R22, 0x1000000, R21 ;  /* 0x01000000161e7824 */ /* 0x000fe200078e0215 */
[----:B------:R-:W-:Y:S01]  /*7360*/  PRMT R32, R9, 0x7770, RZ ;  /* 0x0000777009207816 */ /* 0x000fe200000000ff */
[----:B------:R-:W-:Y:S01]  /*7370*/  IMAD.SHL.U32 R3, R3, 0x100, RZ ;  /* 0x0000010003037824 */ /* 0x000fe200078e00ff */
[----:B------:R-:W-:Y:S02]  /*7380*/  LOP3.LUT R37, R26, 0xff0000, RZ, 0xc0, !PT ;  /* 0x00ff00001a257812 */ /* 0x000fe400078ec0ff */
[----:B------:R-:W-:Y:S02]  /*7390*/  PRMT R12, R13, 0x7772, RZ ;  /* 0x000077720d0c7816 */ /* 0x000fe400000000ff */
[----:B------:R-:W-:Y:S01]  /*73a0*/  PRMT R27, R14, 0x7772, RZ ;  /* 0x000077720e1b7816 */ /* 0x000fe200000000ff */
[----:B------:R-:W-:Y:S01]  /*73b0*/  IMAD R26, R32, 0x1000000, R37 ;  /* 0x01000000201a7824 */ /* 0x000fe200078e0225 */
[----:B------:R-:W-:Y:S01]  /*73c0*/  PRMT R28, R15, 0x7772, RZ ;  /* 0x000077720f1c7816 */ /* 0x000fe200000000ff */
[----:B------:R-:W-:Y:S01]  /*73d0*/  IMAD.SHL.U32 R32, R12, 0x100, RZ ;  /* 0x000001000c207824 */ /* 0x000fe200078e00ff */
[C---:B------:R-:W-:Y:S01]  /*73e0*/  PRMT R35, R8.reuse, 0x7770, RZ ;  /* 0x0000777008237816 */ /* 0x040fe200000000ff */
[----:B------:R-:W-:Y:S01]  /*73f0*/  IMAD.SHL.U32 R27, R27, 0x100, RZ ;  /* 0x000001001b1b7824 */ /* 0x000fe200078e00ff */
[----:B------:R-:W-:Y:S01]  /*7400*/  PRMT R22, R8, 0x7772, RZ ;  /* 0x0000777208167816 */ /* 0x000fe200000000ff */
[----:B------:R-:W-:Y:S01]  /*7410*/  IMAD.SHL.U32 R28, R28, 0x100, RZ ;  /* 0x000001001c1c7824 */ /* 0x000fe200078e00ff */
[----:B------:R-:W-:-:S02]  /*7420*/  PRMT R21, R9, 0x7772, RZ ;  /* 0x0000777209157816 */ /* 0x000fc400000000ff */
[----:B------:R-:W-:Y:S01]  /*7430*/  PRMT R39, R10, 0x7770, RZ ;  /* 0x000077700a277816 */ /* 0x000fe200000000ff */
[----:B------:R-:W-:Y:S01]  /*7440*/  IMAD.SHL.U32 R22, R22, 0x100, RZ ;  /* 0x0000010016167824 */ /* 0x000fe200078e00ff */
[----:B------:R-:W-:Y:S01]  /*7450*/  PRMT R23, R10, 0x7772, RZ ;  /* 0x000077720a177816 */ /* 0x000fe200000000ff */
[----:B------:R-:W-:Y:S01]  /*7460*/  IMAD.SHL.U32 R21, R21, 0x100, RZ ;  /* 0x0000010015157824 */ /* 0x000fe200078e00ff */
[C---:B------:R-:W-:Y:S02]  /*7470*/  PRMT R38, R11.reuse, 0x7770, RZ ;  /* 0x000077700b267816 */ /* 0x040fe400000000ff */
[----:B------:R-:W-:Y:S01]  /*7480*/  PRMT R25, R11, 0x7772, RZ ;  /* 0x000077720b197816 */ /* 0x000fe200000000ff */
[----:B------:R-:W-:Y:S01]  /*7490*/  IMAD.SHL.U32 R23, R23, 0x100, RZ ;  /* 0x0000010017177824 */ /* 0x000fe200078e00ff */
[----:B------:R-:W-:Y:S02]  /*74a0*/  LOP3.LUT R34, R34, 0xff0000, RZ, 0xc0, !PT ;  /* 0x00ff000022227812 */ /* 0x000fe400078ec0ff */
[----:B------:R-:W-:Y:S01]  /*74b0*/  LOP3.LUT R50, R50, 0xff0000, RZ, 0xc0, !PT ;  /* 0x00ff000032327812 */ /* 0x000fe200078ec0ff */
[----:B------:R-:W-:Y:S01]  /*74c0*/  IMAD.SHL.U32 R25, R25, 0x100, RZ ;  /* 0x0000010019197824 */ /* 0x000fe200078e00ff */
[----:B------:R-:W-:Y:S01]  /*74d0*/  LOP3.LUT R51, R36, 0xff0000, RZ, 0xc0, !PT ;  /* 0x00ff000024337812 */ /* 0x000fe200078ec0ff */
[----:B------:R-:W-:Y:S01]  /*74e0*/  IMAD R35, R35, 0x1000000, R34 ;  /* 0x0100000023237824 */ /* 0x000fe200078e0222 */
[----:B------:R-:W-:Y:S01]  /*74f0*/  PRMT R13, R13, 0x7773, RZ ;  /* 0x000077730d0d7816 */ /* 0x000fe200000000ff */
[----:B------:R-:W-:Y:S01]  /*7500*/  IMAD R39, R39, 0x1000000, R50 ;  /* 0x0100000027277824 */ /* 0x000fe200078e0232 */
[----:B------:R-:W-:Y:S01]  /*7510*/  PRMT R14, R14, 0x7773, RZ ;  /* 0x000077730e0e7816 */ /* 0x000fe200000000ff */
[----:B------:R-:W-:Y:S01]  /*7520*/  IMAD R38, R38, 0x1000000, R51 ;  /* 0x0100000026267824 */ /* 0x000fe200078e0233 */
[----:B------:R-:W-:-:S02]  /*7530*/  PRMT R15, R15, 0x7773, RZ ;  /* 0x000077730f0f7816 */ /* 0x000fc400000000ff */
[----:B------:R-:W-:Y:S02]  /*7540*/  PRMT R8, R8, 0x7773, RZ ;  /* 0x0000777308087816 */ /* 0x000fe400000000ff */
[----:B------:R-:W-:Y:S02]  /*7550*/  PRMT R9, R9, 0x7773, RZ ;  /* 0x0000777309097816 */ /* 0x000fe400000000ff */
[----:B------:R-:W-:Y:S02]  /*7560*/  PRMT R10, R10, 0x7773, RZ ;  /* 0x000077730a0a7816 */ /* 0x000fe400000000ff */
[----:B------:R-:W-:Y:S02]  /*7570*/  PRMT R11, R11, 0x7773, RZ ;  /* 0x000077730b0b7816 */ /* 0x000fe400000000ff */
[----:B------:R-:W-:Y:S02]  /*7580*/  LOP3.LUT R12, R20, R31, R3, 0xfe, !PT ;  /* 0x0000001f140c7212 */ /* 0x000fe400078efe03 */
[----:B------:R-:W-:-:S02]  /*7590*/  LOP3.LUT R13, R13, R30, R32, 0xfe, !PT ;  /* 0x0000001e0d0d7212 */ /* 0x000fc400078efe20 */
[----:B------:R-:W-:Y:S02]  /*75a0*/  LOP3.LUT R14, R14, R29, R27, 0xfe, !PT ;  /* 0x0000001d0e0e7212 */ /* 0x000fe400078efe1b */
[----:B------:R-:W-:Y:S02]  /*75b0*/  LOP3.LUT R15, R15, R24, R28, 0xfe, !PT ;  /* 0x000000180f0f7212 */ /* 0x000fe400078efe1c */
[----:B------:R-:W-:Y:S02]  /*75c0*/  LOP3.LUT R8, R8, R35, R22, 0xfe, !PT ;  /* 0x0000002308087212 */ /* 0x000fe400078efe16 */
[----:B------:R-:W-:Y:S01]  /*75d0*/  LOP3.LUT R9, R9, R26, R21, 0xfe, !PT ;  /* 0x0000001a09097212 */ /* 0x000fe200078efe15 */
[----:B------:R0:W-:Y:S01]  /*75e0*/  STL.128 [R1+0x20], R12 ;  /* 0x0000200c01007387 */ /* 0x0001e20000100c00 */
[----:B------:R-:W-:Y:S02]  /*75f0*/  LOP3.LUT R10, R10, R39, R23, 0xfe, !PT ;  /* 0x000000270a0a7212 */ /* 0x000fe400078efe17 */
[----:B------:R-:W-:Y:S01]  /*7600*/  LOP3.LUT R11, R11, R38, R25, 0xfe, !PT ;  /* 0x000000260b0b7212 */ /* 0x000fe200078efe19 */
[----:B------:R-:W2:Y:S01]  /*7610*/  LDL R29, [R1+0x24] ;  /* 0x00002400011d7983 */ /* 0x000ea20000100800 */
[----:B-----5:R-:W-:-:S02]  /*7620*/  PRMT R22, R4, 0x7771, RZ ;  /* 0x0000777104167816 */ /* 0x020fc400000000ff */
[C---:B------:R-:W-:Y:S01]  /*7630*/  PRMT R23, R4.reuse, 0x7770, RZ ;  /* 0x0000777004177816 */ /* 0x040fe200000000ff */
[----:B------:R1:W-:Y:S01]  /*7640*/  STL.128 [R1], R8 ;  /* 0x0000000801007387 */ /* 0x0003e20000100c00 */
[----:B------:R-:W-:Y:S01]  /*7650*/  PRMT R21, R4, 0x7772, RZ ;  /* 0x0000777204157816 */ /* 0x000fe200000000ff */
[----:B------:R-:W-:Y:S01]  /*7660*/  IMAD.U32 R22, R22, 0x10000, RZ ;  /* 0x0001000016167824 */ /* 0x000fe200078e00ff */
[----:B------:R-:W-:Y:S02]  /*7670*/  PRMT R25, R4, 0x7773, RZ ;  /* 0x0000777304197816 */ /* 0x000fe400000000ff */
[C---:B------:R-:W-:Y:S02]  /*7680*/  PRMT R4, R5.reuse, 0x7771, RZ ;  /* 0x0000777105047816 */ /* 0x040fe400000000ff */
[C---:B------:R-:W-:Y:S02]  /*7690*/  PRMT R20, R5.reuse, 0x7770, RZ ;  /* 0x0000777005147816 */ /* 0x040fe400000000ff */
[C---:B------:R-:W-:Y:S01]  /*76a0*/  PRMT R3, R5.reuse, 0x7772, RZ ;  /* 0x0000777205037816 */ /* 0x040fe200000000ff */
[----:B------:R-:W-:Y:S01]  /*76b0*/  IMAD.U32 R4, R4, 0x10000, RZ ;  /* 0x0001000004047824 */ /* 0x000fe200078e00ff */
[----:B------:R-:W-:-:S02]  /*76c0*/  PRMT R24, R5, 0x7773, RZ ;  /* 0x0000777305187816 */ /* 0x000fc400000000ff */
[C---:B------:R-:W-:Y:S02]  /*76d0*/  PRMT R5, R6.reuse, 0x7771, RZ ;  /* 0x0000777106057816 */ /* 0x040fe400000000ff */
[C---:B0-----:R-:W-:Y:S01]  /*76e0*/  PRMT R12, R6.reuse, 0x7770, RZ ;  /* 0x00007770060c7816 */ /* 0x041fe200000000ff */
[----:B-1----:R-:W3:Y:S01]  /*76f0*/  LDL R9, [R1+0x4] ;  /* 0x0000040001097983 */ /* 0x002ee20000100800 */
[C---:B------:R-:W-:Y:S02]  /*7700*/  PRMT R14, R6.reuse, 0x7772, RZ ;  /* 0x00007772060e7816 */ /* 0x040fe400000000ff */
[----:B------:R-:W-:Y:S01]  /*7710*/  PRMT R27, R6, 0x7773, RZ ;  /* 0x00007773061b7816 */ /* 0x000fe200000000ff */
[----:B------:R-:W4:Y:S01]  /*7720*/  LDL.64 R10, [R1+0x8] ;  /* 0x00000800010a7983 */ /* 0x000f220000100a00 */
[C---:B------:R-:W-:Y:S02]  /*7730*/  PRMT R6, R7.reuse, 0x7771, RZ ;  /* 0x0000777107067816 */ /* 0x040fe400000000ff */
[----:B------:R-:W-:-:S02]  /*7740*/  PRMT R15, R7, 0x7770, RZ ;  /* 0x00007770070f7816 */ /* 0x000fc400000000ff */
[C---:B------:R-:W-:Y:S01]  /*7750*/  PRMT R26, R7.reuse, 0x7772, RZ ;  /* 0x00007772071a7816 */ /* 0x040fe200000000ff */
[----:B------:R-:W-:Y:S01]  /*7760*/  IMAD.U32 R6, R6, 0x10000, RZ ;  /* 0x0001000006067824 */ /* 0x000fe200078e00ff */
[----:B------:R-:W-:Y:S01]  /*7770*/  PRMT R28, R7, 0x7773, RZ ;  /* 0x00007773071c7816 */ /* 0x000fe200000000ff */
[----:B------:R-:W-:Y:S01]  /*7780*/  IMAD.U32 R7, R5, 0x10000, RZ ;  /* 0x0001000005077824 */ /* 0x000fe200078e00ff */
[----:B------:R-:W-:Y:S02]  /*7790*/  LOP3.LUT R5, R4, 0xff0000, RZ, 0xc0, !PT ;  /* 0x00ff000004057812 */ /* 0x000fe400078ec0ff */
[----:B------:R-:W-:Y:S02]  /*77a0*/  LOP3.LUT R22, R22, 0xff0000, RZ, 0xc0, !PT ;  /* 0x00ff000016167812 */ /* 0x000fe400078ec0ff */
[----:B------:R-:W-:Y:S01]  /*77b0*/  LOP3.LUT R7, R7, 0xff0000, RZ, 0xc0, !PT ;  /* 0x00ff000007077812 */ /* 0x000fe200078ec0ff */
[----:B------:R-:W-:Y:S01]  /*77c0*/  IMAD R5, R20, 0x1000000, R5 ;  /* 0x0100000014057824 */ /* 0x000fe200078e0205 */
[----:B------:R-:W-:Y:S01]  /*77d0*/  LOP3.LUT R4, R6, 0xff0000, RZ, 0xc0, !PT ;  /* 0x00ff000006047812 */ /* 0x000fe200078ec0ff */
[----:B------:R-:W-:Y:S01]  /*77e0*/  IMAD.SHL.U32 R6, R3, 0x100, RZ ;  /* 0x0000010003067824 */ /* 0x000fe200078e00ff */
[----:B------:R-:W-:Y:S01]  /*77f0*/  PRMT R3, R17, 0x7771, RZ ;  /* 0x0000777111037816 */ /* 0x000fe200000000ff */
[----:B------:R-:W-:-:S02]  /*7800*/  IMAD R7, R12, 0x1000000, R7 ;  /* 0x010000000c077824 */ /* 0x000fc400078e0207 */
[----:B------:R-:W-:Y:S01]  /*7810*/  IMAD.SHL.U32 R14, R14, 0x100, RZ ;  /* 0x000001000e0e7824 */ /* 0x000fe200078e00ff */
[----:B------:R-:W5:Y:S01]  /*7820*/  LDL.64 R12, [R1+0x28] ;  /* 0x00002800010c7983 */ /* 0x000f620000100a00 */
[----:B------:R-:W-:Y:S01]  /*7830*/  LEA R32, P0, R33, R18, 0x3 ;  /* 0x0000001221207211 */ /* 0x000fe200078018ff */
[----:B------:R-:W-:Y:S01]  /*7840*/  IMAD R15, R15, 0x1000000, R4 ;  /* 0x010000000f0f7824 */ /* 0x000fe200078e0204 */
[----:B------:R-:W-:Y:S01]  /*7850*/  LOP3.LUT R5, R24, R5, R6, 0xfe, !PT ;  /* 0x0000000518057212 */ /* 0x000fe200078efe06 */
[----:B------:R-:W-:Y:S01]  /*7860*/  IMAD.SHL.U32 R20, R26, 0x100, RZ ;  /* 0x000001001a147824 */ /* 0x000fe200078e00ff */
[----:B------:R-:W-:Y:S01]  /*7870*/  LOP3.LUT R6, R27, R7, R14, 0xfe, !PT ;  /* 0x000000071b067212 */ /* 0x000fe200078efe0e */
[----:B------:R-:W-:Y:S01]  /*7880*/  IMAD.U32 R18, R3, 0x10000, RZ ;  /* 0x0001000003127824 */ /* 0x000fe200078e00ff */
[----:B------:R-:W-:Y:S01]  /*7890*/  PRMT R14, R16, 0x7771, RZ ;  /* 0x00007771100e7816 */ /* 0x000fe200000000ff */
[----:B------:R-:W-:Y:S02]  /*78a0*/  IMAD R22, R23, 0x1000000, R22 ;  /* 0x0100000017167824 */ /* 0x000fe400078e0216 */
[----:B------:R-:W-:-:S02]  /*78b0*/  IMAD.SHL.U32 R4, R21, 0x100, RZ ;  /* 0x0000010015047824 */ /* 0x000fc400078e00ff */
[----:B------:R-:W-:Y:S01]  /*78c0*/  IMAD.X R33, RZ, RZ, R19, P0 ;  /* 0x000000ffff217224 */ /* 0x000fe200000e0613 */
[----:B------:R-:W-:Y:S01]  /*78d0*/  LOP3.LUT R7, R28, R15, R20, 0xfe, !PT ;  /* 0x0000000f1c077212 */ /* 0x000fe200078efe14 */
[----:B------:R-:W-:Y:S01]  /*78e0*/  IMAD.U32 R15, R14, 0x10000, RZ ;  /* 0x000100000e0f7824 */ /* 0x000fe200078e00ff */
[----:B------:R-:W-:Y:S02]  /*78f0*/  PRMT R3, R17, 0x7770, RZ ;  /* 0x0000777011037816 */ /* 0x000fe400000000ff */
[----:B------:R-:W-:Y:S02]  /*7900*/  LOP3.LUT R18, R18, 0xff0000, RZ, 0xc0, !PT ;  /* 0x00ff000012127812 */ /* 0x000fe400078ec0ff */
[----:B------:R-:W-:Y:S02]  /*7910*/  LOP3.LUT R4, R25, R22, R4, 0xfe, !PT ;  /* 0x0000001619047212 */ /* 0x000fe400078efe04 */
[--C-:B------:R-:W-:Y:S02]  /*7920*/  SHF.R.U64 R23, R32, 0x10, R33.reuse ;  /* 0x0000001020177819 */ /* 0x100fe40000001221 */
[----:B------:R-:W-:Y:S01]  /*7930*/  SHF.R.U32.HI R21, RZ, 0x10, R33 ;  /* 0x00000010ff157819 */ /* 0x000fe20000011621 */
[----:B------:R-:W-:Y:S01]  /*7940*/  IMAD R18, R3, 0x1000000, R18 ;  /* 0x0100000003127824 */ /* 0x000fe200078e0212 */
[----:B------:R-:W-:-:S02]  /*7950*/  PRMT R14, R16, 0x7770, RZ ;  /* 0x00007770100e7816 */ /* 0x000fc400000000ff */
[----:B------:R-:W-:Y:S01]  /*7960*/  LOP3.LUT R15, R15, 0xff0000, RZ, 0xc0, !PT ;  /* 0x00ff00000f0f7812 */ /* 0x000fe200078ec0ff */
[----:B------:R0:W-:Y:S01]  /*7970*/  STL.128 [R1+0x10], R4 ;  /* 0x0000100401007387 */ /* 0x0001e20000100c00 */
[--C-:B------:R-:W-:Y:S01]  /*7980*/  SHF.R.U64 R3, R32, 0x8, R33.reuse ;  /* 0x0000000820037819 */ /* 0x100fe20000001221 */
[----:B------:R-:W-:Y:S01]  /*7990*/  IMAD.U32 R19, R23, 0x10000, RZ ;  /* 0x0001000017137824 */ /* 0x000fe200078e00ff */
[----:B------:R-:W-:Y:S01]  /*79a0*/  SHF.R.U32.HI R20, RZ, 0x8, R33 ;  /* 0x00000008ff147819 */ /* 0x000fe20000011621 */
[----:B------:R-:W5:Y:S01]  /*79b0*/  LDL R25, [R1+0x10] ;  /* 0x0000100001197983 */ /* 0x000f620000100800 */
[----:B------:R-:W-:Y:S01]  /*79c0*/  IMAD R14, R14, 0x1000000, R15 ;  /* 0x010000000e0e7824 */ /* 0x000fe200078e020f */
[----:B------:R-:W-:Y:S01]  /*79d0*/  PRMT R15, R16, 0x7773, RZ ;  /* 0x00007773100f7816 */ /* 0x000fe200000000ff */
[----:B------:R-:W-:Y:S01]  /*79e0*/  IMAD.SHL.U32 R27, R3, 0x100, RZ ;  /* 0x00000100031b7824 */ /* 0x000fe200078e00ff */
[----:B------:R-:W-:Y:S02]  /*79f0*/  LOP3.LUT R31, R19, 0xff0000, RZ, 0xc0, !PT ;  /* 0x00ff0000131f7812 */ /* 0x000fe400078ec0ff */
[----:B------:R-:W-:Y:S01]  /*7a00*/  SHF.R.U64 R24, R32, 0x18, R33 ;  /* 0x0000001820187819 */ /* 0x000fe20000001221 */
[----:B0-----:R-:W-:Y:S01]  /*7a10*/  IMAD.U32 R6, R21, 0x10000, RZ ;  /* 0x0001000015067824 */ /* 0x001fe200078e00ff */
[----:B------:R-:W-:Y:S01]  /*7a20*/  PRMT R5, R16, 0x7772, RZ ;  /* 0x0000777210057816 */ /* 0x000fe200000000ff */
[----:B------:R-:W-:Y:S01]  /*7a30*/  IMAD.SHL.U32 R16, R20, 0x100, RZ ;  /* 0x0000010014107824 */ /* 0x000fe200078e00ff */
[----:B------:R-:W-:-:S02]  /*7a40*/  PRMT R4, R17, 0x7772, RZ ;  /* 0x0000777211047816 */ /* 0x000fc400000000ff */
[----:B------:R-:W-:Y:S02]  /*7a50*/  SHF.R.U32.HI R22, RZ, 0x18, R33 ;  /* 0x00000018ff167819 */ /* 0x000fe40000011621 */
[----:B------:R-:W-:Y:S01]  /*7a60*/  LOP3.LUT R19, R6, 0xff0000, RZ, 0xc0, !PT ;  /* 0x00ff000006137812 */ /* 0x000fe200078ec0ff */
[----:B------:R-:W-:Y:S01]  /*7a70*/  IMAD.SHL.U32 R5, R5, 0x100, RZ ;  /* 0x0000010005057824 */ /* 0x000fe200078e00ff */
[----:B------:R-:W-:Y:S01]  /*7a80*/  LOP3.LUT R30, R27, 0xff00, RZ, 0xc0, !PT ;  /* 0x0000ff001b1e7812 */ /* 0x000fe200078ec0ff */
[----:B------:R-:W-:Y:S01]  /*7a90*/  IMAD R28, R24, 0x1000000, R31 ;  /* 0x01000000181c7824 */ /* 0x000fe200078e021f */
[----:B------:R-:W-:Y:S01]  /*7aa0*/  LOP3.LUT R27, R16, 0xff00, RZ, 0xc0, !PT ;  /* 0x0000ff00101b7812 */ /* 0x000fe200078ec0ff */
[----:B------:R-:W-:Y:S01]  /*7ab0*/  IMAD R6, R22, 0x1000000, R19 ;  /* 0x0100000016067824 */ /* 0x000fe200078e0213 */
[----:B------:R-:W-:Y:S01]  /*7ac0*/  PRMT R17, R17, 0x7773, RZ ;  /* 0x0000777311117816 */ /* 0x000fe200000000ff */
[----:B------:R-:W-:Y:S01]  /*7ad0*/  IMAD.SHL.U32 R16, R4, 0x100, RZ ;  /* 0x0000010004107824 */ /* 0x000fe200078e00ff */
[----:B------:R-:W-:-:S02]  /*7ae0*/  LOP3.LUT R7, R32, 0xff, RZ, 0xc0, !PT ;  /* 0x000000ff20077812 */ /* 0x000fc400078ec0ff */
[----:B------:R-:W-:Y:S02]  /*7af0*/  LOP3.LUT R26, R33, 0xff, RZ, 0xc0, !PT ;  /* 0x000000ff211a7812 */ /* 0x000fe400078ec0ff */
[----:B------:R-:W-:Y:S02]  /*7b00*/  LOP3.LUT R4, R15, R14, R5, 0xfe, !PT ;  /* 0x0000000e0f047212 */ /* 0x000fe400078efe05 */
[----:B------:R-:W-:Y:S01]  /*7b10*/  IADD3 R7, PT, PT, R7, R28, R30 ;  /* 0x0000001c07077210 */ /* 0x000fe20007ffe01e */
[----:B------:R-:W5:Y:S01]  /*7b20*/  LDL.64 R14, [R1+0x18] ;  /* 0x00001800010e7983 */ /* 0x000f620000100a00 */
[----:B------:R-:W-:Y:S02]  /*7b30*/  IADD3 R6, PT, PT, R26, R6, R27 ;  /* 0x000000061a067210 */ /* 0x000fe40007ffe01b */
[----:B------:R-:W-:Y:S01]  /*7b40*/  LOP3.LUT R5, R17, R18, R16, 0xfe, !PT ;  /* 0x0000001211057212 */ /* 0x000fe200078efe10 */
[----:B------:R-:W5:Y:S04]  /*7b50*/  LDL R27, [R1+0x14] ;  /* 0x00001400011b7983 */ /* 0x000f680000100800 */
[----:B------:R0:W-:Y:S04]  /*7b60*/  STL.128 [R1+0x30], R4 ;  /* 0x0000300401007387 */ /* 0x0001e80000100c00 */
[----:B------:R-:W5:Y:S04]  /*7b70*/  LDL R28, [R1+0x34] ;  /* 0x00003400011c7983 */ /* 0x000f680000100800 */
[----:B------:R-:W5:Y:S04]  /*7b80*/  LDL.64 R16, [R1+0x38] ;  /* 0x0000380001107983 */ /* 0x000f680000100a00 */
[----:B------:R-:W5:Y:S01]  /*7b90*/  LDL R26, [R1+0x20] ;  /* 0x00002000011a7983 */ /* 0x000f620000100800 */
[----:B------:R-:W-:-:S02]  /*7ba0*/  SHF.L.W.U32.HI R18, R6, 0xf, R6 ;  /* 0x0000000f06127819 */ /* 0x000fc40000010e06 */
[--C-:B------:R-:W-:Y:S01]  /*7bb0*/  SHF.L.W.U32.HI R19, R6, 0xd, R6.reuse ;  /* 0x0000000d06137819 */ /* 0x100fe20000010e06 */
[----:B------:R-:W5:Y:S01]  /*7bc0*/  LDL R35, [R1+0x30] ;  /* 0x0000300001237983 */ /* 0x000f620000100800 */
[----:B------:R-:W-:Y:S02]  /*7bd0*/  SHF.R.U32.HI R30, RZ, 0xa, R6 ;  /* 0x0000000aff1e7819 */ /* 0x000fe40000011606 */
[C-C-:B------:R-:W-:Y:S02]  /*7be0*/  SHF.L.W.U32.HI R31, R7.reuse, 0xf, R7.reuse ;  /* 0x0000000f071f7819 */ /* 0x140fe40000010e07 */
[--C-:B------:R-:W-:Y:S02]  /*7bf0*/  SHF.L.W.U32.HI R34, R7, 0xd, R7.reuse ;  /* 0x0000000d07227819 */ /* 0x100fe40000010e07 */
[----:B0-----:R-:W-:Y:S02]  /*7c00*/  SHF.R.U32.HI R7, RZ, 0xa, R7 ;  /* 0x0000000aff077819 */ /* 0x001fe40000011607 */
[----:B------:R-:W-:-:S02]  /*7c10*/  LOP3.LUT R18, R30, R18, R19, 0x96, !PT ;  /* 0x000000121e127212 */ /* 0x000fc400078e9613 */
[----:B------:R-:W-:Y:S02]  /*7c20*/  LOP3.LUT R7, R7, R31, R34, 0x96, !PT ;  /* 0x0000001f07077212 */ /* 0x000fe400078e9622 */
[----:B------:R-:W5:Y:S01]  /*7c30*/  LDL R31, [R1+0x24] ;  /* 0x00002400011f7983 */ /* 0x000f620000100800 */
[----:B--2---:R-:W-:Y:S02]  /*7c40*/  IADD3 R8, PT, PT, R8, R18, R29 ;  /* 0x0000001208087210 */ /* 0x004fe40007ffe01d */
[C-C-:B---3--:R-:W-:Y:S02]  /*7c50*/  SHF.L.W.U32.HI R5, R9.reuse, 0x19, R9.reuse ;  /* 0x0000001909057819 */ /* 0x148fe40000010e09 */
[--C-:B------:R-:W-:Y:S02]  /*7c60*/  SHF.L.W.U32.HI R6, R9, 0xe, R9.reuse ;  /* 0x0000000e09067819 */ /* 0x100fe40000010e09 */
[----:B------:R-:W-:Y:S02]  /*7c70*/  SHF.R.U32.HI R18, RZ, 0x3, R9 ;  /* 0x00000003ff127819 */ /* 0x000fe40000011609 */
[----:B----4-:R-:W-:-:S02]  /*7c80*/  SHF.L.W.U32.HI R19, R10, 0x19, R10 ;  /* 0x000000190a137819 */ /* 0x010fc40000010e0a */
[--C-:B------:R-:W-:Y:S02]  /*7c90*/  SHF.L.W.U32.HI R30, R10, 0xe, R10.reuse ;  /* 0x0000000e0a1e7819 */ /* 0x100fe40000010e0a */
[----:B------:R-:W-:Y:S02]  /*7ca0*/  SHF.R.U32.HI R29, RZ, 0x3, R10 ;  /* 0x00000003ff1d7819 */ /* 0x000fe4000001160a */
[----:B------:R-:W-:-:S05]  /*7cb0*/  LOP3.LUT R5, R18, R5, R6, 0x96, !PT ;  /* 0x0000000512057212 */ /* 0x000fca00078e9606 */
[----:B------:R-:W-:Y:S01]  /*7cc0*/  IMAD.IADD R8, R5, 0x1, R8 ;  /* 0x0000000105087824 */ /* 0x000fe200078e0208 */
[----:B-----5:R-:W-:Y:S02]  /*7cd0*/  IADD3 R12, PT, PT, R9, R7, R12 ;  /* 0x00000007090c7210 */ /* 0x020fe40007ffe00c */
        /* <DEDUP_REMOVED lines=19> */
[----:B------:R-:W2:Y:S01]  /*7e10*/  LDL.64 R12, [R1+0x28] ;  /* 0x00002800010c7983 */ /* 0x000ea20000100a00 */
[----:B------:R-:W-:Y:S01]  /*7e20*/  LOP3.LUT R11, R29, R19, R30, 0x96, !PT ;  /* 0x000000131d0b7212 */ /* 0x000fe200078e961e */
[----:B------:R-:W-:-:S04]  /*7e30*/  IMAD.IADD R10, R6, 0x1, R5 ;  /* 0x00000001060a7824 */ /* 0x000fc800078e0205 */
[----:B------:R-:W-:Y:S01]  /*7e40*/  IMAD.IADD R11, R11, 0x1, R18 ;  /* 0x000000010b0b7824 */ /* 0x000fe200078e0212 */
[C-C-:B------:R-:W-:Y:S02]  /*7e50*/  SHF.L.W.U32.HI R4, R10.reuse, 0xf, R10.reuse ;  /* 0x0000000f0a047819 */ /* 0x140fe40000010e0a */
[--C-:B------:R-:W-:Y:S02]  /*7e60*/  SHF.L.W.U32.HI R5, R10, 0xd, R10.reuse ;  /* 0x0000000d0a057819 */ /* 0x100fe40000010e0a */
[----:B------:R-:W-:Y:S01]  /*7e70*/  SHF.R.U32.HI R6, RZ, 0xa, R10 ;  /* 0x0000000aff067819 */ /* 0x000fe2000001160a */
[----:B------:R0:W-:Y:S04]  /*7e80*/  STL.128 [R1+0x40], R8 ;  /* 0x0000400801007387 */ /* 0x0001e80000100c00 */
[----:B------:R-:W3:Y:S01]  /*7e90*/  LDL R29, [R1+0x44] ;  /* 0x00004400011d7983 */ /* 0x000ee20000100800 */
[----:B------:R-:W-:-:S02]  /*7ea0*/  LOP3.LUT R4, R6, R4, R5, 0x96, !PT ;  /* 0x0000000406047212 */ /* 0x000fc400078e9605 */
[C-C-:B------:R-:W-:Y:S01]  /*7eb0*/  SHF.L.W.U32.HI R7, R11.reuse, 0xf, R11.reuse ;  /* 0x0000000f0b077819 */ /* 0x140fe20000010e0b */
[----:B------:R-:W4:Y:S01]  /*7ec0*/  LDL.64 R18, [R1+0x48] ;  /* 0x0000480001127983 */ /* 0x000f220000100a00 */
[--C-:B------:R-:W-:Y:S02]  /*7ed0*/  SHF.L.W.U32.HI R30, R11, 0xd, R11.reuse ;  /* 0x0000000d0b1e7819 */ /* 0x100fe40000010e0b */
[----:B------:R-:W-:Y:S02]  /*7ee0*/  SHF.R.U32.HI R34, RZ, 0xa, R11 ;  /* 0x0000000aff227819 */ /* 0x000fe4000001160b */
[--C-:B------:R-:W-:Y:S02]  /*7ef0*/  SHF.L.W.U32.HI R5, R27, 0xe, R27.reuse ;  /* 0x0000000e1b057819 */ /* 0x100fe40000010e1b */
[----:B------:R-:W-:Y:S02]  /*7f00*/  SHF.R.U32.HI R6, RZ, 0x3, R27 ;  /* 0x00000003ff067819 */ /* 0x000fe4000001161b */
[----:B------:R-:W-:-:S02]  /*7f10*/  LOP3.LUT R7, R34, R7, R30, 0x96, !PT ;  /* 0x0000000722077212 */ /* 0x000fc400078e961e */
[C---:B0-----:R-:W-:Y:S02]  /*7f20*/  SHF.L.W.U32.HI R9, R14.reuse, 0x19, R14 ;  /* 0x000000190e097819 */ /* 0x041fe40000010e0e */
[----:B------:R-:W-:Y:S02]  /*7f30*/  IADD3 R25, PT, PT, R25, R4, R28 ;  /* 0x0000000419197210 */ /* 0x000fe40007ffe01c */
[----:B------:R-:W-:Y:S02]  /*7f40*/  SHF.L.W.U32.HI R4, R27, 0x19, R27 ;  /* 0x000000191b047819 */ /* 0x000fe40000010e1b */
[--C-:B------:R-:W-:Y:S02]  /*7f50*/  SHF.L.W.U32.HI R10, R14, 0xe, R14.reuse ;  /* 0x0000000e0e0a7819 */ /* 0x100fe40000010e0e */
[----:B------:R-:W-:Y:S02]  /*7f60*/  SHF.R.U32.HI R11, RZ, 0x3, R14 ;  /* 0x00000003ff0b7819 */ /* 0x000fe4000001160e */
[----:B------:R-:W-:-:S02]  /*7f70*/  LOP3.LUT R4, R6, R4, R5, 0x96, !PT ;  /* 0x0000000406047212 */ /* 0x000fc400078e9605 */
        /* <DEDUP_REMOVED lines=38> */
[C-C-:B------:R-:W-:Y:S02]  /*81e0*/  SHF.L.W.U32.HI R5, R31.reuse, 0x19, R31.reuse ;  /* 0x000000191f057819 */ /* 0x140fe40000010e1f */
[--C-:B------:R-:W-:Y:S02]  /*81f0*/  SHF.L.W.U32.HI R6, R31, 0xe, R31.reuse ;  /* 0x0000000e1f067819 */ /* 0x100fe40000010e1f */
[----:B------:R-:W-:-:S04]  /*8200*/  SHF.R.U32.HI R9, RZ, 0x3, R31 ;  /* 0x00000003ff097819 */ /* 0x000fc8000001161f */
[----:B------:R-:W-:Y:S02]  /*8210*/  LOP3.LUT R5, R9, R5, R6, 0x96, !PT ;  /* 0x0000000509057212 */ /* 0x000fe400078e9606 */
[C-C-:B--2---:R-:W-:Y:S02]  /*8220*/  SHF.L.W.U32.HI R10, R12.reuse, 0x19, R12.reuse ;  /* 0x000000190c0a7819 */ /* 0x144fe40000010e0c */
[--C-:B------:R-:W-:Y:S02]  /*8230*/  SHF.L.W.U32.HI R11, R12, 0xe, R12.reuse ;  /* 0x0000000e0c0b7819 */ /* 0x100fe40000010e0c */
[----:B---3--:R-:W-:Y:S02]  /*8240*/  IADD3 R8, PT, PT, R26, R8, R29 ;  /* 0x000000081a087210 */ /* 0x008fe40007ffe01d */
[----:B------:R-:W-:Y:S02]  /*8250*/  SHF.R.U32.HI R26, RZ, 0x3, R12 ;  /* 0x00000003ff1a7819 */ /* 0x000fe4000001160c */
[----:B----4-:R-:W-:-:S02]  /*8260*/  IADD3 R18, PT, PT, R31, R7, R18 ;  /* 0x000000071f127210 */ /* 0x010fc40007ffe012 */
        /* <DEDUP_REMOVED lines=17> */
[----:B------:R-:W-:Y:S02]  /*8380*/  IADD3 R4, PT, PT, R13, R11, R4 ;  /* 0x0000000b0d047210 */ /* 0x000fe40007ffe004 */
[----:B------:R-:W-:Y:S02]  /*8390*/  LOP3.LUT R10, R10, R6, R7, 0x96, !PT ;  /* 0x000000060a0a7212 */ /* 0x000fe400078e9607 */
[----:B------:R-:W-:Y:S02]  /*83a0*/  IADD3 R5, PT, PT, R12, R5, R19 ;  /* 0x000000050c057210 */ /* 0x000fe40007ffe013 */
[----:B------:R-:W-:Y:S01]  /*83b0*/  LOP3.LUT R11, R26, R18, R29, 0x96, !PT ;  /* 0x000000121a0b7212 */ /* 0x000fe200078e961d */
[----:B------:R-:W2:Y:S02]  /*83c0*/  LDL.64 R12, [R1+0x48] ;  /* 0x00004800010c7983 */ /* 0x000ea40000100a00 */
[----:B------:R-:W-:-:S02]  /*83d0*/  IMAD.IADD R10, R10, 0x1, R5 ;  /* 0x000000010a0a7824 */ /* 0x000fc400078e0205 */
[----:B------:R-:W-:Y:S01]  /*83e0*/  IMAD.IADD R11, R11, 0x1, R4 ;  /* 0x000000010b0b7824 */ /* 0x000fe200078e0204 */
[----:B------:R-:W3:Y:S02]  /*83f0*/  LDL R29, [R1+0x44] ;  /* 0x00004400011d7983 */ /* 0x000ee40000100800 */
[C-C-:B------:R-:W-:Y:S02]  /*8400*/  SHF.L.W.U32.HI R4, R10.reuse, 0xf, R10.reuse ;  /* 0x0000000f0a047819 */ /* 0x140fe40000010e0a */
[----:B------:R5:W-:Y:S01]  /*8410*/  STL.128 [R1+0x60], R8 ;  /* 0x0000600801007387 */ /* 0x000be20000100c00 */
[--C-:B------:R-:W-:Y:S02]  /*8420*/  SHF.L.W.U32.HI R5, R10, 0xd, R10.reuse ;  /* 0x0000000d0a057819 */ /* 0x100fe40000010e0a */
[----:B------:R-:W-:Y:S01]  /*8430*/  SHF.R.U32.HI R6, RZ, 0xa, R10 ;  /* 0x0000000aff067819 */ /* 0x000fe2000001160a */
[----:B------:R-:W4:Y:S01]  /*8440*/  LDL R26, [R1+0x64] ;  /* 0x00006400011a7983 */ /* 0x000f220000100800 */
[----:B------:R-:W-:-:S02]  /*8450*/  SHF.L.W.U32.HI R7, R11, 0xf, R11 ;  /* 0x0000000f0b077819 */ /* 0x000fc40000010e0b */
[----:B------:R-:W-:Y:S01]  /*8460*/  LOP3.LUT R4, R6, R4, R5, 0x96, !PT ;  /* 0x0000000406047212 */ /* 0x000fe200078e9605 */
[----:B------:R-:W4:Y:S01]  /*8470*/  LDL.64 R18, [R1+0x68] ;  /* 0x0000680001127983 */ /* 0x000f220000100a00 */
[--C-:B------:R-:W-:Y:S02]  /*8480*/  SHF.L.W.U32.HI R30, R11, 0xd, R11.reuse ;  /* 0x0000000d0b1e7819 */ /* 0x100fe40000010e0b */
[----:B------:R-:W-:-:S04]  /*8490*/  SHF.R.U32.HI R31, RZ, 0xa, R11 ;  /* 0x0000000aff1f7819 */ /* 0x000fc8000001160b */
[----:B------:R-:W-:Y:S02]  /*84a0*/  LOP3.LUT R7, R31, R7, R30, 0x96, !PT ;  /* 0x000000071f077212 */ /* 0x000fe400078e961e */
[--C-:B-----5:R-:W-:Y:S01]  /*84b0*/  SHF.L.W.U32.HI R9, R27, 0xe, R27.reuse ;  /* 0x0000000e1b097819 */ /* 0x120fe20000010e1b */
[----:B------:R-:W5:Y:S01]  /*84c0*/  LDL R31, [R1+0x50] ;  /* 0x00005000011f7983 */ /* 0x000f620000100800 */
[----:B------:R-:W-:Y:S02]  /*84d0*/  SHF.R.U32.HI R6, RZ, 0x3, R27 ;  /* 0x00000003ff067819 */ /* 0x000fe4000001161b */
[C-C-:B------:R-:W-:Y:S02]  /*84e0*/  SHF.L.W.U32.HI R10, R14.reuse, 0x19, R14.reuse ;  /* 0x000000190e0a7819 */ /* 0x140fe40000010e0e */
[--C-:B------:R-:W-:Y:S02]  /*84f0*/  SHF.L.W.U32.HI R11, R14, 0xe, R14.reuse ;  /* 0x0000000e0e0b7819 */ /* 0x100fe40000010e0e */
[----:B------:R-:W-:-:S02]  /*8500*/  SHF.R.U32.HI R5, RZ, 0x3, R14 ;  /* 0x00000003ff057819 */ /* 0x000fc4000001160e */
[----:B------:R-:W-:Y:S02]  /*8510*/  IADD3 R35, PT, PT, R35, R4, R28 ;  /* 0x0000000423237210 */ /* 0x000fe40007ffe01c */
[C---:B------:R-:W-:Y:S02]  /*8520*/  SHF.L.W.U32.HI R4, R27.reuse, 0x19, R27 ;  /* 0x000000191b047819 */ /* 0x040fe40000010e1b */
[----:B------:R-:W-:Y:S02]  /*8530*/  IADD3 R16, PT, PT, R27, R7, R16 ;  /* 0x000000071b107210 */ /* 0x000fe40007ffe010 */
[----:B------:R-:W-:Y:S02]  /*8540*/  LOP3.LUT R4, R6, R4, R9, 0x96, !PT ;  /* 0x0000000406047212 */ /* 0x000fe400078e9609 */
[----:B------:R-:W-:-:S03]  /*8550*/  LOP3.LUT R5, R5, R10, R11, 0x96, !PT ;  /* 0x0000000a05057212 */ /* 0x000fc600078e960b */
[----:B------:R-:W-:Y:S02]  /*8560*/  IMAD.IADD R4, R4, 0x1, R35 ;  /* 0x0000000104047824 */ /* 0x000fe400078e0223 */
[----:B------:R-:W-:Y:S01]  /*8570*/  IMAD.IADD R5, R5, 0x1, R16 ;  /* 0x0000000105057824 */ /* 0x000fe200078e0210 */
[----:B------:R-:W-:Y:S01]  /*8580*/  SHF.L.W.U32.HI R27, R25, 0xe, R25 ;  /* 0x0000000e191b7819 */ /* 0x000fe20000010e19 */
[----:B------:R-:W5:Y:S01]  /*8590*/  LDL R35, [R1+0x54] ;  /* 0x0000540001237983 */ /* 0x000f620000100800 */
        /* <DEDUP_REMOVED lines=8> */
[C-C-:B------:R-:W-:Y:S02]  /*8620*/  SHF.L.W.U32.HI R7, R15.reuse, 0x19, R15.reuse ;  /* 0x000000190f077819 */ /* 0x140fe40000010e0f */
[----:B------:R-:W-:-:S02]  /*8630*/  SHF.L.W.U32.HI R10, R15, 0xe, R15 ;  /* 0x0000000e0f0a7819 */ /* 0x000fc40000010e0f */
[----:B------:R-:W-:Y:S02]  /*8640*/  SHF.R.U32.HI R9, RZ, 0x3, R15 ;  /* 0x00000003ff097819 */ /* 0x000fe4000001160f */
[--C-:B------:R-:W-:Y:S02]  /*8650*/  SHF.L.W.U32.HI R16, R25, 0x19, R25.reuse ;  /* 0x0000001919107819 */ /* 0x100fe40000010e19 */
[----:B------:R-:W-:Y:S02]  /*8660*/  SHF.R.U32.HI R28, RZ, 0x3, R25 ;  /* 0x00000003ff1c7819 */ /* 0x000fe40000011619 */
[----:B------:R-:W-:Y:S02]  /*8670*/  LOP3.LUT R7, R9, R7, R10, 0x96, !PT ;  /* 0x0000000709077212 */ /* 0x000fe400078e960a */
[----:B------:R-:W-:Y:S02]  /*8680*/  IADD3 R6, PT, PT, R14, R6, R17 ;  /* 0x000000060e067210 */ /* 0x000fe40007ffe011 */
[----:B------:R-:W-:-:S02]  /*8690*/  IADD3 R11, PT, PT, R15, R11, R8 ;  /* 0x0000000b0f0b7210 */ /* 0x000fc40007ffe008 */
        /* <DEDUP_REMOVED lines=9> */
[--C-:B------:R-:W-:Y:S01]  /*8730*/  SHF.L.W.U32.HI R9, R6, 0xd, R6.reuse ;  /* 0x0000000d06097819 */ /* 0x100fe20000010e06 */
[----:B------:R-:W5:Y:S01]  /*8740*/  LDL R39, [R1+0x74] ;  /* 0x0000740001277983 */ /* 0x000f620000100800 */
[----:B------:R-:W-:Y:S02]  /*8750*/  SHF.R.U32.HI R10, RZ, 0xa, R6 ;  /* 0x0000000aff0a7819 */ /* 0x000fe40000011606 */
[C---:B------:R-:W-:Y:S02]  /*8760*/  SHF.L.W.U32.HI R11, R7.reuse, 0xf, R7 ;  /* 0x0000000f070b7819 */ /* 0x040fe40000010e07 */
[----:B------:R-:W-:Y:S02]  /*8770*/  LOP3.LUT R8, R10, R8, R9, 0x96, !PT ;  /* 0x000000080a087212 */ /* 0x000fe400078e9609 */
[--C-:B------:R-:W-:Y:S02]  /*8780*/  SHF.L.W.U32.HI R30, R7, 0xd, R7.reuse ;  /* 0x0000000d071e7819 */ /* 0x100fe40000010e07 */
[----:B------:R-:W-:-:S04]  /*8790*/  SHF.R.U32.HI R34, RZ, 0xa, R7 ;  /* 0x0000000aff227819 */ /* 0x000fc80000011607 */
[----:B------:R-:W-:Y:S02]  /*87a0*/  LOP3.LUT R11, R34, R11, R30, 0x96, !PT ;  /* 0x0000000b220b7212 */ /* 0x000fe400078e961e */
[----:B------:R-:W5:Y:S01]  /*87b0*/  LDL R34, [R1+0x70] ;  /* 0x0000700001227983 */ /* 0x000f620000100800 */
[C-C-:B--2---:R-:W-:Y:S02]  /*87c0*/  SHF.L.W.U32.HI R9, R12.reuse, 0x19, R12.reuse ;  /* 0x000000190c097819 */ /* 0x144fe40000010e0c */
[----:B------:R-:W-:Y:S02]  /*87d0*/  SHF.L.W.U32.HI R10, R12, 0xe, R12 ;  /* 0x0000000e0c0a7819 */ /* 0x000fe40000010e0c */
[C-C-:B---3--:R-:W-:Y:S02]  /*87e0*/  SHF.L.W.U32.HI R5, R29.reuse, 0x19, R29.reuse ;  /* 0x000000191d057819 */ /* 0x148fe40000010e1d */
[--C-:B------:R-:W-:Y:S02]  /*87f0*/  SHF.L.W.U32.HI R6, R29, 0xe, R29.reuse ;  /* 0x0000000e1d067819 */ /* 0x100fe40000010e1d */
[----:B------:R-:W-:-:S02]  /*8800*/  SHF.R.U32.HI R7, RZ, 0x3, R29 ;  /* 0x00000003ff077819 */ /* 0x000fc4000001161d */
[----:B----4-:R-:W-:Y:S02]  /*8810*/  IADD3 R8, PT, PT, R25, R8, R26 ;  /* 0x0000000819087210 */ /* 0x010fe40007ffe01a */
        /* <DEDUP_REMOVED lines=17> */
[----:B-----5:R-:W-:-:S02]  /*8930*/  SHF.L.W.U32.HI R18, R31, 0x19, R31 ;  /* 0x000000191f127819 */ /* 0x020fc40000010e1f */
        /* <DEDUP_REMOVED lines=16> */
[--C-:B------:R-:W-:Y:S01]  /*8a40*/  SHF.L.W.U32.HI R30, R11, 0xd, R11.reuse ;  /* 0x0000000d0b1e7819 */ /* 0x100fe20000010e0b */
[----:B------:R-:W5:Y:S01]  /*8a50*/  LDL.64 R18, [R1+0x88] ;  /* 0x0000880001127983 */ /* 0x000f620000100a00 */
[----:B------:R-:W-:Y:S02]  /*8a60*/  SHF.R.U32.HI R29, RZ, 0xa, R11 ;  /* 0x0000000aff1d7819 */ /* 0x000fe4000001160b */
[----:B------:R-:W-:Y:S01]  /*8a70*/  LOP3.LUT R4, R6, R4, R5, 0x96, !PT ;  /* 0x0000000406047212 */ /* 0x000fe200078e9605 */
[----:B------:R-:W5:Y:S01]  /*8a80*/  LDL R37, [R1+0x84] ;  /* 0x0000840001257983 */ /* 0x000f620000100800 */
[----:B------:R-:W-:Y:S02]  /*8a90*/  LOP3.LUT R29, R29, R7, R30, 0x96, !PT ;  /* 0x000000071d1d7212 */ /* 0x000fe400078e961e */
[C-C-:B------:R-:W-:Y:S01]  /*8aa0*/  SHF.L.W.U32.HI R5, R35.reuse, 0x19, R35.reuse ;  /* 0x0000001923057819 */ /* 0x140fe20000010e23 */
[----:B------:R-:W5:Y:S01]  /*8ab0*/  LDL R30, [R1+0x80] ;  /* 0x00008000011e7983 */ /* 0x000f620000100800 */
[----:B------:R-:W-:-:S02]  /*8ac0*/  SHF.L.W.U32.HI R6, R35, 0xe, R35 ;  /* 0x0000000e23067819 */ /* 0x000fc40000010e23 */
[----:B------:R-:W-:Y:S02]  /*8ad0*/  SHF.R.U32.HI R7, RZ, 0x3, R35 ;  /* 0x00000003ff077819 */ /* 0x000fe40000011623 */
[C-C-:B0-----:R-:W-:Y:S02]  /*8ae0*/  SHF.L.W.U32.HI R9, R14.reuse, 0x19, R14.reuse ;  /* 0x000000190e097819 */ /* 0x141fe40000010e0e */
[--C-:B------:R-:W-:Y:S02]  /*8af0*/  SHF.L.W.U32.HI R10, R14, 0xe, R14.reuse ;  /* 0x0000000e0e0a7819 */ /* 0x100fe40000010e0e */
[----:B------:R-:W-:Y:S02]  /*8b00*/  SHF.R.U32.HI R11, RZ, 0x3, R14 ;  /* 0x00000003ff0b7819 */ /* 0x000fe4000001160e */
[----:B------:R-:W-:Y:S02]  /*8b10*/  IADD3 R31, PT, PT, R31, R4, R28 ;  /* 0x000000041f1f7210 */ /* 0x000fe40007ffe01c */
        /* <DEDUP_REMOVED lines=30> */
[----:B------:R-:W-:-:S02]  /*8d00*/  SHF.L.W.U32.HI R9, R6, 0xd, R6 ;  /* 0x0000000d06097819 */ /* 0x000fc40000010e06 */
[----:B------:R-:W-:Y:S02]  /*8d10*/  SHF.R.U32.HI R10, RZ, 0xa, R6 ;  /* 0x0000000aff0a7819 */ /* 0x000fe40000011606 */
[C---:B------:R-:W-:Y:S02]  /*8d20*/  SHF.L.W.U32.HI R11, R7.reuse, 0xf, R7 ;  /* 0x0000000f070b7819 */ /* 0x040fe40000010e07 */
[----:B------:R-:W-:Y:S02]  /*8d30*/  LOP3.LUT R8, R10, R8, R9, 0x96, !PT ;  /* 0x000000080a087212 */ /* 0x000fe400078e9609 */
[--C-:B------:R-:W-:Y:S02]  /*8d40*/  SHF.L.W.U32.HI R28, R7, 0xd, R7.reuse ;  /* 0x0000000d071c7819 */ /* 0x100fe40000010e07 */
[----:B------:R-:W-:-:S04]  /*8d50*/  SHF.R.U32.HI R29, RZ, 0xa, R7 ;  /* 0x0000000aff1d7819 */ /* 0x000fc80000011607 */
[----:B------:R-:W-:Y:S02]  /*8d60*/  LOP3.LUT R11, R29, R11, R28, 0x96, !PT ;  /* 0x0000000b1d0b7212 */ /* 0x000fe400078e961c */
        /* <DEDUP_REMOVED lines=32> */
[----:B------:R-:W-:-:S03]  /*8f70*/  IMAD.IADD R11, R11, 0x1, R4 ;  /* 0x000000010b0b7824 */ /* 0x000fc600078e0204 */
[C-C-:B------:R-:W-:Y:S02]  /*8f80*/  SHF.L.W.U32.HI R4, R10.reuse, 0xf, R10.reuse ;  /* 0x0000000f0a047819 */ /* 0x140fe40000010e0a */
[--C-:B------:R-:W-:Y:S02]  /*8f90*/  SHF.L.W.U32.HI R5, R10, 0xd, R10.reuse ;  /* 0x0000000d0a057819 */ /* 0x100fe40000010e0a */
[----:B------:R-:W-:Y:S02]  /*8fa0*/  SHF.R.U32.HI R6, RZ, 0xa, R10 ;  /* 0x0000000aff067819 */ /* 0x000fe4000001160a */
[C-C-:B------:R-:W-:Y:S02]  /*8fb0*/  SHF.L.W.U32.HI R7, R11.reuse, 0xf, R11.reuse ;  /* 0x0000000f0b077819 */ /* 0x140fe40000010e0b */
[--C-:B------:R-:W-:Y:S02]  /*8fc0*/  SHF.L.W.U32.HI R18, R11, 0xd, R11.reuse ;  /* 0x0000000d0b127819 */ /* 0x100fe40000010e0b */
[----:B------:R-:W-:Y:S01]  /*8fd0*/  SHF.R.U32.HI R19, RZ, 0xa, R11 ;  /* 0x0000000aff137819 */ /* 0x000fe2000001160b */
[----:B------:R0:W-:Y:S01]  /*8fe0*/  STL.128 [R1+0xa0], R8 ;  /* 0x0000a00801007387 */ /* 0x0001e20000100c00 */
[----:B------:R-:W-:-:S02]  /*8ff0*/  LOP3.LUT R4, R6, R4, R5, 0x96, !PT ;  /* 0x0000000406047212 */ /* 0x000fc400078e9605 */
[----:B------:R-:W-:Y:S01]  /*9000*/  LOP3.LUT R18, R19, R7, R18, 0x96, !PT ;  /* 0x0000000713127212 */ /* 0x000fe200078e9612 */
[----:B------:R-:W3:Y:S01]  /*9010*/  LDL R35, [R1+0xa4] ;  /* 0x0000a40001237983 */ /* 0x000ee20000100800 */
[C-C-:B------:R-:W-:Y:S02]  /*9020*/  SHF.L.W.U32.HI R5, R39.reuse, 0x19, R39.reuse ;  /* 0x0000001927057819 */ /* 0x140fe40000010e27 */
[--C-:B------:R-:W-:Y:S01]  /*9030*/  SHF.L.W.U32.HI R6, R39, 0xe, R39.reuse ;  /* 0x0000000e27067819 */ /* 0x100fe20000010e27 */
[----:B------:R-:W4:Y:S01]  /*9040*/  LDL.64 R28, [R1+0xa8] ;  /* 0x0000a800011c7983 */ /* 0x000f220000100a00 */
[----:B------:R-:W-:-:S03]  /*9050*/  SHF.R.U32.HI R7, RZ, 0x3, R39 ;  /* 0x00000003ff077819 */ /* 0x000fc60000011627 */
[----:B------:R-:W5:Y:S01]  /*9060*/  LDL R25, [R1+0xa0] ;  /* 0x0000a00001197983 */ /* 0x000f620000100800 */
[C-C-:B0-----:R-:W-:Y:S02]  /*9070*/  SHF.L.W.U32.HI R9, R14.reuse, 0x19, R14.reuse ;  /* 0x000000190e097819 */ /* 0x141fe40000010e0e */
[--C-:B------:R-:W-:Y:S02]  /*9080*/  SHF.L.W.U32.HI R10, R14, 0xe, R14.reuse ;  /* 0x0000000e0e0a7819 */ /* 0x100fe40000010e0e */
[----:B------:R-:W-:Y:S02]  /*9090*/  SHF.R.U32.HI R11, RZ, 0x3, R14 ;  /* 0x00000003ff0b7819 */ /* 0x000fe4000001160e */
[----:B------:R-:W-:Y:S02]  /*90a0*/  IADD3 R31, PT, PT, R34, R4, R31 ;  /* 0x00000004221f7210 */ /* 0x000fe40007ffe01f */
[----:B------:R-:W-:Y:S02]  /*90b0*/  LOP3.LUT R4, R7, R5, R6, 0x96, !PT ;  /* 0x0000000507047212 */ /* 0x000fe400078e9606 */
[----:B------:R-:W-:-:S02]  /*90c0*/  IADD3 R16, PT, PT, R39, R18, R16 ;  /* 0x0000001227107210 */ /* 0x000fc40007ffe010 */
[----:B------:R-:W-:Y:S01]  /*90d0*/  LOP3.LUT R5, R11, R9, R10, 0x96, !PT ;  /* 0x000000090b057212 */ /* 0x000fe200078e960a */
[----:B------:R-:W-:Y:S01]  /*90e0*/  IMAD.IADD R4, R4, 0x1, R31 ;  /* 0x0000000104047824 */ /* 0x000fe200078e021f */
[----:B------:R-:W5:Y:S03]  /*90f0*/  LDL R39, [R1+0x90] ;  /* 0x0000900001277983 */ /* 0x000f660000100800 */
        /* <DEDUP_REMOVED lines=24> */
[----:B------:R-:W5:Y:S04]  /*9280*/  LDL.64 R26, [R1+0xb8] ;  /* 0x0000b800011a7983 */ /* 0x000f680000100a00 */
[----:B------:R-:W5:Y:S01]  /*9290*/  LDL R16, [R1+0xb4] ;  /* 0x0000b40001107983 */ /* 0x000f620000100800 */
[C-C-:B------:R-:W-:Y:S02]  /*92a0*/  SHF.L.W.U32.HI R8, R6.reuse, 0xf, R6.reuse ;  /* 0x0000000f06087819 */ /* 0x140fe40000010e06 */
[--C-:B------:R-:W-:Y:S01]  /*92b0*/  SHF.L.W.U32.HI R9, R6, 0xd, R6.reuse ;  /* 0x0000000d06097819 */ /* 0x100fe20000010e06 */
[----:B------:R-:W5:Y:S01]  /*92c0*/  LDL R36, [R1+0xb0] ;  /* 0x0000b00001247983 */ /* 0x000f620000100800 */
[----:B------:R-:W-:-:S02]  /*92d0*/  SHF.R.U32.HI R10, RZ, 0xa, R6 ;  /* 0x0000000aff0a7819 */ /* 0x000fc40000011606 */
[C-C-:B------:R-:W-:Y:S01]  /*92e0*/  SHF.L.W.U32.HI R11, R7.reuse, 0xf, R7.reuse ;  /* 0x0000000f070b7819 */ /* 0x140fe20000010e07 */
[----:B------:R-:W5:Y:S01]  /*92f0*/  LDL R53, [R1+0xb4] ;  /* 0x0000b40001357983 */ /* 0x000f620000100800 */
[--C-:B------:R-:W-:Y:S02]  /*9300*/  SHF.L.W.U32.HI R14, R7, 0xd, R7.reuse ;  /* 0x0000000d070e7819 */ /* 0x100fe40000010e07 */
[----:B------:R-:W-:Y:S02]  /*9310*/  SHF.R.U32.HI R15, RZ, 0xa, R7 ;  /* 0x0000000aff0f7819 */ /* 0x000fe40000011607 */
[----:B------:R-:W-:Y:S02]  /*9320*/  LOP3.LUT R8, R10, R8, R9, 0x96, !PT ;  /* 0x000000080a087212 */ /* 0x000fe400078e9609 */
[----:B------:R-:W-:Y:S02]  /*9330*/  LOP3.LUT R11, R15, R11, R14, 0x96, !PT ;  /* 0x0000000b0f0b7212 */ /* 0x000fe400078e960e */
[----:B0-----:R-:W-:-:S02]  /*9340*/  SHF.L.W.U32.HI R5, R37, 0x19, R37 ;  /* 0x0000001925057819 */ /* 0x001fc40000010e25 */
[--C-:B------:R-:W-:Y:S02]  /*9350*/  SHF.L.W.U32.HI R6, R37, 0xe, R37.reuse ;  /* 0x0000000e25067819 */ /* 0x100fe40000010e25 */
[----:B------:R-:W-:-:S04]  /*9360*/  SHF.R.U32.HI R7, RZ, 0x3, R37 ;  /* 0x00000003ff077819 */ /* 0x000fc80000011625 */
[----:B------:R-:W-:Y:S02]  /*9370*/  LOP3.LUT R5, R7, R5, R6, 0x96, !PT ;  /* 0x0000000507057212 */ /* 0x000fe400078e9606 */
[C-C-:B--2---:R-:W-:Y:S02]  /*9380*/  SHF.L.W.U32.HI R9, R12.reuse, 0x19, R12.reuse ;  /* 0x000000190c097819 */ /* 0x144fe40000010e0c */
[--C-:B------:R-:W-:Y:S02]  /*9390*/  SHF.L.W.U32.HI R10, R12, 0xe, R12.reuse ;  /* 0x0000000e0c0a7819 */ /* 0x100fe40000010e0c */
[----:B------:R-:W-:-:S04]  /*93a0*/  SHF.R.U32.HI R14, RZ, 0x3, R12 ;  /* 0x00000003ff0e7819 */ /* 0x000fc8000001160c */
[----:B------:R-:W-:Y:S02]  /*93b0*/  LOP3.LUT R9, R14, R9, R10, 0x96, !PT ;  /* 0x000000090e097212 */ /* 0x000fe400078e960a */
[----:B---3--:R-:W-:Y:S02]  /*93c0*/  IADD3 R8, PT, PT, R30, R8, R35 ;  /* 0x000000081e087210 */ /* 0x008fe40007ffe023 */
[----:B----4-:R-:W-:-:S03]  /*93d0*/  IADD3 R28, PT, PT, R37, R11, R28 ;  /* 0x0000000b251c7210 */ /* 0x010fc60007ffe01c */
        /* <DEDUP_REMOVED lines=17> */
[----:B------:R-:W-:Y:S01]  /*94f0*/  LOP3.LUT R10, R10, R6, R7, 0x96, !PT ;  /* 0x000000060a0a7212 */ /* 0x000fe200078e9607 */
[----:B------:R-:W2:Y:S01]  /*9500*/  LDL R13, [R1+0xa4] ;  /* 0x0000a400010d7983 */ /* 0x000ea20000100800 */
[----:B------:R-:W-:Y:S02]  /*9510*/  IADD3 R5, PT, PT, R12, R5, R29 ;  /* 0x000000050c057210 */ /* 0x000fe40007ffe01d */
[----:B------:R-:W-:-:S02]  /*9520*/  LOP3.LUT R11, R28, R14, R15, 0x96, !PT ;  /* 0x0000000e1c0b7212 */ /* 0x000fc400078e960f */
[----:B------:R-:W3:Y:S01]  /*9530*/  LDL.64 R14, [R1+0xa8] ;  /* 0x0000a800010e7983 */ /* 0x000ee20000100a00 */
[----:B------:R-:W-:Y:S02]  /*9540*/  IMAD.IADD R10, R10, 0x1, R5 ;  /* 0x000000010a0a7824 */ /* 0x000fe400078e0205 */
[----:B------:R-:W-:-:S03]  /*9550*/  IMAD.IADD R11, R11, 0x1, R4 ;  /* 0x000000010b0b7824 */ /* 0x000fc600078e0204 */
[C-C-:B------:R-:W-:Y:S02]  /*9560*/  SHF.L.W.U32.HI R4, R10.reuse, 0xf, R10.reuse ;  /* 0x0000000f0a047819 */ /* 0x140fe40000010e0a */
[--C-:B------:R-:W-:Y:S01]  /*9570*/  SHF.L.W.U32.HI R5, R10, 0xd, R10.reuse ;  /* 0x0000000d0a057819 */ /* 0x100fe20000010e0a */
[----:B------:R0:W-:Y:S01]  /*9580*/  STL.128 [R1+0xc0], R8 ;  /* 0x0000c00801007387 */ /* 0x0001e20000100c00 */
[----:B------:R-:W-:Y:S02]  /*9590*/  SHF.R.U32.HI R6, RZ, 0xa, R10 ;  /* 0x0000000aff067819 */ /* 0x000fe4000001160a */
[C-C-:B------:R-:W-:Y:S01]  /*95a0*/  SHF.L.W.U32.HI R7, R11.reuse, 0xf, R11.reuse ;  /* 0x0000000f0b077819 */ /* 0x140fe20000010e0b */
[----:B------:R-:W4:Y:S01]  /*95b0*/  LDL R12, [R1+0xc4] ;  /* 0x0000c400010c7983 */ /* 0x000f220000100800 */
[--C-:B------:R-:W-:Y:S02]  /*95c0*/  SHF.L.W.U32.HI R28, R11, 0xd, R11.reuse ;  /* 0x0000000d0b1c7819 */ /* 0x100fe40000010e0b */
[----:B------:R-:W-:Y:S01]  /*95d0*/  SHF.R.U32.HI R29, RZ, 0xa, R11 ;  /* 0x0000000aff1d7819 */ /* 0x000fe2000001160b */
[----:B------:R-:W5:Y:S01]  /*95e0*/  LDL.64 R30, [R1+0xc8] ;  /* 0x0000c800011e7983 */ /* 0x000f620000100a00 */
[----:B------:R-:W-:-:S02]  /*95f0*/  LOP3.LUT R4, R6, R4, R5, 0x96, !PT ;  /* 0x0000000406047212 */ /* 0x000fc400078e9605 */
[----:B------:R-:W-:Y:S02]  /*9600*/  LOP3.LUT R28, R29, R7, R28, 0x96, !PT ;  /* 0x000000071d1c7212 */ /* 0x000fe400078e961c */
[C-C-:B------:R-:W-:Y:S02]  /*9610*/  SHF.L.W.U32.HI R5, R17.reuse, 0x19, R17.reuse ;  /* 0x0000001911057819 */ /* 0x140fe40000010e11 */
[--C-:B------:R-:W-:Y:S02]  /*9620*/  SHF.L.W.U32.HI R6, R17, 0xe, R17.reuse ;  /* 0x0000000e11067819 */ /* 0x100fe40000010e11 */
[----:B------:R-:W-:Y:S02]  /*9630*/  SHF.R.U32.HI R7, RZ, 0x3, R17 ;  /* 0x00000003ff077819 */ /* 0x000fe40000011611 */
[C-C-:B------:R-:W-:Y:S02]  /*9640*/  SHF.L.W.U32.HI R29, R18.reuse, 0x19, R18.reuse ;  /* 0x00000019121d7819 */ /* 0x140fe40000010e12 */
[----:B------:R-:W-:-:S02]  /*9650*/  SHF.L.W.U32.HI R34, R18, 0xe, R18 ;  /* 0x0000000e12227819 */ /* 0x000fc40000010e12 */
[----:B------:R-:W-:Y:S02]  /*9660*/  SHF.R.U32.HI R35, RZ, 0x3, R18 ;  /* 0x00000003ff237819 */ /* 0x000fe40000011612 */
[----:B------:R-:W-:Y:S02]  /*9670*/  IADD3 R26, PT, PT, R17, R28, R26 ;  /* 0x0000001c111a7210 */ /* 0x000fe40007ffe01a */
[----:B------:R-:W-:Y:S02]  /*9680*/  IADD3 R16, PT, PT, R39, R4, R16 ;  /* 0x0000000427107210 */ /* 0x000fe40007ffe010 */
[----:B------:R-:W-:Y:S02]  /*9690*/  LOP3.LUT R5, R7, R5, R6, 0x96, !PT ;  /* 0x0000000507057212 */ /* 0x000fe400078e9606 */
[----:B------:R-:W-:Y:S02]  /*96a0*/  LOP3.LUT R17, R35, R29, R34, 0x96, !PT ;  /* 0x0000001d23117212 */ /* 0x000fe400078e9622 */
[----:B0-----:R-:W-:Y:S01]  /*96b0*/  SHF.L.W.U32.HI R11, R25, 0xe, R25 ;  /* 0x0000000e190b7819 */ /* 0x001fe20000010e19 */
[----:B------:R-:W-:Y:S01]  /*96c0*/  IMAD.IADD R16, R5, 0x1, R16 ;  /* 0x0000000105107824 */ /* 0x000fe200078e0210 */
[----:B------:R-:W5:Y:S01]  /*96d0*/  LDL R34, [R1+0xc0] ;  /* 0x0000c00001227983 */ /* 0x000f620000100800 */
        /* <DEDUP_REMOVED lines=13> */
[----:B------:R-:W-:Y:S02]  /*97b0*/  SHF.R.U32.HI R26, RZ, 0x3, R25 ;  /* 0x00000003ff1a7819 */ /* 0x000fe40000011619 */
[----:B------:R-:W-:Y:S02]  /*97c0*/  LOP3.LUT R5, R9, R5, R6, 0x96, !PT ;  /* 0x0000000509057212 */ /* 0x000fe400078e9606 */
[----:B------:R-:W-:Y:S02]  /*97d0*/  IADD3 R18, PT, PT, R18, R4, R27 ;  /* 0x0000000412127210 */ /* 0x000fe40007ffe01b */
[----:B------:R-:W-:Y:S02]  /*97e0*/  IADD3 R19, PT, PT, R19, R7, R8 ;  /* 0x0000000713137210 */ /* 0x000fe40007ffe008 */
[----:B------:R-:W-:Y:S01]  /*97f0*/  LOP3.LUT R10, R26, R10, R11, 0x96, !PT ;  /* 0x0000000a1a0a7212 */ /* 0x000fe200078e960b */
[----:B------:R-:W-:Y:S01]  /*9800*/  IMAD.IADD R18, R5, 0x1, R18 ;  /* 0x0000000105127824 */ /* 0x000fe200078e0212 */
[----:B------:R-:W5:Y:S03]  /*9810*/  LDL.64 R26, [R1+0xb8] ;  /* 0x0000b800011a7983 */ /* 0x000f660000100a00 */
[----:B------:R-:W-:Y:S01]  /*9820*/  IMAD.IADD R19, R10, 0x1, R19 ;  /* 0x000000010a137824 */ /* 0x000fe200078e0213 */
[----:B------:R-:W5:Y:S04]  /*9830*/  LDL.128 R4, [R1+0x2d0] ;  /* 0x0002d00001047983 */ /* 0x000f680000100c00 */
[----:B------:R0:W-:Y:S04]  /*9840*/  STL.128 [R1+0xd0], R16 ;  /* 0x0000d01001007387 */ /* 0x0001e80000100c00 */
[----:B------:R-:W5:Y:S04]  /*9850*/  LDL R35, [R1+0xd4] ;  /* 0x0000d40001237983 */ /* 0x000f680000100800 */
[----:B------:R-:W5:Y:S04]  /*9860*/  LDL.64 R28, [R1+0xd8] ;  /* 0x0000d800011c7983 */ /* 0x000f680000100a00 */
[----:B------:R-:W5:Y:S01]  /*9870*/  LDL.128 R8, [R1+0x2e0] ;  /* 0x0002e00001087983 */ /* 0x000f620000100c00 */
[----:B------:R-:W-:-:S02]  /*9880*/  SHF.L.W.U32.HI R50, R19, 0xf, R19 ;  /* 0x0000000f13327819 */ /* 0x000fc40000010e13 */
[--C-:B------:R-:W-:Y:S02]  /*9890*/  SHF.L.W.U32.HI R51, R19, 0xd, R19.reuse ;  /* 0x0000000d13337819 */ /* 0x100fe40000010e13 */
[C-C-:B------:R-:W-:Y:S02]  /*98a0*/  SHF.L.W.U32.HI R37, R18.reuse, 0xf, R18.reuse ;  /* 0x0000000f12257819 */ /* 0x140fe40000010e12 */
[--C-:B------:R-:W-:Y:S02]  /*98b0*/  SHF.L.W.U32.HI R38, R18, 0xd, R18.reuse ;  /* 0x0000000d12267819 */ /* 0x100fe40000010e12 */
[----:B------:R-:W-:Y:S02]  /*98c0*/  SHF.R.U32.HI R39, RZ, 0xa, R18 ;  /* 0x0000000aff277819 */ /* 0x000fe40000011612 */
[----:B0-----:R-:W-:Y:S02]  /*98d0*/  SHF.R.U32.HI R19, RZ, 0xa, R19 ;  /* 0x0000000aff137819 */ /* 0x001fe40000011613 */
[----:B------:R-:W-:-:S02]  /*98e0*/  LOP3.LUT R37, R39, R37, R38, 0x96, !PT ;  /* 0x0000002527257212 */ /* 0x000fc400078e9626 */
[----:B------:R-:W-:Y:S02]  /*98f0*/  LOP3.LUT R19, R19, R50, R51, 0x96, !PT ;  /* 0x0000003213137212 */ /* 0x000fe400078e9633 */
[----:B------:R-:W-:Y:S02]  /*9900*/  PRMT R23, R24, 0x3340, R23 ;  /* 0x0000334018177816 */ /* 0x000fe40000000017 */
[----:B------:R-:W-:Y:S01]  /*9910*/  PRMT R21, R22, 0x3340, R21 ;  /* 0x0000334016157816 */ /* 0x000fe20000000015 */
[----:B------:R0:W-:Y:S01]  /*9920*/  STL.64 [R1+0x2c8], R32 ;  /* 0x0002c82001007387 */ /* 0x0001e20000100a00 */
[----:B------:R-:W-:Y:S01]  /*9930*/  BSSY.RECONVERGENT B1, `(.L_x_26) ;  /* 0x0000098000017945 */ /* 0x000fe20003800200 */
[C-C-:B--2---:R-:W-:Y:S02]  /*9940*/  SHF.L.W.U32.HI R17, R13.reuse, 0x19, R13.reuse ;  /* 0x000000190d117819 */ /* 0x144fe40000010e0d */
[--C-:B------:R-:W-:Y:S02]  /*9950*/  SHF.L.W.U32.HI R18, R13, 0xe, R13.reuse ;  /* 0x0000000e0d127819 */ /* 0x100fe40000010e0d */
[----:B------:R-:W-:-:S02]  /*9960*/  SHF.R.U32.HI R38, RZ, 0x3, R13 ;  /* 0x00000003ff267819 */ /* 0x000fc4000001160d */
[C-C-:B---3--:R-:W-:Y:S02]  /*9970*/  SHF.L.W.U32.HI R39, R14.reuse, 0x19, R14.reuse ;  /* 0x000000190e277819 */ /* 0x148fe40000010e0e */
[--C-:B------:R-:W-:Y:S02]  /*9980*/  SHF.L.W.U32.HI R50, R14, 0xe, R14.reuse ;  /* 0x0000000e0e327819 */ /* 0x100fe40000010e0e */
[----:B------:R-:W-:Y:S02]  /*9990*/  SHF.R.U32.HI R51, RZ, 0x3, R14 ;  /* 0x00000003ff337819 */ /* 0x000fe4000001160e */
[----:B----4-:R-:W-:Y:S02]  /*99a0*/  IADD3 R37, PT, PT, R25, R37, R12 ;  /* 0x0000002519257210 */ /* 0x010fe40007ffe00c */
[----:B------:R-:W-:Y:S02]  /*99b0*/  LOP3.LUT R12, R38, R17, R18, 0x96, !PT ;  /* 0x00000011260c7212 */ /* 0x000fe400078e9612 */
        /* <DEDUP_REMOVED lines=54> */
[C-C-:B------:R-:W-:Y:S02]  /*9d20*/  SHF.L.W.U32.HI R19, R34.reuse, 0x19, R34.reuse ;  /* 0x0000001922137819 */ /* 0x140fe40000010e22 */
[----:B------:R-:W-:-:S02]  /*9d30*/  SHF.L.W.U32.HI R22, R34, 0xe, R34 ;  /* 0x0000000e22167819 */ /* 0x000fc40000010e22 */
[----:B------:R-:W-:Y:S02]  /*9d40*/  LOP3.LUT R31, R35, R31, R36, 0x96, !PT ;  /* 0x0000001f231f7212 */ /* 0x000fe400078e9624 */
[----:B------:R-:W-:Y:S02]  /*9d50*/  SHF.R.U32.HI R34, RZ, 0x3, R34 ;  /* 0x00000003ff227819 */ /* 0x000fe40000011622 */
[----:B------:R-:W-:Y:S02]  /*9d60*/  LOP3.LUT R25, R30, R25, R28, 0x96, !PT ;  /* 0x000000191e197212 */ /* 0x000fe400078e961c */
[----:B------:R-:W-:Y:S02]  /*9d70*/  IADD3 R26, PT, PT, R26, R18, R29 ;  /* 0x000000121a1a7210 */ /* 0x000fe40007ffe01d */
[----:B------:R-:W-:Y:S02]  /*9d80*/  PRMT R28, R20, 0x3340, R33 ;  /* 0x00003340141c7816 */ /* 0x000fe40000000021 */
[----:B------:R-:W-:-:S02]  /*9d90*/  PRMT R18, R3, 0x3340, R32 ;  /* 0x0000334003127816 */ /* 0x000fc40000000020 */
[----:B------:R-:W-:Y:S02]  /*9da0*/  IADD3 R20, PT, PT, R27, R31, R12 ;  /* 0x0000001f1b147210 */ /* 0x000fe40007ffe00c */
[----:B------:R-:W-:Y:S02]  /*9db0*/  LOP3.LUT R19, R34, R19, R22, 0x96, !PT ;  /* 0x0000001322137212 */ /* 0x000fe400078e9616 */
[----:B------:R-:W-:Y:S01]  /*9dc0*/  PRMT R29, R23, 0x5410, R18 ;  /* 0x00005410171d7816 */ /* 0x000fe20000000012 */
[----:B------:R-:W-:Y:S01]  /*9dd0*/  IMAD.IADD R18, R25, 0x1, R26 ;  /* 0x0000000119127824 */ /* 0x000fe200078e021a */
[----:B------:R-:W-:Y:S01]  /*9de0*/  PRMT R28, R21, 0x5410, R28 ;  /* 0x00005410151c7816 */ /* 0x000fe2000000001c */
[----:B------:R-:W-:Y:S01]  /*9df0*/  IMAD.IADD R19, R19, 0x1, R20 ;  /* 0x0000000113137824 */ /* 0x000fe200078e0214 */
[----:B------:R0:W-:Y:S04]  /*9e00*/  STL.128 [R1+0xe0], R12 ;  /* 0x0000e00c01007387 */ /* 0x0001e80000100c00 */
[----:B------:R0:W-:Y:S04]  /*9e10*/  STL.64 [R1+0x2b8], R28 ;  /* 0x0002b81c01007387 */ /* 0x0001e80000100a00 */
[----:B------:R0:W-:Y:S01]  /*9e20*/  STL.128 [R1+0xf0], R16 ;  /* 0x0000f01001007387 */ /* 0x0001e20000100c00 */
[----:B------:R-:W-:-:S02]  /*9e30*/  IMAD.MOV.U32 R21, RZ, RZ, RZ ;  /* 0x000000ffff157224 */ /* 0x000fc400078e00ff */
[----:B------:R-:W-:Y:S02]  /*9e40*/  IMAD.MOV.U32 R23, RZ, RZ, R4 ;  /* 0x000000ffff177224 */ /* 0x000fe400078e0004 */
[----:B------:R-:W-:Y:S02]  /*9e50*/  IMAD.MOV.U32 R24, RZ, RZ, R5 ;  /* 0x000000ffff187224 */ /* 0x000fe400078e0005 */
[----:B------:R-:W-:Y:S02]  /*9e60*/  IMAD.MOV.U32 R25, RZ, RZ, R6 ;  /* 0x000000ffff197224 */ /* 0x000fe400078e0006 */
[----:B------:R-:W-:Y:S02]  /*9e70*/  IMAD.MOV.U32 R26, RZ, RZ, R7 ;  /* 0x000000ffff1a7224 */ /* 0x000fe400078e0007 */
[----:B------:R-:W-:Y:S02]  /*9e80*/  IMAD.MOV.U32 R22, RZ, RZ, R8 ;  /* 0x000000ffff167224 */ /* 0x000fe400078e0008 */
[----:B------:R-:W-:-:S02]  /*9e90*/  IMAD.MOV.U32 R20, RZ, RZ, R9 ;  /* 0x000000ffff147224 */ /* 0x000fc400078e0009 */
[----:B------:R-:W-:-:S07]  /*9ea0*/  IMAD.MOV.U32 R3, RZ, RZ, R10 ;  /* 0x000000ffff037224 */ /* 0x000fce00078e000a */
.L_x_27:
[----:B0-----:R-:W-:-:S04]  /*9eb0*/  IMAD.SHL.U32 R16, R21, 0x4, RZ ;  /* 0x0000000415107824 */ /* 0x001fc800078e00ff */
        /* <DEDUP_REMOVED lines=32> */
[----:B------:R-:W-:-:S02]  /*a0c0*/  SHF.L.W.U32.HI R19, R3, 0x15, R3 ;  /* 0x0000001503137819 */ /* 0x000fc40000010e03 */
[----:B-1----:R-:W-:Y:S02]  /*a0d0*/  SHF.L.W.U32.HI R16, R3, 0x7, R3 ;  /* 0x0000000703107819 */ /* 0x002fe40000010e03 */
        /* <DEDUP_REMOVED lines=19> */
[C---:B------:R-:W-:Y:S02]  /*a210*/  SHF.L.W.U32.HI R14, R24.reuse, 0x1e, R24 ;  /* 0x0000001e180e7819 */ /* 0x040fe40000010e18 */
        /* <DEDUP_REMOVED lines=10> */
.L_x_26:
[----:B------:R-:W0:Y:S01]  /*a2c0*/  LDCU.64 UR4, c[0x4][0x20] ;  /* 0x01000400ff0477ac */ /* 0x000e220008000a00 */
[----:B------:R-:W-:Y:S02]  /*a2d0*/  IMAD.IADD R4, R4, 0x1, R23 ;  /* 0x0000000104047824 */ /* 0x000fe400078e0217 */
[----:B------:R-:W-:Y:S02]  /*a2e0*/  IMAD.IADD R6, R25, 0x1, R6 ;  /* 0x0000000119067824 */ /* 0x000fe400078e0206 */
[----:B------:R-:W-:Y:S02]  /*a2f0*/  IMAD.IADD R5, R5, 0x1, R24 ;  /* 0x0000000105057824 */ /* 0x000fe400078e0218 */
[----:B------:R-:W-:Y:S02]  /*a300*/  IMAD.IADD R8, R8, 0x1, R22 ;  /* 0x0000000108087824 */ /* 0x000fe400078e0216 */
[----:B------:R-:W-:Y:S02]  /*a310*/  IMAD.IADD R7, R26, 0x1, R7 ;  /* 0x000000011a077824 */ /* 0x000fe400078e0207 */
[----:B------:R-:W-:-:S02]  /*a320*/  IMAD.IADD R9, R9, 0x1, R20 ;  /* 0x0000000109097824 */ /* 0x000fc400078e0214 */
[----:B------:R-:W-:Y:S01]  /*a330*/  IMAD.IADD R11, R3, 0x1, R10 ;  /* 0x00000001030b7824 */ /* 0x000fe200078e020a */
[----:B0-----:R-:W-:Y:S02]  /*a340*/  LEA.HI R14, P0, R4, UR4, RZ, 0x4 ;  /* 0x00000004040e7c11 */ /* 0x001fe4000f8120ff */
[----:B------:R-:W-:-:S03]  /*a350*/  LEA.HI R12, P1, R5, UR4, RZ, 0x4 ;  /* 0x00000004050c7c11 */ /* 0x000fc6000f8320ff */
[----:B------:R-:W-:Y:S01]  /*a360*/  IMAD.X R15, RZ, RZ, UR5, P0 ;  /* 0x00000005ff0f7e24 */ /* 0x000fe200080e06ff */
[----:B------:R-:W-:Y:S01]  /*a370*/  LEA.HI R22, P0, R6, UR4, RZ, 0x4 ;  /* 0x0000000406167c11 */ /* 0x000fe2000f8120ff */
[----:B------:R-:W-:Y:S01]  /*a380*/  IMAD.X R13, RZ, RZ, UR5, P1 ;  /* 0x00000005ff0d7e24 */ /* 0x000fe200088e06ff */
[----:B------:R-:W-:Y:S02]  /*a390*/  LOP3.LUT R3, R4, 0xf, RZ, 0xc0, !PT ;  /* 0x0000000f04037812 */ /* 0x000fe400078ec0ff */
[----:B------:R-:W-:Y:S01]  /*a3a0*/  SHF.R.U32.HI R10, RZ, 0x8, R4 ;  /* 0x00000008ff0a7819 */ /* 0x000fe20000011604 */
[----:B------:R-:W-:Y:S01]  /*a3b0*/  IMAD.X R23, RZ, RZ, UR5, P0 ;  /* 0x00000005ff177e24 */ /* 0x000fe200080e06ff */
[C---:B------:R-:W-:Y:S01]  /*a3c0*/  LEA.HI R20, P0, R8.reuse, UR4, RZ, 0x4 ;  /* 0x0000000408147c11 */ /* 0x040fe2000f8120ff */
[----:B------:R0:W2:Y:S01]  /*a3d0*/  LDG.E.U8.CONSTANT R17, desc[UR36][R14.64] ;  /* 0x000000240e117981 */ /* 0x0000a2000c1e9100 */
[----:B------:R-:W-:Y:S02]  /*a3e0*/  LEA.HI R26, P1, R7, UR4, RZ, 0x4 ;  /* 0x00000004071a7c11 */ /* 0x000fe4000f8320ff */
[----:B------:R-:W-:Y:S01]  /*a3f0*/  LOP3.LUT R18, R5, 0xf, RZ, 0xc0, !PT ;  /* 0x0000000f05127812 */ /* 0x000fe200078ec0ff */
[----:B------:R-:W-:Y:S01]  /*a400*/  IMAD.X R21, RZ, RZ, UR5, P0 ;  /* 0x00000005ff157e24 */ /* 0x000fe200080e06ff */
[----:B------:R1:W3:Y:S01]  /*a410*/  LDG.E.U8.CONSTANT R12, desc[UR36][R12.64] ;  /* 0x000000240c0c7981 */ /* 0x0002e2000c1e9100 */
[----:B------:R-:W-:Y:S01]  /*a420*/  LOP3.LUT R24, R8, 0xf, RZ, 0xc0, !PT ;  /* 0x0000000f08187812 */ /* 0x000fe200078ec0ff */
[----:B------:R-:W-:Y:S01]  /*a430*/  IMAD.X R27, RZ, RZ, UR5, P1 ;  /* 0x00000005ff1b7e24 */ /* 0x000fe200088e06ff */
[----:B------:R-:W-:Y:S01]  /*a440*/  LOP3.LUT R28, R6, 0xf, RZ, 0xc0, !PT ;  /* 0x0000000f061c7812 */ /* 0x000fe200078ec0ff */
[----:B------:R4:W5:Y:S01]  /*a450*/  LDG.E.U8.CONSTANT R31, desc[UR36][R22.64] ;  /* 0x00000024161f7981 */ /* 0x000962000c1e9100 */
[----:B0-----:R-:W-:-:S02]  /*a460*/  IADD3 R14, P0, PT, R3, UR4, RZ ;  /* 0x00000004030e7c10 */ /* 0x001fc4000ff1e0ff */
[----:B------:R-:W-:Y:S01]  /*a470*/  IADD3 R18, P1, PT, R18, UR4, RZ ;  /* 0x0000000412127c10 */ /* 0x000fe2000ff3e0ff */
[----:B------:R-:W5:Y:S01]  /*a480*/  LDG.E.U8.CONSTANT R21, desc[UR36][R20.64] ;  /* 0x0000002414157981 */ /* 0x000f62000c1e9100 */
[----:B-1----:R-:W-:Y:S01]  /*a490*/  LOP3.LUT R13, R10, 0xf0, RZ, 0xc0, !PT ;  /* 0x000000f00a0d7812 */ /* 0x002fe200078ec0ff */
[----:B------:R-:W-:Y:S01]  /*a4a0*/  IMAD.X R15, RZ, RZ, UR5, P0 ;  /* 0x00000005ff0f7e24 */ /* 0x000fe200080e06ff */
[----:B------:R-:W-:Y:S01]  /*a4b0*/  IADD3 R24, P2, PT, R24, UR4, RZ ;  /* 0x0000000418187c10 */ /* 0x000fe2000ff5e0ff */
[----:B------:R-:W5:Y:S01]  /*a4c0*/  LDG.E.U8.CONSTANT R26, desc[UR36][R26.64] ;  /* 0x000000241a1a7981 */ /* 0x000f62000c1e9100 */
[----:B------:R-:W-:Y:S01]  /*a4d0*/  SHF.R.U32.HI R13, RZ, 0x4, R13 ;  /* 0x00000004ff0d7819 */ /* 0x000fe2000001160d */
[----:B------:R-:W-:Y:S01]  /*a4e0*/  IMAD.X R19, RZ, RZ, UR5, P1 ;  /* 0x00000005ff137e24 */ /* 0x000fe200088e06ff */
[----:B------:R-:W-:Y:S01]  /*a4f0*/  LOP3.LUT R3, R7, 0xf, RZ, 0xc0, !PT ;  /* 0x0000000f07037812 */ /* 0x000fe200078ec0ff */
[----:B------:R-:W-:Y:S01]  /*a500*/  IMAD.X R25, RZ, RZ, UR5, P2 ;  /* 0x00000005ff197e24 */ /* 0x000fe200090e06ff */
[----:B------:R-:W-:Y:S01]  /*a510*/  IADD3 R28, P0, PT, R28, UR4, RZ ;  /* 0x000000041c1c7c10 */ /* 0x000fe2000ff1e0ff */
[----:B------:R0:W3:Y:S01]  /*a520*/  LDG.E.U8.CONSTANT R14, desc[UR36][R14.64] ;  /* 0x000000240e0e7981 */ /* 0x0000e2000c1e9100 */
[----:B------:R-:W-:-:S02]  /*a530*/  LOP3.LUT R13, R13, 0xffff, RZ, 0xc0, !PT ;  /* 0x0000ffff0d0d7812 */ /* 0x000fc400078ec0ff */
[----:B------:R-:W-:Y:S01]  /*a540*/  SHF.R.U32.HI R35, RZ, 0x8, R5 ;  /* 0x00000008ff237819 */ /* 0x000fe20000011605 */
[----:B------:R1:W5:Y:S01]  /*a550*/  LDG.E.U8.CONSTANT R33, desc[UR36][R18.64] ;  /* 0x0000002412217981 */ /* 0x000362000c1e9100 */
[----:B----4-:R-:W-:Y:S01]  /*a560*/  IADD3 R22, P1, PT, R3, UR4, RZ ;  /* 0x0000000403167c10 */ /* 0x010fe2000ff3e0ff */
[----:B------:R-:W-:Y:S01]  /*a570*/  IMAD.X R29, RZ, RZ, UR5, P0 ;  /* 0x00000005ff1d7e24 */ /* 0x000fe200080e06ff */
[----:B------:R-:W-:Y:S01]  /*a580*/  SHF.R.U32.HI R3, RZ, 0x18, R4 ;  /* 0x00000018ff037819 */ /* 0x000fe20000011604 */
[----:B------:R4:W5:Y:S01]  /*a590*/  LDG.E.U8.CONSTANT R20, desc[UR36][R24.64] ;  /* 0x0000002418147981 */ /* 0x000962000c1e9100 */
[----:B0-----:R-:W-:Y:S02]  /*a5a0*/  LOP3.LUT R15, R10, 0xf, RZ, 0xc0, !PT ;  /* 0x0000000f0a0f7812 */ /* 0x001fe400078ec0ff */
[----:B------:R-:W-:Y:S01]  /*a5b0*/  IADD3 R50, P2, PT, R13, UR4, RZ ;  /* 0x000000040d327c10 */ /* 0x000fe2000ff5e0ff */
[----:B------:R-:W-:Y:S01]  /*a5c0*/  IMAD.X R23, RZ, RZ, UR5, P1 ;  /* 0x00000005ff177e24 */ /* 0x000fe200088e06ff */
[----:B-1----:R-:W-:Y:S01]  /*a5d0*/  IADD3 R18, P0, PT, R15, UR4, RZ ;  /* 0x000000040f127c10 */ /* 0x002fe2000ff1e0ff */
[----:B------:R-:W5:Y:S01]  /*a5e0*/  LDG.E.U8.CONSTANT R28, desc[UR36][R28.64] ;  /* 0x000000241c1c7981 */ /* 0x000f62000c1e9100 */
[----:B------:R-:W-:-:S02]  /*a5f0*/  LOP3.LUT R3, R3, 0xf, RZ, 0xc0, !PT ;  /* 0x0000000f03037812 */ /* 0x000fc400078ec0ff */
[----:B----4-:R-:W-:Y:S01]  /*a600*/  LOP3.LUT R24, R35, 0xf, RZ, 0xc0, !PT ;  /* 0x0000000f23187812 */ /* 0x010fe200078ec0ff */
[----:B------:R-:W-:Y:S01]  /*a610*/  IMAD.X R51, RZ, RZ, UR5, P2 ;  /* 0x00000005ff337e24 */ /* 0x000fe200090e06ff */
[----:B------:R-:W-:Y:S01]  /*a620*/  SHF.R.U32.HI R10, RZ, 0x10, R4 ;  /* 0x00000010ff0a7819 */ /* 0x000fe20000011604 */
[----:B------:R-:W-:Y:S01]  /*a630*/  IMAD.X R19, RZ, RZ, UR5, P0 ;  /* 0x00000005ff137e24 */ /* 0x000fe200080e06ff */
[----:B------:R-:W-:Y:S01]  /*a640*/  IADD3 R24, P2, PT, R24, UR4, RZ ;  /* 0x0000000418187c10 */ /* 0x000fe2000ff5e0ff */
[----:B------:R0:W4:Y:S01]  /*a650*/  LDG.E.U8.CONSTANT R23, desc[UR36][R22.64] ;  /* 0x0000002416177981 */ /* 0x000122000c1e9100 */
[----:B------:R-:W-:Y:S02]  /*a660*/  IADD3 R38, P0, PT, R3, UR4, RZ ;  /* 0x0000000403267c10 */ /* 0x000fe4000ff1e0ff */
[----:B------:R-:W-:Y:S01]  /*a670*/  LOP3.LUT R10, R10, 0xf, RZ, 0xc0, !PT ;  /* 0x0000000f0a0a7812 */ /* 0x000fe200078ec0ff */
[----:B------:R-:W2:Y:S01]  /*a680*/  LDG.E.U8.CONSTANT R18, desc[UR36][R18.64] ;  /* 0x0000002412127981 */ /* 0x000ea2000c1e9100 */
[----:B------:R-:W-:Y:S01]  /*a690*/  SHF.R.U32.HI R3, RZ, 0x18, R5 ;  /* 0x00000018ff037819 */ /* 0x000fe20000011605 */
[----:B------:R-:W-:Y:S01]  /*a6a0*/  IMAD.X R25, RZ, RZ, UR5, P2 ;  /* 0x00000005ff197e24 */ /* 0x000fe200090e06ff */
[----:B------:R-:W-:-:S02]  /*a6b0*/  IADD3 R36, P1, PT, R10, UR4, RZ ;  /* 0x000000040a247c10 */ /* 0x000fc4000ff3e0ff */
[----:B------:R-:W-:Y:S02]  /*a6c0*/  LOP3.LUT R27, R3, 0xf, RZ, 0xc0, !PT ;  /* 0x0000000f031b7812 */ /* 0x000fe400078ec0ff */
[----:B------:R-:W-:Y:S01]  /*a6d0*/  SHF.R.U32.HI R10, RZ, 0x10, R5 ;  /* 0x00000010ff0a7819 */ /* 0x000fe20000011605 */
[----:B------:R-:W-:Y:S01]  /*a6e0*/  IMAD.X R39, RZ, RZ, UR5, P0 ;  /* 0x00000005ff277e24 */ /* 0x000fe200080e06ff */
[----:B------:R1:W5:Y:S04]  /*a6f0*/  LDG.E.U8.CONSTANT R13, desc[UR36][R24.64] ;  /* 0x00000024180d7981 */ /* 0x000368000c1e9100 */
[----:B------:R1:W3:Y:S01]  /*a700*/  LDG.E.U8.CONSTANT R19, desc[UR36][R50.64] ;  /* 0x0000002432137981 */ /* 0x0002e2000c1e9100 */
[----:B------:R-:W-:Y:S01]  /*a710*/  LOP3.LUT R10, R10, 0xf, RZ, 0xc0, !PT ;  /* 0x0000000f0a0a7812 */ /* 0x000fe200078ec0ff */
[----:B------:R-:W-:Y:S01]  /*a720*/  IMAD.X R37, RZ, RZ, UR5, P1 ;  /* 0x00000005ff257e24 */ /* 0x000fe200088e06ff */
[----:B0-----:R-:W-:Y:S01]  /*a730*/  SHF.R.U32.HI R22, RZ, 0x10, R6 ;  /* 0x00000010ff167819 */ /* 0x001fe20000011606 */
[----:B------:R0:W4:Y:S01]  /*a740*/  LDG.E.U8.CONSTANT R16, desc[UR36][R38.64] ;  /* 0x0000002426107981 */ /* 0x000122000c1e9100 */
[----:B-1----:R-:W-:-:S02]  /*a750*/  IADD3 R24, P0, PT, R27, UR4, RZ ;  /* 0x000000041b187c10 */ /* 0x002fc4000ff1e0ff */
[----:B------:R-:W-:Y:S01]  /*a760*/  LOP3.LUT R22, R22, 0xf, RZ, 0xc0, !PT ;  /* 0x0000000f16167812 */ /* 0x000fe200078ec0ff */
[----:B------:R-:W5:Y:S01]  /*a770*/  LDG.E.U8.CONSTANT R15, desc[UR36][R36.64] ;  /* 0x00000024240f7981 */ /* 0x000f62000c1e9100 */
[----:B------:R-:W-:Y:S01]  /*a780*/  IADD3 R50, P1, PT, R10, UR4, RZ ;  /* 0x000000040a327c10 */ /* 0x000fe2000ff3e0ff */
[----:B------:R-:W-:Y:S01]  /*a790*/  IMAD.X R25, RZ, RZ, UR5, P0 ;  /* 0x00000005ff197e24 */ /* 0x000fe200080e06ff */
[--C-:B------:R-:W-:Y:S02]  /*a7a0*/  SHF.R.U32.HI R3, RZ, 0x18, R6.reuse ;  /* 0x00000018ff037819 */ /* 0x100fe40000011606 */
[----:B------:R-:W-:Y:S01]  /*a7b0*/  SHF.R.U32.HI R56, RZ, 0x8, R6 ;  /* 0x00000008ff387819 */ /* 0x000fe20000011606 */
[----:B------:R-:W-:Y:S01]  /*a7c0*/  IMAD.X R51, RZ, RZ, UR5, P1 ;  /* 0x00000005ff337e24 */ /* 0x000fe200088e06ff */
[----:B------:R1:W5:Y:S01]  /*a7d0*/  LDG.E.U8.CONSTANT R10, desc[UR36][R24.64] ;  /* 0x00000024180a7981 */ /* 0x000362000c1e9100 */
[----:B------:R-:W-:Y:S02]  /*a7e0*/  LOP3.LUT R3, R3, 0xf, RZ, 0xc0, !PT ;  /* 0x0000000f03037812 */ /* 0x000fe400078ec0ff */
[----:B------:R-:W-:Y:S01]  /*a7f0*/  SHF.R.U32.HI R57, RZ, 0x8, R7 ;  /* 0x00000008ff397819 */ /* 0x000fe20000011607 */
[----:B------:R1:W5:Y:S01]  /*a800*/  LDG.E.U8.CONSTANT R34, desc[UR36][R50.64] ;  /* 0x0000002432227981 */ /* 0x000362000c1e9100 */
[----:B0-----:R-:W-:-:S02]  /*a810*/  LOP3.LUT R38, R56, 0xf, RZ, 0xc0, !PT ;  /* 0x0000000f38267812 */ /* 0x001fc400078ec0ff */
[----:B-1----:R-:W-:Y:S02]  /*a820*/  IADD3 R24, P1, PT, R22, UR4, RZ ;  /* 0x0000000416187c10 */ /* 0x002fe4000ff3e0ff */
[----:B------:R-:W-:Y:S02]  /*a830*/  SHF.R.U32.HI R22, RZ, 0x18, R7 ;  /* 0x00000018ff167819 */ /* 0x000fe40000011607 */
[----:B------:R-:W-:Y:S01]  /*a840*/  IADD3 R36, P0, PT, R3, UR4, RZ ;  /* 0x0000000403247c10 */ /* 0x000fe2000ff1e0ff */
[----:B------:R-:W-:Y:S01]  /*a850*/  IMAD.X R25, RZ, RZ, UR5, P1 ;  /* 0x00000005ff197e24 */ /* 0x000fe200088e06ff */
[----:B------:R-:W-:Y:S02]  /*a860*/  LOP3.LUT R52, R57, 0xf, RZ, 0xc0, !PT ;  /* 0x0000000f39347812 */ /* 0x000fe400078ec0ff */
[----:B------:R-:W-:Y:S02]  /*a870*/  LOP3.LUT R22, R22, 0xf, RZ, 0xc0, !PT ;  /* 0x0000000f16167812 */ /* 0x000fe400078ec0ff */
[----:B------:R-:W-:-:S02]  /*a880*/  IADD3 R38, P2, PT, R38, UR4, RZ ;  /* 0x0000000426267c10 */ /* 0x000fc4000ff5e0ff */
[----:B------:R-:W-:Y:S01]  /*a890*/  SHF.R.U32.HI R27, RZ, 0x10, R7 ;  /* 0x00000010ff1b7819 */ /* 0x000fe20000011607 */
[----:B------:R-:W-:Y:S01]  /*a8a0*/  IMAD.X R37, RZ, RZ, UR5, P0 ;  /* 0x00000005ff257e24 */ /* 0x000fe200080e06ff */
[----:B------:R-:W-:Y:S01]  /*a8b0*/  SHF.R.U32.HI R3, RZ, 0x8, R8 ;  /* 0x00000008ff037819 */ /* 0x000fe20000011608 */
[----:B------:R0:W5:Y:S01]  /*a8c0*/  LDG.E.U8.CONSTANT R29, desc[UR36][R24.64] ;  /* 0x00000024181d7981 */ /* 0x000162000c1e9100 */
[----:B------:R-:W-:Y:S01]  /*a8d0*/  IADD3 R50, P1, PT, R52, UR4, RZ ;  /* 0x0000000434327c10 */ /* 0x000fe2000ff3e0ff */
[----:B------:R-:W-:Y:S01]  /*a8e0*/  IMAD.X R39, RZ, RZ, UR5, P2 ;  /* 0x00000005ff277e24 */ /* 0x000fe200090e06ff */
[----:B------:R-:W-:Y:S01]  /*a8f0*/  LOP3.LUT R52, R27, 0xf, RZ, 0xc0, !PT ;  /* 0x0000000f1b347812 */ /* 0x000fe200078ec0ff */
[----:B------:R1:W5:Y:S01]  /*a900*/  LDG.E.U8.CONSTANT R30, desc[UR36][R36.64] ;  /* 0x00000024241e7981 */ /* 0x000362000c1e9100 */
[----:B------:R-:W-:Y:S02]  /*a910*/  LOP3.LUT R27, R3, 0xf, RZ, 0xc0, !PT ;  /* 0x0000000f031b7812 */ /* 0x000fe400078ec0ff */
[----:B0-----:R-:W-:Y:S01]  /*a920*/  IADD3 R24, P0, PT, R22, UR4, RZ ;  /* 0x0000000416187c10 */ /* 0x001fe2000ff1e0ff */
[----:B------:R0:W5:Y:S01]  /*a930*/  LDG.E.U8.CONSTANT R32, desc[UR36][R38.64] ;  /* 0x0000002426207981 */ /* 0x000162000c1e9100 */
[----:B------:R-:W-:Y:S01]  /*a940*/  PRMT R22, R4, 0x7632, R22 ;  /* 0x0000763204167816 */ /* 0x000fe20000000016 */
[----:B------:R-:W-:Y:S01]  /*a950*/  IMAD.X R51, RZ, RZ, UR5, P1 ;  /* 0x00000005ff337e24 */ /* 0x000fe200088e06ff */
[----:B-1----:R-:W-:-:S02]  /*a960*/  IADD3 R36, P2, PT, R27, UR4, RZ ;  /* 0x000000041b247c10 */ /* 0x002fc4000ff5e0ff */
[----:B------:R-:W-:Y:S01]  /*a970*/  LOP3.LUT R22, R22, 0xf0, RZ, 0xc0, !PT ;  /* 0x000000f016167812 */ /* 0x000fe200078ec0ff */
[----:B------:R-:W-:Y:S01]  /*a980*/  IMAD.X R25, RZ, RZ, UR5, P0 ;  /* 0x00000005ff197e24 */ /* 0x000fe200080e06ff */
[----:B------:R1:W5:Y:S02]  /*a990*/  LDG.E.U8.CONSTANT R27, desc[UR36][R50.64] ;  /* 0x00000024321b7981 */ /* 0x000364000c1e9100 */
[----:B------:R-:W-:Y:S02]  /*a9a0*/  SHF.R.U32.HI R53, RZ, 0x4, R22 ;  /* 0x00000004ff357819 */ /* 0x000fe40000011616 */
[----:B0-----:R-:W-:Y:S01]  /*a9b0*/  IADD3 R38, P1, PT, R52, UR4, RZ ;  /* 0x0000000434267c10 */ /* 0x001fe2000ff3e0ff */
[----:B------:R-:W-:Y:S01]  /*a9c0*/  IMAD.X R37, RZ, RZ, UR5, P2 ;  /* 0x00000005ff257e24 */ /* 0x000fe200090e06ff */
[----:B------:R-:W-:Y:S01]  /*a9d0*/  LOP3.LUT R53, R53, 0xffff, RZ, 0xc0, !PT ;  /* 0x0000ffff35357812 */ /* 0x000fe200078ec0ff */
[----:B------:R-:W5:Y:S02]  /*a9e0*/  LDG.E.U8.CONSTANT R25, desc[UR36][R24.64] ;  /* 0x0000002418197981 */ /* 0x000f64000c1e9100 */
[----:B------:R-:W-:Y:S01]  /*a9f0*/  IMAD.X R39, RZ, RZ, UR5, P1 ;  /* 0x00000005ff277e24 */ /* 0x000fe200088e06ff */
[----:B-1----:R-:W-:Y:S01]  /*aa00*/  SHF.R.U32.HI R50, RZ, 0x10, R8 ;  /* 0x00000010ff327819 */ /* 0x002fe20000011608 */
[----:B------:R0:W5:Y:S01]  /*aa10*/  LDG.E.U8.CONSTANT R22, desc[UR36][R36.64] ;  /* 0x0000002424167981 */ /* 0x000162000c1e9100 */
[----:B------:R-:W-:-:S02]  /*aa20*/  LOP3.LUT R51, R4, 0xf0, RZ, 0xc0, !PT ;  /* 0x000000f004337812 */ /* 0x000fc400078ec0ff */
[----:B------:R-:W-:Y:S01]  /*aa30*/  SHF.R.U32.HI R52, RZ, 0x18, R8 ;  /* 0x00000018ff347819 */ /* 0x000fe20000011608 */
[----:B------:R1:W-:Y:S04]  /*aa40*/  STL.128 [R1+0x2d0], R4 ;  /* 0x0002d00401007387 */ /* 0x0003e80000100c00 */
[----:B------:R1:W5:Y:S01]  /*aa50*/  LDG.E.U8.CONSTANT R24, desc[UR36][R38.64] ;  /* 0x0000002426187981 */ /* 0x000362000c1e9100 */
[----:B0-----:R-:W-:Y:S02]  /*aa60*/  IADD3 R36, P0, PT, R53, UR4, RZ ;  /* 0x0000000435247c10 */ /* 0x001fe4000ff1e0ff */
[----:B------:R-:W-:-:S03]  /*aa70*/  LOP3.LUT R52, R52, 0xf, RZ, 0xc0, !PT ;  /* 0x0000000f34347812 */ /* 0x000fc600078ec0ff */
[----:B------:R-:W-:Y:S01]  /*aa80*/  IMAD.X R37, RZ, RZ, UR5, P0 ;  /* 0x00000005ff257e24 */ /* 0x000fe200080e06ff */
[----:B-1----:R-:W-:Y:S02]  /*aa90*/  LOP3.LUT R38, R50, 0xf, RZ, 0xc0, !PT ;  /* 0x0000000f32267812 */ /* 0x002fe400078ec0ff */
[----:B------:R-:W-:-:S03]  /*aaa0*/  SHF.R.U32.HI R4, RZ, 0x4, R51 ;  /* 0x00000004ff047819 */ /* 0x000fc60000011633 */
[----:B------:R-:W5:Y:S01]  /*aab0*/  LDG.E.U8.CONSTANT R37, desc[UR36][R36.64] ;  /* 0x0000002424257981 */ /* 0x000f62000c1e9100 */
[----:B------:R-:W-:Y:S02]  /*aac0*/  IADD3 R38, P0, PT, R38, UR4, RZ ;  /* 0x0000000426267c10 */ /* 0x000fe4000ff1e0ff */
[----:B------:R-:W-:Y:S02]  /*aad0*/  LOP3.LUT R4, R4, 0xffff, RZ, 0xc0, !PT ;  /* 0x0000ffff04047812 */ /* 0x000fe400078ec0ff */
[----:B------:R-:W-:Y:S01]  /*aae0*/  IADD3 R50, P1, PT, R52, UR4, RZ ;  /* 0x0000000434327c10 */ /* 0x000fe2000ff3e0ff */
[----:B------:R-:W-:Y:S01]  /*aaf0*/  IMAD.X R39, RZ, RZ, UR5, P0 ;  /* 0x00000005ff277e24 */ /* 0x000fe200080e06ff */
[----:B------:R-:W-:Y:S02]  /*ab00*/  IADD3 R52, P0, PT, R4, UR4, RZ ;  /* 0x0000000404347c10 */ /* 0x000fe4000ff1e0ff */
[----:B------:R-:W-:Y:S02]  /*ab10*/  LOP3.LUT R4, R5, 0xf0, RZ, 0xc0, !PT ;  /* 0x000000f005047812 */ /* 0x000fe400078ec0ff */
[----:B------:R-:W-:Y:S01]  /*ab20*/  SHF.R.U32.HI R58, RZ, 0x8, R9 ;  /* 0x00000008ff3a7819 */ /* 0x000fe20000011609 */
[----:B------:R-:W-:Y:S01]  /*ab30*/  IMAD.X R51, RZ, RZ, UR5, P1 ;  /* 0x00000005ff337e24 */ /* 0x000fe200088e06ff */
[----:B------:R-:W-:Y:S01]  /*ab40*/  SHF.R.U32.HI R4, RZ, 0x4, R4 ;  /* 0x00000004ff047819 */ /* 0x000fe20000011604 */
[----:B------:R-:W-:Y:S01]  /*ab50*/  IMAD.X R53, RZ, RZ, UR5, P0 ;  /* 0x00000005ff357e24 */ /* 0x000fe200080e06ff */
[----:B------:R-:W-:Y:S01]  /*ab60*/  LOP3.LUT R54, R58, 0xf, RZ, 0xc0, !PT ;  /* 0x0000000f3a367812 */ /* 0x000fe200078ec0ff */
[----:B------:R-:W5:Y:S01]  /*ab70*/  LDG.E.U8.CONSTANT R39, desc[UR36][R38.64] ;  /* 0x0000002426277981 */ /* 0x000f62000c1e9100 */
[----:B------:R-:W-:-:S02]  /*ab80*/  LOP3.LUT R59, R6, 0xf0, RZ, 0xc0, !PT ;  /* 0x000000f0063b7812 */ /* 0x000fc400078ec0ff */
[----:B------:R-:W-:Y:S01]  /*ab90*/  LOP3.LUT R4, R4, 0xffff, RZ, 0xc0, !PT ;  /* 0x0000ffff04047812 */ /* 0x000fe200078ec0ff */
[----:B------:R0:W5:Y:S01]  /*aba0*/  LDG.E.U8.CONSTANT R36, desc[UR36][R52.64] ;  /* 0x0000002434247981 */ /* 0x000162000c1e9100 */
[----:B------:R-:W-:Y:S02]  /*abb0*/  IADD3 R54, P1, PT, R54, UR4, RZ ;  /* 0x0000000436367c10 */ /* 0x000fe4000ff3e0ff */
[----:B------:R-:W-:Y:S01]  /*abc0*/  SHF.R.U32.HI R59, RZ, 0x4, R59 ;  /* 0x00000004ff3b7819 */ /* 0x000fe2000001163b */
[----:B------:R-:W5:Y:S02]  /*abd0*/  LDG.E.U8.CONSTANT R50, desc[UR36][R50.64] ;  /* 0x0000002432327981 */ /* 0x000f64000c1e9100 */
[----:B------:R-:W-:Y:S01]  /*abe0*/  IMAD.X R55, RZ, RZ, UR5, P1 ;  /* 0x00000005ff377e24 */ /* 0x000fe200088e06ff */
[----:B0-----:R-:W-:-:S04]  /*abf0*/  IADD3 R52, P0, PT, R4, UR4, RZ ;  /* 0x0000000404347c10 */ /* 0x001fc8000ff1e0ff */
[----:B------:R0:W5:Y:S01]  /*ac00*/  LDG.E.U8.CONSTANT R38, desc[UR36][R54.64] ;  /* 0x0000002436267981 */ /* 0x000162000c1e9100 */
[----:B------:R-:W-:Y:S02]  /*ac10*/  LOP3.LUT R4, R7, 0xf0, RZ, 0xc0, !PT ;  /* 0x000000f007047812 */ /* 0x000fe400078ec0ff */
[----:B------:R-:W-:Y:S02]  /*ac20*/  LOP3.LUT R59, R59, 0xffff, RZ, 0xc0, !PT ;  /* 0x0000ffff3b3b7812 */ /* 0x000fe400078ec0ff */
[----:B------:R-:W-:Y:S02]  /*ac30*/  SHF.R.U32.HI R4, RZ, 0x4, R4 ;  /* 0x00000004ff047819 */ /* 0x000fe40000011604 */
[----:B------:R-:W-:Y:S02]  /*ac40*/  LOP3.LUT R35, R35, 0xf0, RZ, 0xc0, !PT ;  /* 0x000000f023237812 */ /* 0x000fe400078ec0ff */
[----:B------:R-:W-:Y:S02]  /*ac50*/  LOP3.LUT R4, R4, 0xffff, RZ, 0xc0, !PT ;  /* 0x0000ffff04047812 */ /* 0x000fe400078ec0ff */
[----:B0-----:R-:W-:Y:S01]  /*ac60*/  IADD3 R54, P1, PT, R59, UR4, RZ ;  /* 0x000000043b367c10 */ /* 0x001fe2000ff3e0ff */
[----:B------:R-:W-:Y:S01]  /*ac70*/  IMAD.X R53, RZ, RZ, UR5, P0 ;  /* 0x00000005ff357e24 */ /* 0x000fe200080e06ff */
[----:B------:R-:W-:-:S02]  /*ac80*/  SHF.R.U32.HI R35, RZ, 0x4, R35 ;  /* 0x00000004ff237819 */ /* 0x000fc40000011623 */
[----:B------:R-:W-:Y:S01]  /*ac90*/  IADD3 R60, P0, PT, R4, UR4, RZ ;  /* 0x00000004043c7c10 */ /* 0x000fe2000ff1e0ff */
[----:B------:R-:W-:Y:S01]  /*aca0*/  IMAD.X R55, RZ, RZ, UR5, P1 ;  /* 0x00000005ff377e24 */ /* 0x000fe200088e06ff */
[----:B------:R-:W-:Y:S01]  /*acb0*/  LOP3.LUT R35, R35, 0xffff, RZ, 0xc0, !PT ;  /* 0x0000ffff23237812 */ /* 0x000fe200078ec0ff */
[----:B------:R-:W5:Y:S02]  /*acc0*/  LDG.E.U8.CONSTANT R53, desc[UR36][R52.64] ;  /* 0x0000002434357981 */ /* 0x000f64000c1e9100 */
[----:B------:R-:W-:Y:S01]  /*acd0*/  IMAD.X R61, RZ, RZ, UR5, P0 ;  /* 0x00000005ff3d7e24 */ /* 0x000fe200080e06ff */
[----:B------:R-:W-:Y:S01]  /*ace0*/  LOP3.LUT R4, R8, 0xf0, RZ, 0xc0, !PT ;  /* 0x000000f008047812 */ /* 0x000fe200078ec0ff */
[----:B------:R0:W5:Y:S01]  /*acf0*/  LDG.E.U8.CONSTANT R52, desc[UR36][R54.64] ;  /* 0x0000002436347981 */ /* 0x000162000c1e9100 */
[----:B------:R-:W-:Y:S02]  /*ad00*/  PRMT R5, R5, 0x7632, R5 ;  /* 0x0000763205057816 */ /* 0x000fe40000000005 */
[----:B------:R-:W-:Y:S01]  /*ad10*/  LOP3.LUT R56, R56, 0xf0, RZ, 0xc0, !PT ;  /* 0x000000f038387812 */ /* 0x000fe200078ec0ff */
[----:B------:R-:W5:Y:S01]  /*ad20*/  LDG.E.U8.CONSTANT R51, desc[UR36][R60.64] ;  /* 0x000000243c337981 */ /* 0x000f62000c1e9100 */
[----:B0-----:R-:W-:-:S05]  /*ad30*/  IADD3 R54, P0, PT, R35, UR4, RZ ;  /* 0x0000000423367c10 */ /* 0x001fca000ff1e0ff */
[----:B------:R-:W-:-:S05]  /*ad40*/  IMAD.X R55, RZ, RZ, UR5, P0 ;  /* 0x00000005ff377e24 */ /* 0x000fca00080e06ff */
[----:B------:R0:W5:Y:S01]  /*ad50*/  LDG.E.U8.CONSTANT R35, desc[UR36][R54.64] ;  /* 0x0000002436237981 */ /* 0x000162000c1e9100 */
[----:B------:R-:W-:Y:S02]  /*ad60*/  SHF.R.U32.HI R4, RZ, 0x4, R4 ;  /* 0x00000004ff047819 */ /* 0x000fe40000011604 */
[----:B------:R-:W-:Y:S02]  /*ad70*/  LOP3.LUT R5, R5, 0xf0, RZ, 0xc0, !PT ;  /* 0x000000f005057812 */ /* 0x000fe400078ec0ff */
[----:B------:R-:W-:Y:S02]  /*ad80*/  LOP3.LUT R4, R4, 0xffff, RZ, 0xc0, !PT ;  /* 0x0000ffff04047812 */ /* 0x000fe400078ec0ff */
[----:B------:R-:W-:Y:S02]  /*ad90*/  SHF.R.U32.HI R5, RZ, 0x4, R5 ;  /* 0x00000004ff057819 */ /* 0x000fe40000011605 */
[----:B0-----:R-:W-:Y:S02]  /*ada0*/  IADD3 R54, P0, PT, R4, UR4, RZ ;  /* 0x0000000404367c10 */ /* 0x001fe4000ff1e0ff */
[----:B------:R-:W-:-:S03]  /*adb0*/  LOP3.LUT R5, R5, 0xffff, RZ, 0xc0, !PT ;  /* 0x0000ffff05057812 */ /* 0x000fc600078ec0ff */
[----:B------:R-:W-:Y:S01]  /*adc0*/  IMAD.X R55, RZ, RZ, UR5, P0 ;  /* 0x00000005ff377e24 */ /* 0x000fe200080e06ff */
[----:B------:R-:W-:Y:S02]  /*add0*/  IADD3 R4, P0, PT, R5, UR4, RZ ;  /* 0x0000000405047c10 */ /* 0x000fe4000ff1e0ff */
[----:B------:R-:W-:Y:S02]  /*ade0*/  SHF.R.U32.HI R56, RZ, 0x4, R56 ;  /* 0x00000004ff387819 */ /* 0x000fe40000011638 */
[----:B------:R-:W-:Y:S01]  /*adf0*/  PRMT R6, R6, 0x7632, R6 ;  /* 0x0000763206067816 */ /* 0x000fe20000000006 */
[----:B------:R-:W-:Y:S01]  /*ae00*/  IMAD.X R5, RZ, RZ, UR5, P0 ;  /* 0x00000005ff057e24 */ /* 0x000fe200080e06ff */
[----:B------:R-:W-:Y:S01]  /*ae10*/  LOP3.LUT R56, R56, 0xffff, RZ, 0xc0, !PT ;  /* 0x0000ffff38387812 */ /* 0x000fe200078ec0ff */
[----:B------:R-:W5:Y:S01]  /*ae20*/  LDG.E.U8.CONSTANT R54, desc[UR36][R54.64] ;  /* 0x0000002436367981 */ /* 0x000f62000c1e9100 */
[----:B------:R-:W-:-:S04]  /*ae30*/  LOP3.LUT R6, R6, 0xf0, RZ, 0xc0, !PT ;  /* 0x000000f006067812 */ /* 0x000fc800078ec0ff */
[----:B------:R-:W-:Y:S01]  /*ae40*/  SHF.R.U32.HI R6, RZ, 0x4, R6 ;  /* 0x00000004ff067819 */ /* 0x000fe20000011606 */
[----:B------:R0:W5:Y:S03]  /*ae50*/  LDG.E.U8.CONSTANT R55, desc[UR36][R4.64] ;  /* 0x0000002404377981 */ /* 0x000166000c1e9100 */
[----:B------:R-:W-:Y:S02]  /*ae60*/  LOP3.LUT R6, R6, 0xffff, RZ, 0xc0, !PT ;  /* 0x0000ffff06067812 */ /* 0x000fe400078ec0ff */
[----:B0-----:R-:W-:-:S05]  /*ae70*/  IADD3 R4, P0, PT, R56, UR4, RZ ;  /* 0x0000000438047c10 */ /* 0x001fca000ff1e0ff */
[----:B------:R-:W-:Y:S01]  /*ae80*/  IMAD.X R5, RZ, RZ, UR5, P0 ;  /* 0x00000005ff057e24 */ /* 0x000fe200080e06ff */
[----:B------:R-:W-:-:S04]  /*ae90*/  LOP3.LUT R57, R57, 0xf0, RZ, 0xc0, !PT ;  /* 0x000000f039397812 */ /* 0x000fc800078ec0ff */
[----:B------:R0:W5:Y:S01]  /*aea0*/  LDG.E.U8.CONSTANT R56, desc[UR36][R4.64] ;  /* 0x0000002404387981 */ /* 0x000162000c1e9100 */
[----:B------:R-:W-:Y:S02]  /*aeb0*/  SHF.R.U32.HI R57, RZ, 0x4, R57 ;  /* 0x00000004ff397819 */ /* 0x000fe40000011639 */
[----:B------:R-:W-:Y:S02]  /*aec0*/  PRMT R7, R7, 0x7632, R7 ;  /* 0x0000763207077816 */ /* 0x000fe40000000007 */
[----:B0-----:R-:W-:Y:S02]  /*aed0*/  IADD3 R4, P0, PT, R6, UR4, RZ ;  /* 0x0000000406047c10 */ /* 0x001fe4000ff1e0ff */
[----:B------:R-:W-:-:S03]  /*aee0*/  LOP3.LUT R57, R57, 0xffff, RZ, 0xc0, !PT ;  /* 0x0000ffff39397812 */ /* 0x000fc600078ec0ff */
[----:B------:R-:W-:Y:S01]  /*aef0*/  IMAD.X R5, RZ, RZ, UR5, P0 ;  /* 0x00000005ff057e24 */ /* 0x000fe200080e06ff */
[----:B------:R-:W-:-:S04]  /*af00*/  LOP3.LUT R7, R7, 0xf0, RZ, 0xc0, !PT ;  /* 0x000000f007077812 */ /* 0x000fc800078ec0ff */
[----:B------:R0:W5:Y:S01]  /*af10*/  LDG.E.U8.CONSTANT R6, desc[UR36][R4.64] ;  /* 0x0000002404067981 */ /* 0x000162000c1e9100 */
[----:B------:R-:W-:Y:S02]  /*af20*/  SHF.R.U32.HI R7, RZ, 0x4, R7 ;  /* 0x00000004ff077819 */ /* 0x000fe40000011607 */
        /* <DEDUP_REMOVED lines=8> */
[----:B------:R-:W-:-:S05]  /*afb0*/  IMAD.X R5, RZ, RZ, UR5, P0 ;  /* 0x00000005ff057e24 */ /* 0x000fca00080e06ff */
[----:B------:R0:W5:Y:S02]  /*afc0*/  LDG.E.U8.CONSTANT R7, desc[UR36][R4.64] ;  /* 0x0000002404077981 */ /* 0x000164000c1e9100 */
[----:B0-----:R-:W-:Y:S02]  /*afd0*/  IADD3 R4, P0, PT, R3, UR4, RZ ;  /* 0x0000000403047c10 */ /* 0x001fe4000ff1e0ff */
[----:B------:R-:W-:-:S04]  /*afe0*/  PRMT R3, R8, 0x7632, R3 ;  /* 0x0000763208037816 */ /* 0x000fc80000000003 */
[----:B------:R-:W-:Y:S02]  /*aff0*/  LOP3.LUT R59, R3, 0xf0, RZ, 0xc0, !PT ;  /* 0x000000f0033b7812 */ /* 0x000fe400078ec0ff */
[----:B------:R-:W-:Y:S02]  /*b000*/  LOP3.LUT R58, R58, 0xf0, RZ, 0xc0, !PT ;  /* 0x000000f03a3a7812 */ /* 0x000fe400078ec0ff */
[----:B------:R-:W-:Y:S01]  /*b010*/  SHF.R.U32.HI R59, RZ, 0x4, R59 ;  /* 0x00000004ff3b7819 */ /* 0x000fe2000001163b */
[----:B------:R-:W-:-:S03]  /*b020*/  IMAD.X R5, RZ, RZ, UR5, P0 ;  /* 0x00000005ff057e24 */ /* 0x000fc600080e06ff */
[----:B------:R-:W-:Y:S02]  /*b030*/  LOP3.LUT R60, R59, 0xffff, RZ, 0xc0, !PT ;  /* 0x0000ffff3b3c7812 */ /* 0x000fe400078ec0ff */
[----:B------:R-:W-:Y:S01]  /*b040*/  SHF.R.U32.HI R59, RZ, 0x4, R58 ;  /* 0x00000004ff3b7819 */ /* 0x000fe2000001163a */
[----:B------:R0:W5:Y:S01]  /*b050*/  LDG.E.U8.CONSTANT R3, desc[UR36][R4.64] ;  /* 0x0000002404037981 */ /* 0x000162000c1e9100 */
[----:B------:R-:W-:Y:S02]  /*b060*/  IADD3 R58, P0, PT, R60, UR4, RZ ;  /* 0x000000043c3a7c10 */ /* 0x000fe4000ff1e0ff */
[----:B------:R-:W-:-:S03]  /*b070*/  LOP3.LUT R60, R59, 0xffff, RZ, 0xc0, !PT ;  /* 0x0000ffff3b3c7812 */ /* 0x000fc600078ec0ff */
[----:B------:R-:W-:Y:S01]  /*b080*/  IMAD.X R59, RZ, RZ, UR5, P0 ;  /* 0x00000005ff3b7e24 */ /* 0x000fe200080e06ff */
[----:B0-----:R-:W-:Y:S01]  /*b090*/  IADD3 R4, P0, PT, R60, UR4, RZ ;  /* 0x000000043c047c10 */ /* 0x001fe2000ff1e0ff */
[----:B------:R0:W-:Y:S04]  /*b0a0*/  STL.64 [R1+0x2e0], R8 ;  /* 0x0002e00801007387 */ /* 0x0001e80000100a00 */
[----:B------:R-:W-:Y:S01]  /*b0b0*/  IMAD.X R5, RZ, RZ, UR5, P0 ;  /* 0x00000005ff057e24 */ /* 0x000fe200080e06ff */
[----:B------:R-:W-:Y:S01]  /*b0c0*/  SHF.R.U32.HI R60, RZ, 0x18, R9 ;  /* 0x00000018ff3c7819 */ /* 0x000fe20000011609 */
[----:B------:R-:W5:Y:S04]  /*b0d0*/  LDG.E.U8.CONSTANT R58, desc[UR36][R58.64] ;  /* 0x000000243a3a7981 */ /* 0x000f68000c1e9100 */
[----:B0-----:R0:W5:Y:S01]  /*b0e0*/  LDG.E.U8.CONSTANT R8, desc[UR36][R4.64] ;  /* 0x0000002404087981 */ /* 0x001162000c1e9100 */
[----:B------:R-:W-:-:S02]  /*b0f0*/  LOP3.LUT R60, R60, 0xf, RZ, 0xc0, !PT ;  /* 0x0000000f3c3c7812 */ /* 0x000fc400078ec0ff */
[----:B0-----:R-:W-:-:S05]  /*b100*/  LEA.HI R4, P0, R9, UR4, RZ, 0x4 ;  /* 0x0000000409047c11 */ /* 0x001fca000f8120ff */
[----:B------:R-:W-:-:S05]  /*b110*/  IMAD.X R5, RZ, RZ, UR5, P0 ;  /* 0x00000005ff057e24 */ /* 0x000fca00080e06ff */
[----:B------:R0:W5:Y:S02]  /*b120*/  LDG.E.U8.CONSTANT R59, desc[UR36][R4.64] ;  /* 0x00000024043b7981 */ /* 0x000164000c1e9100 */
[----:B0-----:R-:W-:Y:S02]  /*b130*/  IADD3 R4, P0, PT, R60, UR4, RZ ;  /* 0x000000043c047c10 */ /* 0x001fe4000ff1e0ff */
[----:B------:R-:W-:-:S04]  /*b140*/  PRMT R60, R9, 0x7632, R60 ;  /* 0x00007632093c7816 */ /* 0x000fc8000000003c */
[----:B------:R-:W-:Y:S01]  /*b150*/  LOP3.LUT R60, R60, 0xf0, RZ, 0xc0, !PT ;  /* 0x000000f03c3c7812 */ /* 0x000fe200078ec0ff */
[----:B------:R-:W-:-:S03]  /*b160*/  IMAD.X R5, RZ, RZ, UR5, P0 ;  /* 0x00000005ff057e24 */ /* 0x000fc600080e06ff */
[----:B------:R-:W-:Y:S01]  /*b170*/  SHF.R.U32.HI R60, RZ, 0x4, R60 ;  /* 0x00000004ff3c7819 */ /* 0x000fe2000001163c */
[----:B---3--:R0:W-:Y:S03]  /*b180*/  STL.U8 [R0+0x4], R19 ;  /* 0x0000041300007387 */ /* 0x0081e60000100000 */
[----:B------:R-:W-:Y:S01]  /*b190*/  LOP3.LUT R60, R60, 0xffff, RZ, 0xc0, !PT ;  /* 0x0000ffff3c3c7812 */ /* 0x000fe200078ec0ff */
[----:B0-----:R0:W3:Y:S03]  /*b1a0*/  LDG.E.U8.CONSTANT R19, desc[UR36][R4.64] ;  /* 0x0000002404137981 */ /* 0x0010e6000c1e9100 */
[----:B0-----:R-:W-:Y:S02]  /*b1b0*/  IADD3 R4, P0, PT, R60, UR4, RZ ;  /* 0x000000043c047c10 */ /* 0x001fe4000ff1e0ff */
[----:B------:R-:W-:-:S03]  /*b1c0*/  SHF.R.U32.HI R60, RZ, 0x10, R9 ;  /* 0x00000010ff3c7819 */ /* 0x000fc60000011609 */
[----:B------:R-:W-:Y:S01]  /*b1d0*/  IMAD.X R5, RZ, RZ, UR5, P0 ;  /* 0x00000005ff057e24 */ /* 0x000fe200080e06ff */
[----:B------:R-:W-:Y:S01]  /*b1e0*/  LOP3.LUT R60, R60, 0xf, RZ, 0xc0, !PT ;  /* 0x0000000f3c3c7812 */ /* 0x000fe200078ec0ff */
[----:B--2---:R0:W-:Y:S01]  /*b1f0*/  STL.U8 [R0+0x5], R18 ;  /* 0x0000051200007387 */ /* 0x0041e20000100000 */
[----:B------:R-:W-:-:S04]  /*b200*/  LOP3.LUT R61, R9, 0xf0, RZ, 0xc0, !PT ;  /* 0x000000f0093d7812 */ /* 0x000fc800078ec0ff */
[----:B------:R-:W-:Y:S01]  /*b210*/  SHF.R.U32.HI R61, RZ, 0x4, R61 ;  /* 0x00000004ff3d7819 */ /* 0x000fe2000001163d */
[----:B0-----:R0:W2:Y:S03]  /*b220*/  LDG.E.U8.CONSTANT R18, desc[UR36][R4.64] ;  /* 0x0000002404127981 */ /* 0x0010a6000c1e9100 */
[----:B------:R-:W-:Y:S02]  /*b230*/  LOP3.LUT R61, R61, 0xffff, RZ, 0xc0, !PT ;  /* 0x0000ffff3d3d7812 */ /* 0x000fe400078ec0ff */
[----:B0-----:R-:W-:-:S05]  /*b240*/  IADD3 R4, P0, PT, R60, UR4, RZ ;  /* 0x000000043c047c10 */ /* 0x001fca000ff1e0ff */
[----:B------:R-:W-:Y:S01]  /*b250*/  IMAD.X R5, RZ, RZ, UR5, P0 ;  /* 0x00000005ff057e24 */ /* 0x000fe200080e06ff */
[----:B------:R-:W-:-:S04]  /*b260*/  SHF.R.U32.HI R62, RZ, 0x8, R11 ;  /* 0x00000008ff3e7819 */ /* 0x000fc8000001160b */
[----:B------:R0:W2:Y:S01]  /*b270*/  LDG.E.U8.CONSTANT R60, desc[UR36][R4.64] ;  /* 0x00000024043c7981 */ /* 0x0000a2000c1e9100 */
[----:B------:R-:W-:Y:S02]  /*b280*/  LOP3.LUT R9, R9, 0xf, RZ, 0xc0, !PT ;  /* 0x0000000f09097812 */ /* 0x000fe400078ec0ff */
[----:B------:R-:W-:Y:S01]  /*b290*/  LOP3.LUT R63, R62, 0xf0, RZ, 0xc0, !PT ;  /* 0x000000f03e3f7812 */ /* 0x000fe200078ec0ff */
[----:B----4-:R1:W-:Y:S01]  /*b2a0*/  STL.U8 [R0+0x1], R16 ;  /* 0x0000011000007387 */ /* 0x0103e20000100000 */
[----:B0-----:R-:W-:-:S05]  /*b2b0*/  IADD3 R4, P0, PT, R61, UR4, RZ ;  /* 0x000000043d047c10 */ /* 0x001fca000ff1e0ff */
[----:B------:R-:W-:Y:S01]  /*b2c0*/  IMAD.X R5, RZ, RZ, UR5, P0 ;  /* 0x00000005ff057e24 */ /* 0x000fe200080e06ff */
[----:B-1----:R-:W-:Y:S01]  /*b2d0*/  IADD3 R16, P0, PT, R9, UR4, RZ ;  /* 0x0000000409107c10 */ /* 0x002fe2000ff1e0ff */
[----:B------:R0:W-:Y:S01]  /*b2e0*/  STL.U8 [R0], R17 ;  /* 0x0000001100007387 */ /* 0x0001e20000100000 */
[----:B------:R-:W-:Y:S02]  /*b2f0*/  SHF.R.U32.HI R63, RZ, 0x4, R63 ;  /* 0x00000004ff3f7819 */ /* 0x000fe4000001163f */
[----:B------:R-:W-:Y:S01]  /*b300*/  LOP3.LUT R62, R62, 0xf, RZ, 0xc0, !PT ;  /* 0x0000000f3e3e7812 */ /* 0x000fe200078ec0ff */
[----:B------:R-:W4:Y:S01]  /*b310*/  LDG.E.U8.CONSTANT R9, desc[UR36][R4.64] ;  /* 0x0000002404097981 */ /* 0x000f22000c1e9100 */
[----:B------:R-:W-:Y:S01]  /*b320*/  LOP3.LUT R63, R63, 0xffff, RZ, 0xc0, !PT ;  /* 0x0000ffff3f3f7812 */ /* 0x000fe200078ec0ff */
[----:B0-----:R-:W-:-:S05]  /*b330*/  IMAD.X R17, RZ, RZ, UR5, P0 ;  /* 0x00000005ff117e24 */ /* 0x001fca00080e06ff */
[----:B------:R0:W4:Y:S02]  /*b340*/  LDG.E.U8.CONSTANT R61, desc[UR36][R16.64] ;  /* 0x00000024103d7981 */ /* 0x000124000c1e9100 */
[----:B0-----:R-:W-:-:S05]  /*b350*/  IADD3 R16, P0, PT, R63, UR4, RZ ;  /* 0x000000043f107c10 */ /* 0x001fca000ff1e0ff */
[----:B------:R-:W-:Y:S01]  /*b360*/  IMAD.X R17, RZ, RZ, UR5, P0 ;  /* 0x00000005ff117e24 */ /* 0x000fe200080e06ff */
[----:B------:R-:W-:Y:S01]  /*b370*/  IADD3 R4, P0, PT, R62, UR4, RZ ;  /* 0x000000043e047c10 */ /* 0x000fe2000ff1e0ff */
[----:B-----5:R0:W-:Y:S04]  /*b380*/  STL.U8 [R0+0x3], R15 ;  /* 0x0000030f00007387 */ /* 0x0201e80000100000 */
[----:B------:R-:W-:Y:S01]  /*b390*/  IMAD.X R5, RZ, RZ, UR5, P0 ;  /* 0x00000005ff057e24 */ /* 0x000fe200080e06ff */
[----:B------:R1:W-:Y:S04]  /*b3a0*/  STL.U8 [R0+0x2], R37 ;  /* 0x0000022500007387 */ /* 0x0003e80000100000 */
[----:B------:R-:W5:Y:S04]  /*b3b0*/  LDG.E.U8.CONSTANT R16, desc[UR36][R16.64] ;  /* 0x0000002410107981 */ /* 0x000f68000c1e9100 */
[----:B0-----:R0:W5:Y:S01]  /*b3c0*/  LDG.E.U8.CONSTANT R15, desc[UR36][R4.64] ;  /* 0x00000024040f7981 */ /* 0x001162000c1e9100 */
[----:B-1----:R-:W-:-:S02]  /*b3d0*/  SHF.R.U32.HI R37, RZ, 0x18, R11 ;  /* 0x00000018ff257819 */ /* 0x002fc4000001160b */
[----:B0-----:R-:W-:Y:S02]  /*b3e0*/  LEA.HI R4, P0, R11, UR4, RZ, 0x4 ;  /* 0x000000040b047c11 */ /* 0x001fe4000f8120ff */
[----:B------:R-:W-:-:S03]  /*b3f0*/  LOP3.LUT R37, R37, 0xf, RZ, 0xc0, !PT ;  /* 0x0000000f25257812 */ /* 0x000fc600078ec0ff */
[----:B------:R-:W-:-:S05]  /*b400*/  IMAD.X R5, RZ, RZ, UR5, P0 ;  /* 0x00000005ff057e24 */ /* 0x000fca00080e06ff */
[----:B------:R0:W5:Y:S02]  /*b410*/  LDG.E.U8.CONSTANT R17, desc[UR36][R4.64] ;  /* 0x0000002404117981 */ /* 0x000164000c1e9100 */
[----:B0-----:R-:W-:Y:S02]  /*b420*/  IADD3 R4, P0, PT, R37, UR4, RZ ;  /* 0x0000000425047c10 */ /* 0x001fe4000ff1e0ff */
[----:B------:R-:W-:-:S04]  /*b430*/  PRMT R37, R11, 0x7632, R37 ;  /* 0x000076320b257816 */ /* 0x000fc80000000025 */
[----:B------:R-:W-:Y:S01]  /*b440*/  LOP3.LUT R37, R37, 0xf0, RZ, 0xc0, !PT ;  /* 0x000000f025257812 */ /* 0x000fe200078ec0ff */
[----:B------:R-:W-:-:S03]  /*b450*/  IMAD.X R5, RZ, RZ, UR5, P0 ;  /* 0x00000005ff057e24 */ /* 0x000fc600080e06ff */
[----:B------:R-:W-:Y:S01]  /*b460*/  SHF.R.U32.HI R37, RZ, 0x4, R37 ;  /* 0x00000004ff257819 */ /* 0x000fe20000011625 */
[----:B------:R0:W-:Y:S03]  /*b470*/  STL.U8 [R0+0x7], R14 ;  /* 0x0000070e00007387 */ /* 0x0001e60000100000 */
[----:B------:R-:W-:Y:S01]  /*b480*/  LOP3.LUT R37, R37, 0xffff, RZ, 0xc0, !PT ;  /* 0x0000ffff25257812 */ /* 0x000fe200078ec0ff */
[----:B------:R1:W-:Y:S04]  /*b490*/  STL.U8 [R0+0x6], R36 ;  /* 0x0000062400007387 */ /* 0x0003e80000100000 */
[----:B0-----:R0:W5:Y:S01]  /*b4a0*/  LDG.E.U8.CONSTANT R14, desc[UR36][R4.64] ;  /* 0x00000024040e7981 */ /* 0x001162000c1e9100 */
[----:B-1----:R-:W-:-:S02]  /*b4b0*/  SHF.R.U32.HI R36, RZ, 0x10, R11 ;  /* 0x00000010ff247819 */ /* 0x002fc4000001160b */
[----:B0-----:R-:W-:Y:S02]  /*b4c0*/  IADD3 R4, P0, PT, R37, UR4, RZ ;  /* 0x0000000425047c10 */ /* 0x001fe4000ff1e0ff */
[----:B------:R-:W-:-:S03]  /*b4d0*/  LOP3.LUT R36, R36, 0xf, RZ, 0xc0, !PT ;  /* 0x0000000f24247812 */ /* 0x000fc600078ec0ff */
[----:B------:R-:W-:Y:S01]  /*b4e0*/  IMAD.X R5, RZ, RZ, UR5, P0 ;  /* 0x00000005ff057e24 */ /* 0x000fe200080e06ff */
[----:B------:R0:W-:Y:S04]  /*b4f0*/  STL.U8 [R0+0xc], R35 ;  /* 0x00000c2300007387 */ /* 0x0001e80000100000 */
[----:B0-----:R0:W5:Y:S02]  /*b500*/  LDG.E.U8.CONSTANT R35, desc[UR36][R4.64] ;  /* 0x0000002404237981 */ /* 0x001164000c1e9100 */
[----:B0-----:R-:W-:Y:S02]  /*b510*/  IADD3 R4, P0, PT, R36, UR4, RZ ;  /* 0x0000000424047c10 */ /* 0x001fe4000ff1e0ff */
[----:B------:R-:W-:-:S04]  /*b520*/  LOP3.LUT R36, R11, 0xf0, RZ, 0xc0, !PT ;  /* 0x000000f00b247812 */ /* 0x000fc800078ec0ff */
[----:B------:R-:W-:Y:S01]  /*b530*/  SHF.R.U32.HI R36, RZ, 0x4, R36 ;  /* 0x00000004ff247819 */ /* 0x000fe20000011624 */
[----:B------:R-:W-:-:S03]  /*b540*/  IMAD.X R5, RZ, RZ, UR5, P0 ;  /* 0x00000005ff057e24 */ /* 0x000fc600080e06ff */
[----:B------:R-:W-:Y:S02]  /*b550*/  LOP3.LUT R36, R36, 0xffff, RZ, 0xc0, !PT ;  /* 0x0000ffff24247812 */ /* 0x000fe400078ec0ff */
[----:B------:R0:W5:Y:S01]  /*b560*/  LDG.E.U8.CONSTANT R37, desc[UR36][R4.64] ;  /* 0x0000002404257981 */ /* 0x000162000c1e9100 */
[----:B------:R-:W-:-:S03]  /*b570*/  LOP3.LUT R11, R11, 0xf, RZ, 0xc0, !PT ;  /* 0x0000000f0b0b7812 */ /* 0x000fc600078ec0ff */
[----:B------:R1:W-:Y:S01]  /*b580*/  STL.U8 [R0+0x8], R12 ;  /* 0x0000080c00007387 */ /* 0x0003e20000100000 */
[----:B0-----:R-:W-:-:S05]  /*b590*/  IADD3 R4, P0, PT, R36, UR4, RZ ;  /* 0x0000000424047c10 */ /* 0x001fca000ff1e0ff */
[----:B------:R-:W-:Y:S01]  /*b5a0*/  IMAD.X R5, RZ, RZ, UR5, P0 ;  /* 0x00000005ff057e24 */ /* 0x000fe200080e06ff */
[----:B-1----:R-:W-:Y:S01]  /*b5b0*/  IADD3 R12, P0, PT, R11, UR4, RZ ;  /* 0x000000040b0c7c10 */ /* 0x002fe2000ff1e0ff */
[----:B------:R0:W-:Y:S04]  /*b5c0*/  STL.U8 [R0+0xd], R13 ;  /* 0x00000d0d00007387 */ /* 0x0001e80000100000 */
[----:B------:R-:W5:Y:S01]  /*b5d0*/  LDG.E.U8.CONSTANT R11, desc[UR36][R4.64] ;  /* 0x00000024040b7981 */ /* 0x000f62000c1e9100 */
[----:B0-----:R-:W-:-:S06]  /*b5e0*/  IMAD.X R13, RZ, RZ, UR5, P0 ;  /* 0x00000005ff0d7e24 */ /* 0x001fcc00080e06ff */
[----:B------:R-:W5:Y:S04]  /*b5f0*/  LDG.E.U8.CONSTANT R13, desc[UR36][R12.64] ;  /* 0x000000240c0d7981 */ /* 0x000f68000c1e9100 */
[----:B------:R0:W-:Y:S04]  /*b600*/  STL.U8 [R0+0x9], R10 ;  /* 0x0000090a00007387 */ /* 0x0001e80000100000 */
        /* <DEDUP_REMOVED lines=31> */
[----:B---3--:R0:W-:Y:S04]  /*b800*/  STL.U8 [R0+0x29], R19 ;  /* 0x0000291300007387 */ /* 0x0081e80000100000 */
[----:B--2---:R0:W-:Y:S04]  /*b810*/  STL.U8 [R0+0x2a], R18 ;  /* 0x00002a1200007387 */ /* 0x0041e80000100000 */
[----:B------:R0:W-:Y:S04]  /*b820*/  STL.U8 [R0+0x2b], R60 ;  /* 0x00002b3c00007387 */ /* 0x0001e80000100000 */
[----:B----4-:R0:W-:Y:S04]  /*b830*/  STL.U8 [R0+0x2e], R9 ;  /* 0x00002e0900007387 */ /* 0x0101e80000100000 */
[----:B------:R0:W-:Y:S04]  /*b840*/  STL.U8 [R0+0x2f], R61 ;  /* 0x00002f3d00007387 */ /* 0x0001e80000100000 */
[----:B------:R0:W-:Y:S04]  /*b850*/  STL.U8 [R0+0x38], RZ ;  /* 0x000038ff00007387 */ /* 0x0001e80000100000 */
[----:B-----5:R0:W-:Y:S04]  /*b860*/  STL.U8 [R0+0x34], R16 ;  /* 0x0000341000007387 */ /* 0x0201e80000100000 */
[----:B------:R0:W-:Y:S04]  /*b870*/  STL.U8 [R0+0x35], R15 ;  /* 0x0000350f00007387 */ /* 0x0001e80000100000 */
[----:B------:R0:W-:Y:S04]  /*b880*/  STL.U8 [R0+0x30], R17 ;  /* 0x0000301100007387 */ /* 0x0001e80000100000 */
[----:B------:R0:W-:Y:S04]  /*b890*/  STL.U8 [R0+0x31], R14 ;  /* 0x0000310e00007387 */ /* 0x0001e80000100000 */
[----:B------:R0:W-:Y:S04]  /*b8a0*/  STL.U8 [R0+0x32], R35 ;  /* 0x0000322300007387 */ /* 0x0001e80000100000 */
[----:B------:R0:W-:Y:S04]  /*b8b0*/  STL.U8 [R0+0x33], R37 ;  /* 0x0000332500007387 */ /* 0x0001e80000100000 */
[----:B------:R0:W-:Y:S04]  /*b8c0*/  STL.U8 [R0+0x36], R11 ;  /* 0x0000360b00007387 */ /* 0x0001e80000100000 */
[----:B------:R0:W-:Y:S01]  /*b8d0*/  STL.U8 [R0+0x37], R13 ;  /* 0x0000370d00007387 */ /* 0x0001e20000100000 */
[----:B------:R-:W-:Y:S05]  /*b8e0*/  BRA `(.L_x_6) ;  /* 0x00000334009c7947 */ /* 0x000fea0003800000 */
.L_x_5:
[----:B------:R-:W-:Y:S01]  /*b8f0*/  ISETP.NE.AND P0, PT, R49, 0x28, PT ;  /* 0x000000283100780c */ /* 0x000fe20003f05270 */
[----:B------:R-:W-:-:S12]  /*b900*/  IMAD.MOV.U32 R49, RZ, RZ, 0x28 ;  /* 0x00000028ff317424 */ /* 0x000fd800078e00ff */
[----:B------:R-:W-:Y:S05]  /*b910*/  @!P0 BRA `(.L_x_6) ;  /* 0x0000033400908947 */ /* 0x000fea0003800000 */
[----:B------:R-:W-:Y:S01]  /*b920*/  IMAD.MOV.U32 R4, RZ, RZ, 0x67452301 ;  /* 0x67452301ff047424 */ /* 0x000fe200078e00ff */
[----:B------:R0:W-:Y:S01]  /*b930*/  STL [R1+0x40], RZ ;  /* 0x000040ff01007387 */ /* 0x0001e20000100800 */
[----:B------:R-:W-:Y:S01]  /*b940*/  IMAD.MOV.U32 R5, RZ, RZ, -0x10325477 ;  /* 0xefcdab89ff057424 */ /* 0x000fe200078e00ff */
[----:B------:R-:W-:Y:S01]  /*b950*/  ISETP.NE.AND P0, PT, R43, RZ, PT ;  /* 0x000000ff2b00720c */ /* 0x000fe20003f05270 */
[----:B------:R-:W-:Y:S01]  /*b960*/  IMAD.MOV.U32 R6, RZ, RZ, -0x67452302 ;  /* 0x98badcfeff067424 */ /* 0x000fe200078e00ff */
[----:B------:R0:W-:Y:S01]  /*b970*/  STL.64 [R1+0x48], RZ ;  /* 0x000048ff01007387 */ /* 0x0001e20000100a00 */
[----:B------:R-:W-:Y:S01]  /*b980*/  IMAD.MOV.U32 R7, RZ, RZ, 0x10325476 ;  /* 0x10325476ff077424 */ /* 0x000fe200078e00ff */
[----:B------:R-:W-:Y:S01]  /*b990*/  BSSY.RECONVERGENT B1, `(.L_x_28) ;  /* 0x0000311000017945 */ /* 0x000fe20003800200 */
[----:B------:R-:W-:Y:S02]  /*b9a0*/  IMAD.MOV.U32 R8, RZ, RZ, -0x3c2d1e10 ;  /* 0xc3d2e1f0ff087424 */ /* 0x000fe400078e00ff */
[----:B------:R-:W-:Y:S01]  /*b9b0*/  IMAD.MOV.U32 R9, RZ, RZ, 0x5a827999 ;  /* 0x5a827999ff097424 */ /* 0x000fe200078e00ff */
[----:B------:R0:W-:Y:S01]  /*b9c0*/  STL.128 [R1+0x50], R4 ;  /* 0x0000500401007387 */ /* 0x0001e20000100c00 */
[----:B------:R-:W-:-:S02]  /*b9d0*/  IMAD.MOV.U32 R10, RZ, RZ, 0x6ed9eba1 ;  /* 0x6ed9eba1ff0a7424 */ /* 0x000fc400078e00ff */
[----:B------:R-:W-:Y:S02]  /*b9e0*/  IMAD.MOV.U32 R11, RZ, RZ, -0x70e44324 ;  /* 0x8f1bbcdcff0b7424 */ /* 0x000fe400078e00ff */
[----:B------:R-:W-:Y:S02]  /*b9f0*/  IMAD.MOV.U32 R14, RZ, RZ, -0x359d3e2a ;  /* 0xca62c1d6ff0e7424 */ /* 0x000fe400078e00ff */
[----:B------:R-:W-:Y:S01]  /*ba00*/  IMAD.MOV.U32 R12, RZ, RZ, RZ ;  /* 0x000000ffff0c7224 */ /* 0x000fe200078e00ff */
[----:B------:R0:W-:Y:S04]  /*ba10*/  STL.128 [R1+0x60], R8 ;  /* 0x0000600801007387 */ /* 0x0001e80000100c00 */
[----:B------:R0:W-:Y:S01]  /*ba20*/  STL [R1+0x70], R14 ;  /* 0x0000700e01007387 */ /* 0x0001e20000100800 */
[----:B------:R-:W-:Y:S05]  /*ba30*/  @!P0 BRA `(.L_x_29) ;  /* 0x0000003000188947 */ /* 0x000fea0003800000 */
[----:B------:R-:W-:Y:S01]  /*ba40*/  CS2R R28, SRZ ;  /* 0x00000000001c7805 */ /* 0x000fe2000001ff00 */
[----:B------:R-:W-:-:S07]  /*ba50*/  IMAD.MOV.U32 R12, RZ, RZ, RZ ;  /* 0x000000ffff0c7224 */ /* 0x000fce00078e00ff */
.L_x_32:
[----:B0-----:R-:W-:-:S05]  /*ba60*/  IADD3 R4, P0, PT, R29, R36, RZ ;  /* 0x000000241d047210 */ /* 0x001fca0007f1e0ff */
[----:B------:R-:W-:-:S05]  /*ba70*/  IMAD.X R5, R28, 0x1, R3, P0 ;  /* 0x000000011c057824 */ /* 0x000fca00000e0603 */
[----:B------:R-:W2:Y:S01]  /*ba80*/  LDG.E.U8 R4, desc[UR36][R4.64] ;  /* 0x0000002404047981 */ /* 0x000ea2000c1e1100 */
[----:B------:R-:W-:-:S05]  /*ba90*/  IMAD.IADD R7, R1, 0x1, R12 ;  /* 0x0000000101077824 */ /* 0x000fca00078e020c */
[----:B--2---:R0:W-:Y:S04]  /*baa0*/  STL.U8 [R7], R4 ;  /* 0x0000000407007387 */ /* 0x0041e80000100000 */
        /* <DEDUP_REMOVED lines=10> */
[----:B------:R-:W2:Y:S04]  /*bb50*/  LDL.128 R24, [R1] ;  /* 0x0000000001187983 */ /* 0x000ea80000100c00 */
[----:B------:R-:W3:Y:S04]  /*bb60*/  LDL.128 R4, [R1+0x10] ;  /* 0x0000100001047983 */ /* 0x000ee80000100c00 */
[----:B------:R-:W4:Y:S04]  /*bb70*/  LDL.128 R8, [R1+0x50] ;  /* 0x0000500001087983 */ /* 0x000f280000100c00 */
[----:B------:R-:W5:Y:S04]  /*bb80*/  LDL.128 R12, [R1+0x60] ;  /* 0x00006000010c7983 */ /* 0x000f680000100c00 */
[----:B------:R-:W5:Y:S04]  /*bb90*/  LDL.128 R16, [R1+0x20] ;  /* 0x0000200001107983 */ /* 0x000f680000100c00 */
        /* <DEDUP_REMOVED lines=12> */
[----:B------:R-:W-:Y:S01]  /*bc60*/  PRMT R33, R25, 0x7770, RZ ;  /* 0x0000777019217816 */ /* 0x000fe200000000ff */
[----:B------:R-:W-:Y:S01]  /*bc70*/  IMAD.SHL.U32 R31, R31, 0x100, RZ ;  /* 0x000001001f1f7824 */ /* 0x000fe200078e00ff */
[----:B------:R-:W-:Y:S01]  /*bc80*/  PRMT R30, R25, 0x7772, RZ ;  /* 0x00007772191e7816 */ /* 0x000fe200000000ff */
[----:B------:R-:W-:Y:S01]  /*bc90*/  IMAD R37, R34, 0x1000000, R37 ;  /* 0x0100000022257824 */ /* 0x000fe200078e0225 */
[----:B------:R-:W-:Y:S02]  /*bca0*/  LOP3.LUT R38, R35, 0xff0000, RZ, 0xc0, !PT ;  /* 0x00ff000023267812 */ /* 0x000fe400078ec0ff */
[----:B------:R-:W-:Y:S01]  /*bcb0*/  PRMT R32, R26, 0x7770, RZ ;  /* 0x000077701a207816 */ /* 0x000fe200000000ff */
[----:B------:R-:W-:Y:S01]  /*bcc0*/  IMAD.SHL.U32 R30, R30, 0x100, RZ ;  /* 0x000001001e1e7824 */ /* 0x000fe200078e00ff */
[----:B------:R-:W-:Y:S01]  /*bcd0*/  PRMT R39, R26, 0x7772, RZ ;  /* 0x000077721a277816 */ /* 0x000fe200000000ff */
[----:B------:R-:W-:Y:S01]  /*bce0*/  IMAD R38, R33, 0x1000000, R38 ;  /* 0x0100000021267824 */ /* 0x000fe200078e0226 */
[----:B------:R-:W-:-:S02]  /*bcf0*/  LOP3.LUT R53, R53, 0xff0000, RZ, 0xc0, !PT ;  /* 0x00ff000035357812 */ /* 0x000fc400078ec0ff */
[----:B------:R-:W-:Y:S01]  /*bd00*/  PRMT R24, R24, 0x7773, RZ ;  /* 0x0000777318187816 */ /* 0x000fe200000000ff */
[----:B------:R-:W-:Y:S01]  /*bd10*/  IMAD.SHL.U32 R39, R39, 0x100, RZ ;  /* 0x0000010027277824 */ /* 0x000fe200078e00ff */
[----:B------:R-:W-:Y:S01]  /*bd20*/  PRMT R25, R25, 0x7773, RZ ;  /* 0x0000777319197816 */ /* 0x000fe200000000ff */
[----:B------:R-:W-:Y:S01]  /*bd30*/  IMAD R53, R32, 0x1000000, R53 ;  /* 0x0100000020357824 */ /* 0x000fe200078e0235 */
[C---:B------:R-:W-:Y:S02]  /*bd40*/  PRMT R51, R27.reuse, 0x7770, RZ ;  /* 0x000077701b337816 */ /* 0x040fe400000000ff */
[----:B------:R-:W-:Y:S02]  /*bd50*/  PRMT R50, R27, 0x7772, RZ ;  /* 0x000077721b327816 */ /* 0x000fe400000000ff */
[----:B------:R-:W-:Y:S02]  /*bd60*/  LOP3.LUT R52, R52, 0xff0000, RZ, 0xc0, !PT ;  /* 0x00ff000034347812 */ /* 0x000fe400078ec0ff */
[----:B------:R-:W-:Y:S01]  /*bd70*/  PRMT R26, R26, 0x7773, RZ ;  /* 0x000077731a1a7816 */ /* 0x000fe200000000ff */
[----:B------:R-:W-:Y:S01]  /*bd80*/  IMAD.SHL.U32 R50, R50, 0x100, RZ ;  /* 0x0000010032327824 */ /* 0x000fe200078e00ff */
[----:B------:R-:W-:Y:S01]  /*bd90*/  LOP3.LUT R32, R24, R37, R31, 0xfe, !PT ;  /* 0x0000002518207212 */ /* 0x000fe200078efe1f */
[----:B------:R-:W-:Y:S01]  /*bda0*/  IMAD R52, R51, 0x1000000, R52 ;  /* 0x0100000033347824 */ /* 0x000fe200078e0234 */
[----:B------:R-:W-:-:S02]  /*bdb0*/  LOP3.LUT R24, R25, R38, R30, 0xfe, !PT ;  /* 0x0000002619187212 */ /* 0x000fc400078efe1e */
[----:B---3--:R-:W-:Y:S02]  /*bdc0*/  PRMT R34, R4, 0x7771, RZ ;  /* 0x0000777104227816 */ /* 0x008fe400000000ff */
[----:B------:R-:W-:Y:S02]  /*bdd0*/  LOP3.LUT R25, R26, R53, R39, 0xfe, !PT ;  /* 0x000000351a197212 */ /* 0x000fe400078efe27 */
[----:B------:R-:W-:Y:S01]  /*bde0*/  PRMT R27, R27, 0x7773, RZ ;  /* 0x000077731b1b7816 */ /* 0x000fe200000000ff */
[----:B------:R-:W-:Y:S01]  /*bdf0*/  IMAD.U32 R34, R34, 0x10000, RZ ;  /* 0x0001000022227824 */ /* 0x000fe200078e00ff */
[----:B------:R-:W-:Y:S02]  /*be00*/  PRMT R26, R5, 0x7771, RZ ;  /* 0x00007771051a7816 */ /* 0x000fe400000000ff */
[----:B------:R-:W-:Y:S02]  /*be10*/  LOP3.LUT R27, R27, R52, R50, 0xfe, !PT ;  /* 0x000000341b1b7212 */ /* 0x000fe400078efe32 */
[----:B------:R-:W-:Y:S01]  /*be20*/  LOP3.LUT R50, R34, 0xff0000, RZ, 0xc0, !PT ;  /* 0x00ff000022327812 */ /* 0x000fe200078ec0ff */
[----:B------:R-:W-:Y:S01]  /*be30*/  IMAD.U32 R52, R26, 0x10000, RZ ;  /* 0x000100001a347824 */ /* 0x000fe200078e00ff */
[----:B------:R-:W-:-:S02]  /*be40*/  PRMT R39, R7, 0x7771, RZ ;  /* 0x0000777107277816 */ /* 0x000fc400000000ff */
[C---:B------:R-:W-:Y:S02]  /*be50*/  PRMT R35, R7.reuse, 0x7770, RZ ;  /* 0x0000777007237816 */ /* 0x040fe400000000ff */
[----:B------:R-:W-:Y:S01]  /*be60*/  PRMT R26, R7, 0x7772, RZ ;  /* 0x00007772071a7816 */ /* 0x000fe200000000ff */
[----:B------:R-:W-:Y:S01]  /*be70*/  IMAD.U32 R39, R39, 0x10000, RZ ;  /* 0x0001000027277824 */ /* 0x000fe200078e00ff */
[----:B------:R-:W-:Y:S02]  /*be80*/  PRMT R34, R7, 0x7773, RZ ;  /* 0x0000777307227816 */ /* 0x000fe400000000ff */
[----:B------:R-:W-:Y:S01]  /*be90*/  PRMT R38, R5, 0x7770, RZ ;  /* 0x0000777005267816 */ /* 0x000fe200000000ff */
[----:B------:R-:W-:Y:S01]  /*bea0*/  IMAD.SHL.U32 R26, R26, 0x100, RZ ;  /* 0x000001001a1a7824 */ /* 0x000fe200078e00ff */
[----:B------:R-:W-:Y:S02]  /*beb0*/  PRMT R53, R6, 0x7771, RZ ;  /* 0x0000777106357816 */ /* 0x000fe400000000ff */
[----:B------:R-:W-:-:S02]  /*bec0*/  LOP3.LUT R7, R52, 0xff0000, RZ, 0xc0, !PT ;  /* 0x00ff000034077812 */ /* 0x000fc400078ec0ff */
[----:B----4-:R-:W-:Y:S01]  /*bed0*/  LOP3.LUT R55, R11, R9, R10, 0xb8, !PT ;  /* 0x000000090b377212 */ /* 0x010fe200078eb80a */
[----:B------:R-:W-:Y:S01]  /*bee0*/  IMAD.U32 R53, R53, 0x10000, RZ ;  /* 0x0001000035357824 */ /* 0x000fe200078e00ff */
[----:B------:R-:W-:Y:S01]  /*bef0*/  PRMT R51, R4, 0x7770, RZ ;  /* 0x0000777004337816 */ /* 0x000fe200000000ff */
[----:B------:R-:W-:Y:S01]  /*bf00*/  IMAD R38, R38, 0x1000000, R7 ;  /* 0x0100000026267824 */ /* 0x000fe200078e0207 */
[----:B------:R-:W-:Y:S01]  /*bf10*/  SHF.L.W.U32.HI R7, R9, 0x1e, R9 ;  /* 0x0000001e09077819 */ /* 0x000fe20000010e09 */
[----:B-----5:R-:W-:Y:S01]  /*bf20*/  IMAD.IADD R55, R12, 0x1, R55 ;  /* 0x000000010c377824 */ /* 0x020fe200078e0237 */
[----:B------:R-:W-:Y:S01]  /*bf30*/  PRMT R37, R6, 0x7770, RZ ;  /* 0x0000777006257816 */ /* 0x000fe200000000ff */
[----:B------:R-:W-:Y:S01]  /*bf40*/  IMAD R51, R51, 0x1000000, R50 ;  /* 0x0100000033337824 */ /* 0x000fe200078e0232 */
[----:B------:R-:W-:Y:S02]  /*bf50*/  LOP3.LUT R50, R53, 0xff0000, RZ, 0xc0, !PT ;  /* 0x00ff000035327812 */ /* 0x000fe400078ec0ff */
[----:B------:R-:W-:-:S02]  /*bf60*/  LOP3.LUT R54, R10, R8, R7, 0xb8, !PT ;  /* 0x000000080a367212 */ /* 0x000fc400078eb807 */
[----:B------:R-:W-:Y:S01]  /*bf70*/  LEA.HI R55, R8, R55, R8, 0x5 ;  /* 0x0000003708377211 */ /* 0x000fe200078f2808 */
[----:B------:R-:W-:Y:S01]  /*bf80*/  IMAD R37, R37, 0x1000000, R50 ;  /* 0x0100000025257824 */ /* 0x000fe200078e0232 */
[----:B------:R-:W-:Y:S01]  /*bf90*/  PRMT R33, R4, 0x7772, RZ ;  /* 0x0000777204217816 */ /* 0x000fe200000000ff */
[----:B------:R-:W-:Y:S01]  /*bfa0*/  IMAD.IADD R54, R11, 0x1, R54 ;  /* 0x000000010b367824 */ /* 0x000fe200078e0236 */
[----:B------:R-:W-:Y:S02]  /*bfb0*/  IADD3 R55, PT, PT, R32, R55, R13 ;  /* 0x0000003720377210 */ /* 0x000fe40007ffe00d */
[----:B------:R-:W-:Y:S01]  /*bfc0*/  SHF.L.W.U32.HI R50, R8, 0x1e, R8 ;  /* 0x0000001e08327819 */ /* 0x000fe20000010e08 */
[----:B------:R-:W-:Y:S01]  /*bfd0*/  IMAD.SHL.U32 R33, R33, 0x100, RZ ;  /* 0x0000010021217824 */ /* 0x000fe200078e00ff */
[----:B------:R-:W-:Y:S02]  /*bfe0*/  PRMT R4, R4, 0x7773, RZ ;  /* 0x0000777304047816 */ /* 0x000fe400000000ff */
[----:B------:R-:W-:-:S02]  /*bff0*/  LOP3.LUT R52, R39, 0xff0000, RZ, 0xc0, !PT ;  /* 0x00ff000027347812 */ /* 0x000fc400078ec0ff */
[----:B------:R-:W-:Y:S02]  /*c000*/  LEA.HI R54, R55, R54, R55, 0x5 ;  /* 0x0000003637367211 */ /* 0x000fe400078f2837 */
[----:B------:R-:W-:Y:S01]  /*c010*/  LOP3.LUT R39, R7, R55, R50, 0xb8, !PT ;  /* 0x0000003707277212 */ /* 0x000fe200078eb832 */
[----:B------:R-:W-:Y:S01]  /*c020*/  IMAD R35, R35, 0x1000000, R52 ;  /* 0x0100000023237824 */ /* 0x000fe200078e0234 */
[----:B------:R-:W-:Y:S02]  /*c030*/  PRMT R31, R6, 0x7772, RZ ;  /* 0x00007772061f7816 */ /* 0x000fe400000000ff */
[----:B------:R-:W-:Y:S01]  /*c040*/  PRMT R30, R5, 0x7772, RZ ;  /* 0x00007772051e7816 */ /* 0x000fe200000000ff */
[----:B------:R-:W-:Y:S01]  /*c050*/  IMAD.IADD R39, R10, 0x1, R39 ;  /* 0x000000010a277824 */ /* 0x000fe200078e0227 */
[----:B------:R-:W-:Y:S01]  /*c060*/  LOP3.LUT R4, R4, R51, R33, 0xfe, !PT ;  /* 0x0000003304047212 */ /* 0x000fe200078efe21 */
[----:B------:R-:W-:Y:S01]  /*c070*/  IMAD.SHL.U32 R31, R31, 0x100, RZ ;  /* 0x000001001f1f7824 */ /* 0x000fe200078e00ff */
[----:B------:R-:W-:Y:S01]  /*c080*/  SHF.L.W.U32.HI R33, R55, 0x1e, R55 ;  /* 0x0000001e37217819 */ /* 0x000fe20000010e37 */
[----:B------:R-:W-:Y:S01]  /*c090*/  IMAD.SHL.U32 R30, R30, 0x100, RZ ;  /* 0x000001001e1e7824 */ /* 0x000fe200078e00ff */
[----:B------:R-:W-:-:S02]  /*c0a0*/  IADD3 R54, PT, PT, R24, R54, R13 ;  /* 0x0000003618367210 */ /* 0x000fc40007ffe00d */
[----:B------:R-:W-:Y:S02]  /*c0b0*/  PRMT R6, R6, 0x7773, RZ ;  /* 0x0000777306067816 */ /* 0x000fe400000000ff */
[----:B------:R-:W-:Y:S02]  /*c0c0*/  LOP3.LUT R56, R50, R54, R33, 0xb8, !PT ;  /* 0x0000003632387212 */ /* 0x000fe400078eb821 */
[----:B------:R-:W-:Y:S02]  /*c0d0*/  PRMT R5, R5, 0x7773, RZ ;  /* 0x0000777305057816 */ /* 0x000fe400000000ff */
[----:B------:R-:W-:Y:S02]  /*c0e0*/  LEA.HI R52, R54, R39, R54, 0x5 ;  /* 0x0000002736347211 */ /* 0x000fe400078f2836 */
[----:B------:R-:W-:Y:S01]  /*c0f0*/  LOP3.LUT R6, R6, R37, R31, 0xfe, !PT ;  /* 0x0000002506067212 */ /* 0x000fe200078efe1f */
[----:B------:R-:W-:Y:S01]  /*c100*/  IMAD.IADD R31, R7, 0x1, R56 ;  /* 0x00000001071f7824 */ /* 0x000fe200078e0238 */
[----:B------:R-:W-:-:S02]  /*c110*/  LOP3.LUT R5, R5, R38, R30, 0xfe, !PT ;  /* 0x0000002605057212 */ /* 0x000fc400078efe1e */
[----:B------:R-:W-:Y:S02]  /*c120*/  IADD3 R52, PT, PT, R25, R52, R13 ;  /* 0x0000003419347210 */ /* 0x000fe40007ffe00d */
[----:B------:R-:W-:Y:S02]  /*c130*/  SHF.L.W.U32.HI R38, R54, 0x1e, R54 ;  /* 0x0000001e36267819 */ /* 0x000fe40000010e36 */
[----:B------:R-:W-:Y:S02]  /*c140*/  LEA.HI R54, R52, R31, R52, 0x5 ;  /* 0x0000001f34367211 */ /* 0x000fe400078f2834 */
[----:B------:R-:W-:Y:S02]  /*c150*/  LOP3.LUT R39, R33, R52, R38, 0xb8, !PT ;  /* 0x0000003421277212 */ /* 0x000fe400078eb826 */
[----:B------:R-:W-:Y:S02]  /*c160*/  PRMT R7, R16, 0x7771, RZ ;  /* 0x0000777110077816 */ /* 0x000fe400000000ff */
[----:B------:R-:W-:Y:S01]  /*c170*/  SHF.L.W.U32.HI R37, R52, 0x1e, R52 ;  /* 0x0000001e34257819 */ /* 0x000fe20000010e34 */
[----:B------:R-:W-:Y:S01]  /*c180*/  IMAD.IADD R50, R50, 0x1, R39 ;  /* 0x0000000132327824 */ /* 0x000fe200078e0227 */
[----:B------:R-:W-:Y:S01]  /*c190*/  IADD3 R31, PT, PT, R27, R54, R13 ;  /* 0x000000361b1f7210 */ /* 0x000fe20007ffe00d */
[----:B------:R-:W-:Y:S01]  /*c1a0*/  IMAD.U32 R7, R7, 0x10000, RZ ;  /* 0x0001000007077824 */ /* 0x000fe200078e00ff */
[----:B------:R-:W-:-:S02]  /*c1b0*/  PRMT R30, R16, 0x7770, RZ ;  /* 0x00007770101e7816 */ /* 0x000fc400000000ff */
[----:B------:R-:W-:Y:S02]  /*c1c0*/  LOP3.LUT R52, R38, R31, R37, 0xb8, !PT ;  /* 0x0000001f26347212 */ /* 0x000fe400078eb825 */
[----:B------:R-:W-:Y:S02]  /*c1d0*/  LEA.HI R50, R31, R50, R31, 0x5 ;  /* 0x000000321f327211 */ /* 0x000fe400078f281f */
[----:B------:R-:W-:Y:S01]  /*c1e0*/  LOP3.LUT R7, R7, 0xff0000, RZ, 0xc0, !PT ;  /* 0x00ff000007077812 */ /* 0x000fe200078ec0ff */
[----:B------:R-:W-:Y:S01]  /*c1f0*/  IMAD.IADD R51, R33, 0x1, R52 ;  /* 0x0000000121337824 */ /* 0x000fe200078e0234 */
[----:B------:R-:W-:Y:S02]  /*c200*/  LOP3.LUT R34, R34, R35, R26, 0xfe, !PT ;  /* 0x0000002322227212 */ /* 0x000fe400078efe1a */
[----:B------:R-:W-:Y:S01]  /*c210*/  IADD3 R52, PT, PT, R4, R50, R13 ;  /* 0x0000003204347210 */ /* 0x000fe20007ffe00d */
[----:B------:R-:W-:Y:S01]  /*c220*/  IMAD R7, R30, 0x1000000, R7 ;  /* 0x010000001e077824 */ /* 0x000fe200078e0207 */
[----:B------:R-:W-:-:S02]  /*c230*/  PRMT R26, R17, 0x7771, RZ ;  /* 0x00007771111a7816 */ /* 0x000fc400000000ff */
[----:B------:R-:W-:Y:S02]  /*c240*/  SHF.L.W.U32.HI R31, R31, 0x1e, R31 ;  /* 0x0000001e1f1f7819 */ /* 0x000fe40000010e1f */
[----:B------:R-:W-:Y:S01]  /*c250*/  PRMT R35, R18, 0x7771, RZ ;  /* 0x0000777112237816 */ /* 0x000fe200000000ff */
[----:B------:R-:W-:Y:S01]  /*c260*/  IMAD.U32 R30, R26, 0x10000, RZ ;  /* 0x000100001a1e7824 */ /* 0x000fe200078e00ff */
[C-C-:B------:R-:W-:Y:S02]  /*c270*/  LEA.HI R54, R52.reuse, R51, R52.reuse, 0x5 ;  /* 0x0000003334367211 */ /* 0x140fe400078f2834 */
[----:B------:R-:W-:Y:S01]  /*c280*/  LOP3.LUT R51, R37, R52, R31, 0xb8, !PT ;  /* 0x0000003425337212 */ /* 0x000fe200078eb81f */
[----:B------:R-:W-:Y:S01]  /*c290*/  IMAD.U32 R50, R35, 0x10000, RZ ;  /* 0x0001000023327824 */ /* 0x000fe200078e00ff */
[----:B------:R-:W-:Y:S02]  /*c2a0*/  SHF.L.W.U32.HI R26, R52, 0x1e, R52 ;  /* 0x0000001e341a7819 */ /* 0x000fe40000010e34 */
[----:B------:R-:W-:Y:S01]  /*c2b0*/  IADD3 R35, PT, PT, R5, R54, R13 ;  /* 0x0000003605237210 */ /* 0x000fe20007ffe00d */
[----:B------:R-:W-:Y:S01]  /*c2c0*/  IMAD.IADD R56, R38, 0x1, R51 ;  /* 0x0000000126387824 */ /* 0x000fe200078e0233 */
[----:B------:R-:W-:-:S02]  /*c2d0*/  PRMT R33, R17, 0x7770, RZ ;  /* 0x0000777011217816 */ /* 0x000fc400000000ff */
[----:B------:R-:W-:Y:S02]  /*c2e0*/  LOP3.LUT R30, R30, 0xff0000, RZ, 0xc0, !PT ;  /* 0x00ff00001e1e7812 */ /* 0x000fe400078ec0ff */
[----:B------:R-:W-:Y:S02]  /*c2f0*/  PRMT R38, R19, 0x7771, RZ ;  /* 0x0000777113267816 */ /* 0x000fe400000000ff */
[----:B------:R-:W-:Y:S01]  /*c300*/  PRMT R39, R18, 0x7770, RZ ;  /* 0x0000777012277816 */ /* 0x000fe200000000ff */
[----:B------:R-:W-:Y:S01]  /*c310*/  IMAD R33, R33, 0x1000000, R30 ;  /* 0x0100000021217824 */ /* 0x000fe200078e021e */
[----:B------:R-:W-:Y:S01]  /*c320*/  LOP3.LUT R50, R50, 0xff0000, RZ, 0xc0, !PT ;  /* 0x00ff000032327812 */ /* 0x000fe200078ec0ff */
[----:B------:R-:W-:Y:S01]  /*c330*/  IMAD.U32 R38, R38, 0x10000, RZ ;  /* 0x0001000026267824 */ /* 0x000fe200078e00ff */
[----:B------:R-:W-:Y:S02]  /*c340*/  LOP3.LUT R52, R31, R35, R26, 0xb8, !PT ;  /* 0x000000231f347212 */ /* 0x000fe400078eb81a */
[C---:B------:R-:W-:Y:S01]  /*c350*/  PRMT R51, R16.reuse, 0x7772, RZ ;  /* 0x0000777210337816 */ /* 0x040fe200000000ff */
[----:B------:R-:W-:Y:S01]  /*c360*/  IMAD R30, R39, 0x1000000, R50 ;  /* 0x01000000271e7824 */ /* 0x000fe200078e0232 */
[----:B------:R-:W-:Y:S01]  /*c370*/  LEA.HI R56, R35, R56, R35, 0x5 ;  /* 0x0000003823387211 */ /* 0x000fe200078f2823 */
[----:B------:R-:W-:Y:S01]  /*c380*/  IMAD.IADD R39, R37, 0x1, R52 ;  /* 0x0000000125277824 */ /* 0x000fe200078e0234 */
[----:B------:R-:W-:Y:S01]  /*c390*/  PRMT R52, R16, 0x7773, RZ ;  /* 0x0000777310347816 */ /* 0x000fe200000000ff */
[----:B------:R-:W-:Y:S01]  /*c3a0*/  IMAD.SHL.U32 R53, R51, 0x100, RZ ;  /* 0x0000010033357824 */ /* 0x000fe200078e00ff */
[----:B------:R-:W-:-:S02]  /*c3b0*/  PRMT R50, R17, 0x7772, RZ ;  /* 0x0000777211327816 */ /* 0x000fc400000000ff */
[----:B------:R-:W-:Y:S02]  /*c3c0*/  PRMT R16, R17, 0x7773, RZ ;  /* 0x0000777311107816 */ /* 0x000fe400000000ff */
[----:B------:R-:W-:Y:S01]  /*c3d0*/  PRMT R17, R18, 0x7772, RZ ;  /* 0x0000777212117816 */ /* 0x000fe200000000ff */
[----:B------:R-:W-:Y:S01]  /*c3e0*/  IMAD.SHL.U32 R50, R50, 0x100, RZ ;  /* 0x0000010032327824 */ /* 0x000fe200078e00ff */
[----:B------:R-:W-:Y:S02]  /*c3f0*/  PRMT R37, R18, 0x7773, RZ ;  /* 0x0000777312257816 */ /* 0x000fe400000000ff */
[----:B------:R-:W-:Y:S01]  /*c400*/  PRMT R54, R19, 0x7770, RZ ;  /* 0x0000777013367816 */ /* 0x000fe200000000ff */
[----:B------:R-:W-:Y:S01]  /*c410*/  IMAD.SHL.U32 R17, R17, 0x100, RZ ;  /* 0x0000010011117824 */ /* 0x000fe200078e00ff */
[----:B------:R-:W-:Y:S02]  /*c420*/  LOP3.LUT R55, R38, 0xff0000, RZ, 0xc0, !PT ;  /* 0x00ff000026377812 */ /* 0x000fe400078ec0ff */
[----:B------:R-:W-:-:S02]  /*c430*/  PRMT R18, R19, 0x7772, RZ ;  /* 0x0000777213127816 */ /* 0x000fc400000000ff */
[----:B------:R-:W-:Y:S01]  /*c440*/  PRMT R38, R19, 0x7773, RZ ;  /* 0x0000777313267816 */ /* 0x000fe200000000ff */
[----:B------:R-:W-:Y:S01]  /*c450*/  IMAD R51, R54, 0x1000000, R55 ;  /* 0x0100000036337824 */ /* 0x000fe200078e0237 */
[----:B------:R-:W-:Y:S01]  /*c460*/  IADD3 R56, PT, PT, R6, R56, R13 ;  /* 0x0000003806387210 */ /* 0x000fe20007ffe00d */
[----:B------:R-:W-:Y:S01]  /*c470*/  IMAD.SHL.U32 R18, R18, 0x100, RZ ;  /* 0x0000010012127824 */ /* 0x000fe200078e00ff */
[----:B------:R-:W-:Y:S02]  /*c480*/  SHF.L.W.U32.HI R19, R35, 0x1e, R35 ;  /* 0x0000001e23137819 */ /* 0x000fe40000010e23 */
[----:B------:R-:W-:Y:S02]  /*c490*/  LEA.HI R39, R56, R39, R56, 0x5 ;  /* 0x0000002738277211 */ /* 0x000fe400078f2838 */
[----:B------:R-:W-:Y:S02]  /*c4a0*/  LOP3.LUT R54, R26, R56, R19, 0xb8, !PT ;  /* 0x000000381a367212 */ /* 0x000fe400078eb813 */
[----:B------:R-:W-:-:S02]  /*c4b0*/  LOP3.LUT R7, R52, R7, R53, 0xfe, !PT ;  /* 0x0000000734077212 */ /* 0x000fc400078efe35 */
[----:B------:R-:W-:Y:S02]  /*c4c0*/  SHF.L.W.U32.HI R35, R56, 0x1e, R56 ;  /* 0x0000001e38237819 */ /* 0x000fe40000010e38 */
[----:B------:R-:W-:Y:S02]  /*c4d0*/  IADD3 R52, PT, PT, R34, R39, R13 ;  /* 0x0000002722347210 */ /* 0x000fe40007ffe00d */
[----:B------:R-:W-:Y:S01]  /*c4e0*/  LOP3.LUT R16, R16, R33, R50, 0xfe, !PT ;  /* 0x0000002110107212 */ /* 0x000fe200078efe32 */
[----:B------:R-:W-:Y:S01]  /*c4f0*/  IMAD.IADD R33, R31, 0x1, R54 ;  /* 0x000000011f217824 */ /* 0x000fe200078e0236 */
[----:B------:R-:W-:Y:S02]  /*c500*/  LOP3.LUT R39, R19, R52, R35, 0xb8, !PT ;  /* 0x0000003413277212 */ /* 0x000fe400078eb823 */
[----:B------:R-:W-:Y:S02]  /*c510*/  LOP3.LUT R17, R37, R30, R17, 0xfe, !PT ;  /* 0x0000001e25117212 */ /* 0x000fe400078efe11 */
[--C-:B------:R-:W-:Y:S01]  /*c520*/  LEA.HI R30, R52, R33, R52.reuse, 0x5 ;  /* 0x00000021341e7211 */ /* 0x100fe200078f2834 */
[----:B------:R-:W-:Y:S01]  /*c530*/  IMAD.IADD R39, R26, 0x1, R39 ;  /* 0x000000011a277824 */ /* 0x000fe200078e0227 */
[----:B------:R-:W-:-:S02]  /*c540*/  SHF.L.W.U32.HI R26, R52, 0x1e, R52 ;  /* 0x0000001e341a7819 */ /* 0x000fc40000010e34 */
[----:B------:R-:W-:Y:S02]  /*c550*/  IADD3 R30, PT, PT, R7, R30, R13 ;  /* 0x0000001e071e7210 */ /* 0x000fe40007ffe00d */
[----:B------:R-:W-:Y:S02]  /*c560*/  PRMT R31, R20, 0x7771, RZ ;  /* 0x00007771141f7816 */ /* 0x000fe400000000ff */
[----:B------:R-:W-:Y:S02]  /*c570*/  LOP3.LUT R52, R35, R30, R26, 0xb8, !PT ;  /* 0x0000001e23347212 */ /* 0x000fe400078eb81a */
[----:B------:R-:W-:Y:S01]  /*c580*/  LEA.HI R39, R30, R39, R30, 0x5 ;  /* 0x000000271e277211 */ /* 0x000fe200078f281e */
[----:B------:R-:W-:Y:S01]  /*c590*/  IMAD.U32 R33, R31, 0x10000, RZ ;  /* 0x000100001f217824 */ /* 0x000fe200078e00ff */
[----:B------:R-:W-:Y:S01]  /*c5a0*/  LOP3.LUT R38, R38, R51, R18, 0xfe, !PT ;  /* 0x0000003326267212 */ /* 0x000fe200078efe12 */
[----:B------:R-:W-:Y:S01]  /*c5b0*/  IMAD.IADD R52, R19, 0x1, R52 ;  /* 0x0000000113347824 */ /* 0x000fe200078e0234 */
[----:B------:R-:W-:-:S02]  /*c5c0*/  PRMT R19, R21, 0x7771, RZ ;  /* 0x0000777115137816 */ /* 0x000fc400000000ff */
[----:B------:R-:W-:Y:S02]  /*c5d0*/  PRMT R31, R20, 0x7770, RZ ;  /* 0x00007770141f7816 */ /* 0x000fe400000000ff */
[----:B------:R-:W-:Y:S02]  /*c5e0*/  LOP3.LUT R50, R33, 0xff0000, RZ, 0xc0, !PT ;  /* 0x00ff000021327812 */ /* 0x000fe400078ec0ff */
[----:B------:R-:W-:Y:S01]  /*c5f0*/  IADD3 R51, PT, PT, R16, R39, R13 ;  /* 0x0000002710337210 */ /* 0x000fe20007ffe00d */
[----:B------:R-:W-:Y:S01]  /*c600*/  IMAD.U32 R39, R19, 0x10000, RZ ;  /* 0x0001000013277824 */ /* 0x000fe200078e00ff */
[C---:B------:R-:W-:Y:S01]  /*c610*/  PRMT R33, R20.reuse, 0x7772, RZ ;  /* 0x0000777214217816 */ /* 0x040fe200000000ff */
[----:B------:R-:W-:Y:S01]  /*c620*/  IMAD R18, R31, 0x1000000, R50 ;  /* 0x010000001f127824 */ /* 0x000fe200078e0232 */
[----:B------:R-:W-:Y:S02]  /*c630*/  PRMT R37, R20, 0x7773, RZ ;  /* 0x0000777314257816 */ /* 0x000fe400000000ff */
[----:B------:R-:W-:Y:S01]  /*c640*/  SHF.L.W.U32.HI R20, R30, 0x1e, R30 ;  /* 0x0000001e1e147819 */ /* 0x000fe20000010e1e */
[----:B------:R-:W-:Y:S01]  /*c650*/  IMAD.SHL.U32 R33, R33, 0x100, RZ ;  /* 0x0000010021217824 */ /* 0x000fe200078e00ff */
[----:B------:R-:W-:-:S02]  /*c660*/  PRMT R31, R21, 0x7770, RZ ;  /* 0x00007770151f7816 */ /* 0x000fc400000000ff */
[----:B------:R-:W-:Y:S02]  /*c670*/  LEA.HI R50, R51, R52, R51, 0x5 ;  /* 0x0000003433327211 */ /* 0x000fe400078f2833 */
[----:B------:R-:W-:Y:S02]  /*c680*/  LOP3.LUT R30, R39, 0xff0000, RZ, 0xc0, !PT ;  /* 0x00ff0000271e7812 */ /* 0x000fe400078ec0ff */
[----:B------:R-:W-:Y:S02]  /*c690*/  LOP3.LUT R52, R26, R51, R20, 0xb8, !PT ;  /* 0x000000331a347212 */ /* 0x000fe400078eb814 */
[----:B------:R-:W-:Y:S01]  /*c6a0*/  IADD3 R50, PT, PT, R17, R50, R13 ;  /* 0x0000003211327210 */ /* 0x000fe20007ffe00d */
[----:B------:R-:W-:Y:S01]  /*c6b0*/  IMAD R30, R31, 0x1000000, R30 ;  /* 0x010000001f1e7824 */ /* 0x000fe200078e021e */
[----:B------:R-:W-:Y:S01]  /*c6c0*/  SHF.L.W.U32.HI R19, R51, 0x1e, R51 ;  /* 0x0000001e33137819 */ /* 0x000fe20000010e33 */
[----:B------:R-:W-:Y:S01]  /*c6d0*/  IMAD.IADD R31, R35, 0x1, R52 ;  /* 0x00000001231f7824 */ /* 0x000fe200078e0234 */
[----:B------:R-:W-:-:S02]  /*c6e0*/  PRMT R52, R22, 0x7771, RZ ;  /* 0x0000777116347816 */ /* 0x000fc400000000ff */
[----:B------:R-:W-:Y:S02]  /*c6f0*/  LOP3.LUT R39, R20, R50, R19, 0xb8, !PT ;  /* 0x0000003214277212 */ /* 0x000fe400078eb813 */
[--C-:B------:R-:W-:Y:S01]  /*c700*/  LEA.HI R31, R50, R31, R50.reuse, 0x5 ;  /* 0x0000001f321f7211 */ /* 0x100fe200078f2832 */
[----:B------:R-:W-:Y:S01]  /*c710*/  IMAD.U32 R52, R52, 0x10000, RZ ;  /* 0x0001000034347824 */ /* 0x000fe200078e00ff */
[----:B------:R-:W-:Y:S01]  /*c720*/  SHF.L.W.U32.HI R50, R50, 0x1e, R50 ;  /* 0x0000001e32327819 */ /* 0x000fe20000010e32 */
[----:B------:R-:W-:Y:S01]  /*c730*/  IMAD.IADD R54, R26, 0x1, R39 ;  /* 0x000000011a367824 */ /* 0x000fe200078e0227 */
[----:B------:R-:W-:Y:S02]  /*c740*/  IADD3 R51, PT, PT, R38, R31, R13 ;  /* 0x0000001f26337210 */ /* 0x000fe40007ffe00d */
[----:B------:R-:W-:Y:S02]  /*c750*/  PRMT R26, R21, 0x7772, RZ ;  /* 0x00007772151a7816 */ /* 0x000fe400000000ff */
[----:B------:R-:W-:-:S02]  /*c760*/  LOP3.LUT R53, R19, R51, R50, 0xb8, !PT ;  /* 0x0000003313357212 */ /* 0x000fc400078eb832 */
[----:B------:R-:W-:Y:S01]  /*c770*/  PRMT R35, R22, 0x7770, RZ ;  /* 0x0000777016237816 */ /* 0x000fe200000000ff */
[----:B------:R-:W-:Y:S01]  /*c780*/  IMAD.SHL.U32 R26, R26, 0x100, RZ ;  /* 0x000001001a1a7824 */ /* 0x000fe200078e00ff */
[----:B------:R-:W-:Y:S01]  /*c790*/  LOP3.LUT R52, R52, 0xff0000, RZ, 0xc0, !PT ;  /* 0x00ff000034347812 */ /* 0x000fe200078ec0ff */
[----:B------:R-:W-:Y:S01]  /*c7a0*/  IMAD.IADD R53, R20, 0x1, R53 ;  /* 0x0000000114357824 */ /* 0x000fe200078e0235 */
[----:B------:R-:W-:Y:S02]  /*c7b0*/  LOP3.LUT R18, R37, R18, R33, 0xfe, !PT ;  /* 0x0000001225127212 */ /* 0x000fe400078efe21 */
[----:B------:R-:W-:Y:S01]  /*c7c0*/  LEA.HI R54, R51, R54, R51, 0x5 ;  /* 0x0000003633367211 */ /* 0x000fe200078f2833 */
[----:B------:R-:W-:Y:S01]  /*c7d0*/  IMAD R20, R35, 0x1000000, R52 ;  /* 0x0100000023147824 */ /* 0x000fe200078e0234 */
[----:B------:R-:W-:Y:S02]  /*c7e0*/  PRMT R37, R21, 0x7773, RZ ;  /* 0x0000777315257816 */ /* 0x000fe400000000ff */
[----:B------:R-:W-:-:S02]  /*c7f0*/  IADD3 R54, PT, PT, R18, R54, R13 ;  /* 0x0000003612367210 */ /* 0x000fc40007ffe00d */
[----:B------:R-:W-:Y:S02]  /*c800*/  SHF.L.W.U32.HI R35, R51, 0x1e, R51 ;  /* 0x0000001e33237819 */ /* 0x000fe40000010e33 */
[----:B------:R-:W-:Y:S02]  /*c810*/  PRMT R39, R23, 0x7771, RZ ;  /* 0x0000777117277816 */ /* 0x000fe400000000ff */
[----:B------:R-:W-:Y:S02]  /*c820*/  LOP3.LUT R26, R37, R30, R26, 0xfe, !PT ;  /* 0x0000001e251a7212 */ /* 0x000fe400078efe1a */
[----:B------:R-:W-:Y:S01]  /*c830*/  PRMT R21, R22, 0x7772, RZ ;  /* 0x0000777216157816 */ /* 0x000fe200000000ff */
[----:B------:R-:W-:Y:S01]  /*c840*/  IMAD.U32 R39, R39, 0x10000, RZ ;  /* 0x0001000027277824 */ /* 0x000fe200078e00ff */
[--C-:B------:R-:W-:Y:S02]  /*c850*/  LEA.HI R53, R54, R53, R54.reuse, 0x5 ;  /* 0x0000003536357211 */ /* 0x100fe400078f2836 */
[----:B------:R-:W-:Y:S01]  /*c860*/  LOP3.LUT R30, R50, R54, R35, 0xb8, !PT ;  /* 0x00000036321e7212 */ /* 0x000fe200078eb823 */
[----:B------:R-:W-:Y:S01]  /*c870*/  IMAD.SHL.U32 R21, R21, 0x100, RZ ;  /* 0x0000010015157824 */ /* 0x000fe200078e00ff */
[----:B------:R-:W-:-:S02]  /*c880*/  SHF.L.W.U32.HI R52, R54, 0x1e, R54 ;  /* 0x0000001e36347819 */ /* 0x000fc40000010e36 */
[----:B------:R-:W-:Y:S01]  /*c890*/  IADD3 R53, PT, PT, R26, R53, R13 ;  /* 0x000000351a357210 */ /* 0x000fe20007ffe00d */
[----:B------:R-:W-:Y:S01]  /*c8a0*/  IMAD.IADD R56, R19, 0x1, R30 ;  /* 0x0000000113387824 */ /* 0x000fe200078e021e */
[----:B------:R-:W-:Y:S02]  /*c8b0*/  PRMT R33, R22, 0x7773, RZ ;  /* 0x0000777316217816 */ /* 0x000fe400000000ff */
[C---:B------:R-:W-:Y:S02]  /*c8c0*/  PRMT R31, R23.reuse, 0x7770, RZ ;  /* 0x00007770171f7816 */ /* 0x040fe400000000ff */
[----:B------:R-:W-:Y:S02]  /*c8d0*/  PRMT R22, R23, 0x7772, RZ ;  /* 0x0000777217167816 */ /* 0x000fe400000000ff */
[----:B------:R-:W-:Y:S02]  /*c8e0*/  LOP3.LUT R54, R39, 0xff0000, RZ, 0xc0, !PT ;  /* 0x00ff000027367812 */ /* 0x000fe400078ec0ff */
[----:B------:R-:W-:Y:S01]  /*c8f0*/  LOP3.LUT R19, R35, R53, R52, 0xb8, !PT ;  /* 0x0000003523137212 */ /* 0x000fe200078eb834 */
[----:B------:R-:W-:Y:S01]  /*c900*/  IMAD.SHL.U32 R22, R22, 0x100, RZ ;  /* 0x0000010016167824 */ /* 0x000fe200078e00ff */
[----:B------:R-:W-:Y:S01]  /*c910*/  LOP3.LUT R30, R33, R20, R21, 0xfe, !PT ;  /* 0x00000014211e7212 */ /* 0x000fe200078efe15 */
[----:B------:R-:W-:Y:S01]  /*c920*/  IMAD R20, R31, 0x1000000, R54 ;  /* 0x010000001f147824 */ /* 0x000fe200078e0236 */
[----:B------:R-:W-:Y:S01]  /*c930*/  LEA.HI R56, R53, R56, R53, 0x5 ;  /* 0x0000003835387211 */ /* 0x000fe200078f2835 */
[----:B------:R-:W-:Y:S01]  /*c940*/  IMAD.IADD R31, R50, 0x1, R19 ;  /* 0x00000001321f7824 */ /* 0x000fe200078e0213 */
[----:B------:R-:W-:-:S02]  /*c950*/  PRMT R23, R23, 0x7773, RZ ;  /* 0x0000777317177816 */ /* 0x000fc400000000ff */
[----:B------:R-:W-:Y:S02]  /*c960*/  IADD3 R56, PT, PT, R30, R56, R13 ;  /* 0x000000381e387210 */ /* 0x000fe40007ffe00d */
[----:B------:R-:W-:Y:S02]  /*c970*/  SHF.L.W.U32.HI R21, R53, 0x1e, R53 ;  /* 0x0000001e35157819 */ /* 0x000fe40000010e35 */
[----:B------:R-:W-:Y:S02]  /*c980*/  LOP3.LUT R19, R25, R7, R26, 0x96, !PT ;  /* 0x0000000719137212 */ /* 0x000fe400078e961a */
[----:B------:R-:W-:Y:S02]  /*c990*/  LOP3.LUT R20, R23, R20, R22, 0xfe, !PT ;  /* 0x0000001417147212 */ /* 0x000fe400078efe16 */
[----:B------:R-:W-:Y:S02]  /*c9a0*/  LEA.HI R31, R56, R31, R56, 0x5 ;  /* 0x0000001f381f7211 */ /* 0x000fe400078f2838 */
[----:B------:R-:W-:-:S02]  /*c9b0*/  LOP3.LUT R22, R52, R56, R21, 0xb8, !PT ;  /* 0x0000003834167212 */ /* 0x000fc400078eb815 */
[----:B------:R-:W-:Y:S02]  /*c9c0*/  LOP3.LUT R19, R19, R32, RZ, 0x3c, !PT ;  /* 0x0000002013137212 */ /* 0x000fe400078e3cff */
[----:B------:R-:W-:Y:S01]  /*c9d0*/  SHF.L.W.U32.HI R32, R56, 0x1e, R56 ;  /* 0x0000001e38207819 */ /* 0x000fe20000010e38 */
[----:B------:R-:W-:Y:S01]  /*c9e0*/  IMAD.IADD R50, R35, 0x1, R22 ;  /* 0x0000000123327824 */ /* 0x000fe200078e0216 */
[----:B------:R-:W-:Y:S02]  /*c9f0*/  IADD3 R31, PT, PT, R20, R31, R13 ;  /* 0x0000001f141f7210 */ /* 0x000fe40007ffe00d */
[----:B------:R-:W-:Y:S02]  /*ca00*/  SHF.L.W.U32.HI R22, R19, 0x1, R19 ;  /* 0x0000000113167819 */ /* 0x000fe40000010e13 */
[----:B------:R-:W-:Y:S02]  /*ca10*/  LOP3.LUT R19, R21, R31, R32, 0xb8, !PT ;  /* 0x0000001f15137212 */ /* 0x000fe400078eb820 */
[----:B------:R-:W-:-:S02]  /*ca20*/  LOP3.LUT R23, R27, R16, R30, 0x96, !PT ;  /* 0x000000101b177212 */ /* 0x000fc400078e961e */
[----:B------:R-:W-:Y:S01]  /*ca30*/  LEA.HI R50, R31, R50, R31, 0x5 ;  /* 0x000000321f327211 */ /* 0x000fe200078f281f */
[----:B------:R-:W-:Y:S01]  /*ca40*/  IMAD.IADD R33, R52, 0x1, R19 ;  /* 0x0000000134217824 */ /* 0x000fe200078e0213 */
[----:B------:R-:W-:Y:S02]  /*ca50*/  LOP3.LUT R23, R23, R24, RZ, 0x3c, !PT ;  /* 0x0000001817177212 */ /* 0x000fe400078e3cff */
[----:B------:R-:W-:Y:S02]  /*ca60*/  IADD3 R50, PT, PT, R22, R50, R13 ;  /* 0x0000003216327210 */ /* 0x000fe40007ffe00d */
[----:B------:R-:W-:Y:S02]  /*ca70*/  SHF.L.W.U32.HI R31, R31, 0x1e, R31 ;  /* 0x0000001e1f1f7819 */ /* 0x000fe40000010e1f */
[----:B------:R-:W-:Y:S02]  /*ca80*/  LOP3.LUT R24, R4, R17, R20, 0x96, !PT ;  /* 0x0000001104187212 */ /* 0x000fe400078e9614 */
[----:B------:R-:W-:-:S02]  /*ca90*/  SHF.L.W.U32.HI R19, R23, 0x1, R23 ;  /* 0x0000000117137819 */ /* 0x000fc40000010e17 */
[--C-:B------:R-:W-:Y:S02]  /*caa0*/  LEA.HI R52, R50, R33, R50.reuse, 0x5 ;  /* 0x0000002132347211 */ /* 0x100fe400078f2832 */
[----:B------:R-:W-:Y:S02]  /*cab0*/  LOP3.LUT R54, R32, R50, R31, 0xb8, !PT ;  /* 0x0000003220367212 */ /* 0x000fe400078eb81f */
[----:B------:R-:W-:Y:S02]  /*cac0*/  LOP3.LUT R24, R24, R25, RZ, 0x3c, !PT ;  /* 0x0000001918187212 */ /* 0x000fe400078e3cff */
[----:B------:R-:W-:Y:S01]  /*cad0*/  SHF.L.W.U32.HI R23, R50, 0x1e, R50 ;  /* 0x0000001e32177819 */ /* 0x000fe20000010e32 */
[----:B------:R-:W-:Y:S01]  /*cae0*/  IMAD.IADD R25, R21, 0x1, R54 ;  /* 0x0000000115197824 */ /* 0x000fe200078e0236 */
[----:B------:R-:W-:Y:S02]  /*caf0*/  IADD3 R52, PT, PT, R19, R52, R13 ;  /* 0x0000003413347210 */ /* 0x000fe40007ffe00d */
[----:B------:R-:W-:-:S02]  /*cb00*/  SHF.L.W.U32.HI R21, R24, 0x1, R24 ;  /* 0x0000000118157819 */ /* 0x000fc40000010e18 */
[----:B------:R-:W-:Y:S02]  /*cb10*/  LOP3.LUT R33, R31, R52, R23, 0xb8, !PT ;  /* 0x000000341f217212 */ /* 0x000fe400078eb817 */
[----:B------:R-:W-:Y:S02]  /*cb20*/  LEA.HI R50, R52, R25, R52, 0x5 ;  /* 0x0000001934327211 */ /* 0x000fe400078f2834 */
[----:B------:R-:W-:Y:S01]  /*cb30*/  LOP3.LUT R24, R5, R38, R22, 0x96, !PT ;  /* 0x0000002605187212 */ /* 0x000fe200078e9616 */
[----:B------:R-:W-:Y:S01]  /*cb40*/  IMAD.IADD R33, R32, 0x1, R33 ;  /* 0x0000000120217824 */ /* 0x000fe200078e0221 */
[----:B------:R-:W-:Y:S02]  /*cb50*/  IADD3 R50, PT, PT, R21, R50, R13 ;  /* 0x0000003215327210 */ /* 0x000fe40007ffe00d */
[----:B------:R-:W-:Y:S02]  /*cb60*/  SHF.L.W.U32.HI R32, R52, 0x1e, R52 ;  /* 0x0000001e34207819 */ /* 0x000fe40000010e34 */
[----:B------:R-:W-:-:S02]  /*cb70*/  LOP3.LUT R24, R24, R27, RZ, 0x3c, !PT ;  /* 0x0000001b18187212 */ /* 0x000fc400078e3cff */
[----:B------:R-:W-:Y:S02]  /*cb80*/  LOP3.LUT R52, R50, R32, R23, 0x96, !PT ;  /* 0x0000002032347212 */ /* 0x000fe400078e9617 */
[----:B------:R-:W-:Y:S02]  /*cb90*/  SHF.L.W.U32.HI R24, R24, 0x1, R24 ;  /* 0x0000000118187819 */ /* 0x000fe40000010e18 */
[----:B------:R-:W-:Y:S01]  /*cba0*/  LEA.HI R33, R50, R33, R50, 0x5 ;  /* 0x0000002132217211 */ /* 0x000fe200078f2832 */
[----:B------:R-:W-:Y:S01]  /*cbb0*/  IMAD.IADD R52, R31, 0x1, R52 ;  /* 0x000000011f347824 */ /* 0x000fe200078e0234 */
[----:B------:R-:W-:Y:S02]  /*cbc0*/  LOP3.LUT R25, R6, R18, R19, 0x96, !PT ;  /* 0x0000001206197212 */ /* 0x000fe400078e9613 */
[----:B------:R-:W-:Y:S02]  /*cbd0*/  IADD3 R33, PT, PT, R24, R33, R13 ;  /* 0x0000002118217210 */ /* 0x000fe40007ffe00d */
[----:B------:R-:W-:-:S02]  /*cbe0*/  LOP3.LUT R25, R25, R4, RZ, 0x3c, !PT ;  /* 0x0000000419197212 */ /* 0x000fc400078e3cff */
[----:B------:R-:W-:Y:S02]  /*cbf0*/  SHF.L.W.U32.HI R13, R50, 0x1e, R50 ;  /* 0x0000001e320d7819 */ /* 0x000fe40000010e32 */
[----:B------:R-:W-:Y:S02]  /*cc00*/  LOP3.LUT R4, R34, R26, R21, 0x96, !PT ;  /* 0x0000001a22047212 */ /* 0x000fe400078e9615 */
[----:B------:R-:W-:Y:S02]  /*cc10*/  SHF.L.W.U32.HI R31, R25, 0x1, R25 ;  /* 0x00000001191f7819 */ /* 0x000fe40000010e19 */
[C---:B------:R-:W-:Y:S02]  /*cc20*/  LEA.HI R52, R33.reuse, R52, R33, 0x5 ;  /* 0x0000003421347211 */ /* 0x040fe400078f2821 */
[----:B------:R-:W-:Y:S02]  /*cc30*/  LOP3.LUT R50, R33, R13, R32, 0x96, !PT ;  /* 0x0000000d21327212 */ /* 0x000fe400078e9620 */
[----:B------:R-:W-:-:S02]  /*cc40*/  LOP3.LUT R5, R4, R5, RZ, 0x3c, !PT ;  /* 0x0000000504057212 */ /* 0x000fc400078e3cff */
[----:B------:R-:W-:Y:S01]  /*cc50*/  SHF.L.W.U32.HI R4, R33, 0x1e, R33 ;  /* 0x0000001e21047819 */ /* 0x000fe20000010e21 */
[----:B------:R-:W-:Y:S01]  /*cc60*/  IMAD.IADD R23, R23, 0x1, R50 ;  /* 0x0000000117177824 */ /* 0x000fe200078e0232 */
[----:B------:R-:W-:Y:S02]  /*cc70*/  IADD3 R52, PT, PT, R31, R52, R14 ;  /* 0x000000341f347210 */ /* 0x000fe40007ffe00e */
[----:B------:R-:W-:Y:S02]  /*cc80*/  SHF.L.W.U32.HI R35, R5, 0x1, R5 ;  /* 0x0000000105237819 */ /* 0x000fe40000010e05 */
[C---:B------:R-:W-:Y:S02]  /*cc90*/  LOP3.LUT R25, R52.reuse, R4, R13, 0x96, !PT ;  /* 0x0000000434197212 */ /* 0x040fe400078e960d */
[----:B------:R-:W-:Y:S02]  /*cca0*/  LOP3.LUT R5, R7, R30, R24, 0x96, !PT ;  /* 0x0000001e07057212 */ /* 0x000fe400078e9618 */
[----:B------:R-:W-:Y:S01]  /*ccb0*/  LEA.HI R23, R52, R23, R52, 0x5 ;  /* 0x0000001734177211 */ /* 0x000fe200078f2834 */
[----:B------:R-:W-:Y:S01]  /*ccc0*/  IMAD.IADD R32, R32, 0x1, R25 ;  /* 0x0000000120207824 */ /* 0x000fe200078e0219 */
[----:B------:R-:W-:-:S02]  /*ccd0*/  LOP3.LUT R6, R5, R6, RZ, 0x3c, !PT ;  /* 0x0000000605067212 */ /* 0x000fc400078e3cff */
[----:B------:R-:W-:Y:S02]  /*cce0*/  IADD3 R25, PT, PT, R35, R23, R14 ;  /* 0x0000001723197210 */ /* 0x000fe40007ffe00e */
[----:B------:R-:W-:Y:S02]  /*ccf0*/  SHF.L.W.U32.HI R5, R52, 0x1e, R52 ;  /* 0x0000001e34057819 */ /* 0x000fe40000010e34 */
[----:B------:R-:W-:Y:S02]  /*cd00*/  SHF.L.W.U32.HI R27, R6, 0x1, R6 ;  /* 0x00000001061b7819 */ /* 0x000fe40000010e06 */
[C---:B------:R-:W-:Y:S02]  /*cd10*/  LEA.HI R32, R25.reuse, R32, R25, 0x5 ;  /* 0x0000002019207211 */ /* 0x040fe400078f2819 */
[----:B------:R-:W-:Y:S02]  /*cd20*/  LOP3.LUT R50, R25, R5, R4, 0x96, !PT ;  /* 0x0000000519327212 */ /* 0x000fe400078e9604 */
[----:B------:R-:W-:-:S02]  /*cd30*/  LOP3.LUT R23, R16, R20, R31, 0x96, !PT ;  /* 0x0000001410177212 */ /* 0x000fc400078e961f */
[----:B------:R-:W-:Y:S01]  /*cd40*/  SHF.L.W.U32.HI R6, R25, 0x1e, R25 ;  /* 0x0000001e19067819 */ /* 0x000fe20000010e19 */
[----:B------:R-:W-:Y:S01]  /*cd50*/  IMAD.IADD R50, R13, 0x1, R50 ;  /* 0x000000010d327824 */ /* 0x000fe200078e0232 */
[----:B------:R-:W-:Y:S02]  /*cd60*/  IADD3 R37, PT, PT, R27, R32, R14 ;  /* 0x000000201b257210 */ /* 0x000fe40007ffe00e */
[----:B------:R-:W-:Y:S02]  /*cd70*/  LOP3.LUT R23, R23, R34, RZ, 0x3c, !PT ;  /* 0x0000002217177212 */ /* 0x000fe400078e3cff */
[----:B------:R-:W-:Y:S02]  /*cd80*/  LOP3.LUT R13, R37, R6, R5, 0x96, !PT ;  /* 0x00000006250d7212 */ /* 0x000fe400078e9605 */
[----:B------:R-:W-:Y:S02]  /*cd90*/  LOP3.LUT R32, R17, R22, R35, 0x96, !PT ;  /* 0x0000001611207212 */ /* 0x000fe400078e9623 */
[----:B------:R-:W-:Y:S01]  /*cda0*/  SHF.L.W.U32.HI R23, R23, 0x1, R23 ;  /* 0x0000000117177819 */ /* 0x000fe20000010e17 */
[----:B------:R-:W-:Y:S01]  /*cdb0*/  IMAD.IADD R13, R4, 0x1, R13 ;  /* 0x00000001040d7824 */ /* 0x000fe200078e020d */
[----:B------:R-:W-:-:S02]  /*cdc0*/  LEA.HI R50, R37, R50, R37, 0x5 ;  /* 0x0000003225327211 */ /* 0x000fc400078f2825 */
[----:B------:R-:W-:Y:S02]  /*cdd0*/  LOP3.LUT R32, R32, R7, RZ, 0x3c, !PT ;  /* 0x0000000720207212 */ /* 0x000fe400078e3cff */
[----:B------:R-:W-:Y:S02]  /*cde0*/  IADD3 R50, PT, PT, R23, R50, R14 ;  /* 0x0000003217327210 */ /* 0x000fe40007ffe00e */
[----:B------:R-:W-:Y:S02]  /*cdf0*/  SHF.L.W.U32.HI R37, R37, 0x1e, R37 ;  /* 0x0000001e25257819 */ /* 0x000fe40000010e25 */
[----:B------:R-:W-:Y:S02]  /*ce00*/  SHF.L.W.U32.HI R25, R32, 0x1, R32 ;  /* 0x0000000120197819 */ /* 0x000fe40000010e20 */
[----:B------:R-:W-:Y:S02]  /*ce10*/  LEA.HI R13, R50, R13, R50, 0x5 ;  /* 0x0000000d320d7211 */ /* 0x000fe400078f2832 */
[----:B------:R-:W-:-:S02]  /*ce20*/  LOP3.LUT R7, R38, R19, R27, 0x96, !PT ;  /* 0x0000001326077212 */ /* 0x000fc400078e961b */
[C---:B------:R-:W-:Y:S02]  /*ce30*/  LOP3.LUT R4, R50.reuse, R37, R6, 0x96, !PT ;  /* 0x0000002532047212 */ /* 0x040fe400078e9606 */
[----:B------:R-:W-:Y:S02]  /*ce40*/  SHF.L.W.U32.HI R32, R50, 0x1e, R50 ;  /* 0x0000001e32207819 */ /* 0x000fe40000010e32 */
[----:B------:R-:W-:Y:S02]  /*ce50*/  IADD3 R13, PT, PT, R25, R13, R14 ;  /* 0x0000000d190d7210 */ /* 0x000fe40007ffe00e */
[----:B------:R-:W-:Y:S01]  /*ce60*/  LOP3.LUT R7, R7, R16, RZ, 0x3c, !PT ;  /* 0x0000001007077212 */ /* 0x000fe200078e3cff */
[----:B------:R-:W-:Y:S01]  /*ce70*/  IMAD.IADD R16, R5, 0x1, R4 ;  /* 0x0000000105107824 */ /* 0x000fe200078e0204 */
[----:B------:R-:W-:Y:S02]  /*ce80*/  LOP3.LUT R39, R13, R32, R37, 0x96, !PT ;  /* 0x000000200d277212 */ /* 0x000fe400078e9625 */
[----:B------:R-:W-:-:S02]  /*ce90*/  SHF.L.W.U32.HI R33, R7, 0x1, R7 ;  /* 0x0000000107217819 */ /* 0x000fc40000010e07 */
[C---:B------:R-:W-:Y:S01]  /*cea0*/  LEA.HI R16, R13.reuse, R16, R13, 0x5 ;  /* 0x000000100d107211 */ /* 0x040fe200078f280d */
[----:B------:R-:W-:Y:S01]  /*ceb0*/  IMAD.IADD R7, R6, 0x1, R39 ;  /* 0x0000000106077824 */ /* 0x000fe200078e0227 */
[----:B------:R-:W-:Y:S02]  /*cec0*/  LOP3.LUT R4, R18, R21, R23, 0x96, !PT ;  /* 0x0000001512047212 */ /* 0x000fe400078e9617 */
[----:B------:R-:W-:Y:S02]  /*ced0*/  SHF.L.W.U32.HI R39, R13, 0x1e, R13 ;  /* 0x0000001e0d277819 */ /* 0x000fe40000010e0d */
[----:B------:R-:W-:Y:S02]  /*cee0*/  IADD3 R34, PT, PT, R33, R16, R14 ;  /* 0x0000001021227210 */ /* 0x000fe40007ffe00e */
[----:B------:R-:W-:Y:S02]  /*cef0*/  LOP3.LUT R5, R4, R17, RZ, 0x3c, !PT ;  /* 0x0000001104057212 */ /* 0x000fe400078e3cff */
[----:B------:R-:W-:Y:S01]  /*cf00*/  LOP3.LUT R13, R34, R39, R32, 0x96, !PT ;  /* 0x00000027220d7212 */ /* 0x000fe200078e9620 */
[----:B------:R-:W2:Y:S01]  /*cf10*/  LDL R17, [R1+0x70] ;  /* 0x0000700001117983 */ /* 0x000ea20000100800 */
[----:B------:R-:W-:-:S02]  /*cf20*/  LOP3.LUT R4, R26, R24, R25, 0x96, !PT ;  /* 0x000000181a047212 */ /* 0x000fc400078e9619 */
[----:B------:R-:W-:Y:S01]  /*cf30*/  SHF.L.W.U32.HI R5, R5, 0x1, R5 ;  /* 0x0000000105057819 */ /* 0x000fe20000010e05 */
[----:B------:R-:W-:Y:S01]  /*cf40*/  IMAD.IADD R16, R37, 0x1, R13 ;  /* 0x0000000125107824 */ /* 0x000fe200078e020d */
[----:B------:R-:W-:Y:S02]  /*cf50*/  LEA.HI R6, R34, R7, R34, 0x5 ;  /* 0x0000000722067211 */ /* 0x000fe400078f2822 */
[----:B------:R-:W-:Y:S02]  /*cf60*/  LOP3.LUT R7, R4, R38, RZ, 0x3c, !PT ;  /* 0x0000002604077212 */ /* 0x000fe400078e3cff */
[----:B------:R-:W-:Y:S02]  /*cf70*/  IADD3 R13, PT, PT, R5, R6, R14 ;  /* 0x00000006050d7210 */ /* 0x000fe40007ffe00e */
[----:B------:R-:W-:Y:S02]  /*cf80*/  SHF.L.W.U32.HI R4, R34, 0x1e, R34 ;  /* 0x0000001e22047819 */ /* 0x000fe40000010e22 */
[----:B------:R-:W-:-:S02]  /*cf90*/  SHF.L.W.U32.HI R7, R7, 0x1, R7 ;  /* 0x0000000107077819 */ /* 0x000fc40000010e07 */
[C---:B------:R-:W-:Y:S02]  /*cfa0*/  LEA.HI R16, R13.reuse, R16, R13, 0x5 ;  /* 0x000000100d107211 */ /* 0x040fe400078f280d */
[C---:B------:R-:W-:Y:S02]  /*cfb0*/  LOP3.LUT R37, R13.reuse, R4, R39, 0x96, !PT ;  /* 0x000000040d257212 */ /* 0x040fe400078e9627 */
[----:B------:R-:W-:Y:S02]  /*cfc0*/  LOP3.LUT R6, R30, R31, R33, 0x96, !PT ;  /* 0x0000001f1e067212 */ /* 0x000fe400078e9621 */
[----:B------:R-:W-:Y:S01]  /*cfd0*/  SHF.L.W.U32.HI R13, R13, 0x1e, R13 ;  /* 0x0000001e0d0d7819 */ /* 0x000fe20000010e0d */
[----:B------:R-:W-:Y:S01]  /*cfe0*/  IMAD.IADD R51, R32, 0x1, R37 ;  /* 0x0000000120337824 */ /* 0x000fe200078e0225 */
[----:B------:R-:W-:Y:S02]  /*cff0*/  IADD3 R16, PT, PT, R7, R16, R14 ;  /* 0x0000001007107210 */ /* 0x000fe40007ffe00e */
[----:B------:R-:W-:-:S02]  /*d000*/  LOP3.LUT R6, R6, R18, RZ, 0x3c, !PT ;  /* 0x0000001206067212 */ /* 0x000fc400078e3cff */
[----:B------:R-:W-:Y:S02]  /*d010*/  LOP3.LUT R37, R20, R35, R5, 0x96, !PT ;  /* 0x0000002314257212 */ /* 0x000fe400078e9605 */
[----:B------:R-:W-:Y:S02]  /*d020*/  LOP3.LUT R18, R16, R13, R4, 0x96, !PT ;  /* 0x0000000d10127212 */ /* 0x000fe400078e9604 */
[----:B------:R-:W-:Y:S02]  /*d030*/  SHF.L.W.U32.HI R6, R6, 0x1, R6 ;  /* 0x0000000106067819 */ /* 0x000fe40000010e06 */
[----:B------:R-:W-:Y:S02]  /*d040*/  LEA.HI R51, R16, R51, R16, 0x5 ;  /* 0x0000003310337211 */ /* 0x000fe400078f2810 */
[----:B------:R-:W-:Y:S01]  /*d050*/  LOP3.LUT R37, R37, R26, RZ, 0x3c, !PT ;  /* 0x0000001a25257212 */ /* 0x000fe200078e3cff */
[----:B------:R-:W-:Y:S01]  /*d060*/  IMAD.IADD R26, R39, 0x1, R18 ;  /* 0x00000001271a7824 */ /* 0x000fe200078e0212 */
[----:B------:R-:W-:-:S02]  /*d070*/  IADD3 R51, PT, PT, R6, R51, R14 ;  /* 0x0000003306337210 */ /* 0x000fc40007ffe00e */
        /* <DEDUP_REMOVED lines=17> */
[----:B------:R-:W-:Y:S02]  /*d190*/  LOP3.LUT R13, R21, R25, R16, 0x96, !PT ;  /* 0x00000019150d7212 */ /* 0x000fe400078e9610 */
[----:B------:R-:W-:Y:S02]  /*d1a0*/  SHF.L.W.U32.HI R20, R20, 0x1, R20 ;  /* 0x0000000114147819 */ /* 0x000fe40000010e14 */
[C---:B------:R-:W-:Y:S02]  /*d1b0*/  LEA.HI R51, R53.reuse, R30, R53, 0x5 ;  /* 0x0000001e35337211 */ /* 0x040fe400078f2835 */
[----:B------:R-:W-:-:S02]  /*d1c0*/  LOP3.LUT R55, R53, R4, R39, 0x96, !PT ;  /* 0x0000000435377212 */ /* 0x000fc400078e9627 */
[----:B------:R-:W-:Y:S02]  /*d1d0*/  LOP3.LUT R22, R13, R22, RZ, 0x3c, !PT ;  /* 0x000000160d167212 */ /* 0x000fe400078e3cff */
[----:B------:R-:W-:Y:S01]  /*d1e0*/  SHF.L.W.U32.HI R13, R53, 0x1e, R53 ;  /* 0x0000001e350d7819 */ /* 0x000fe20000010e35 */
[----:B------:R-:W-:Y:S01]  /*d1f0*/  IMAD.IADD R26, R18, 0x1, R55 ;  /* 0x00000001121a7824 */ /* 0x000fe200078e0237 */
[----:B------:R-:W-:Y:S02]  /*d200*/  IADD3 R51, PT, PT, R20, R51, R14 ;  /* 0x0000003314337210 */ /* 0x000fe40007ffe00e */
[----:B------:R-:W-:Y:S02]  /*d210*/  LOP3.LUT R18, R24, R33, R37, 0x96, !PT ;  /* 0x0000002118127212 */ /* 0x000fe400078e9625 */
[----:B------:R-:W-:Y:S02]  /*d220*/  LOP3.LUT R30, R51, R13, R4, 0x96, !PT ;  /* 0x0000000d331e7212 */ /* 0x000fe400078e9604 */
[----:B------:R-:W-:-:S02]  /*d230*/  SHF.L.W.U32.HI R22, R22, 0x1, R22 ;  /* 0x0000000116167819 */ /* 0x000fc40000010e16 */
[--C-:B------:R-:W-:Y:S01]  /*d240*/  LEA.HI R53, R51, R26, R51.reuse, 0x5 ;  /* 0x0000001a33357211 */ /* 0x100fe200078f2833 */
[----:B------:R-:W-:Y:S01]  /*d250*/  IMAD.IADD R32, R39, 0x1, R30 ;  /* 0x0000000127207824 */ /* 0x000fe200078e021e */
[----:B------:R-:W-:Y:S02]  /*d260*/  LOP3.LUT R19, R18, R19, RZ, 0x3c, !PT ;  /* 0x0000001312137212 */ /* 0x000fe400078e3cff */
[----:B------:R-:W-:Y:S02]  /*d270*/  IADD3 R53, PT, PT, R22, R53, R14 ;  /* 0x0000003516357210 */ /* 0x000fe40007ffe00e */
[----:B------:R-:W-:Y:S02]  /*d280*/  SHF.L.W.U32.HI R18, R51, 0x1e, R51 ;  /* 0x0000001e33127819 */ /* 0x000fe40000010e33 */
[----:B------:R-:W-:Y:S02]  /*d290*/  LOP3.LUT R30, R31, R5, R20, 0x96, !PT ;  /* 0x000000051f1e7212 */ /* 0x000fe400078e9614 */
[----:B------:R-:W-:-:S02]  /*d2a0*/  SHF.L.W.U32.HI R26, R19, 0x1, R19 ;  /* 0x00000001131a7819 */ /* 0x000fc40000010e13 */
[C---:B------:R-:W-:Y:S02]  /*d2b0*/  LEA.HI R39, R53.reuse, R32, R53, 0x5 ;  /* 0x0000002035277211 */ /* 0x040fe400078f2835 */
[C---:B------:R-:W-:Y:S02]  /*d2c0*/  LOP3.LUT R51, R53.reuse, R18, R13, 0x96, !PT ;  /* 0x0000001235337212 */ /* 0x040fe400078e960d */
[----:B------:R-:W-:Y:S02]  /*d2d0*/  LOP3.LUT R21, R30, R21, RZ, 0x3c, !PT ;  /* 0x000000151e157212 */ /* 0x000fe400078e3cff */
[----:B------:R-:W-:Y:S01]  /*d2e0*/  SHF.L.W.U32.HI R19, R53, 0x1e, R53 ;  /* 0x0000001e35137819 */ /* 0x000fe20000010e35 */
[----:B------:R-:W-:Y:S01]  /*d2f0*/  IMAD.IADD R51, R4, 0x1, R51 ;  /* 0x0000000104337824 */ /* 0x000fe200078e0233 */
[----:B------:R-:W-:Y:S02]  /*d300*/  IADD3 R30, PT, PT, R26, R39, R14 ;  /* 0x000000271a1e7210 */ /* 0x000fe40007ffe00e */
[----:B------:R-:W-:-:S02]  /*d310*/  SHF.L.W.U32.HI R21, R21, 0x1, R21 ;  /* 0x0000000115157819 */ /* 0x000fc40000010e15 */
[C---:B------:R-:W-:Y:S02]  /*d320*/  LOP3.LUT R4, R30.reuse, R19, R18, 0x96, !PT ;  /* 0x000000131e047212 */ /* 0x040fe400078e9612 */
[C---:B------:R-:W-:Y:S02]  /*d330*/  LEA.HI R51, R30.reuse, R51, R30, 0x5 ;  /* 0x000000331e337211 */ /* 0x040fe400078f281e */
[----:B------:R-:W-:Y:S01]  /*d340*/  LOP3.LUT R39, R35, R7, R22, 0x96, !PT ;  /* 0x0000000723277212 */ /* 0x000fe200078e9616 */
[----:B------:R-:W-:Y:S01]  /*d350*/  IMAD.IADD R32, R13, 0x1, R4 ;  /* 0x000000010d207824 */ /* 0x000fe200078e0204 */
[----:B------:R-:W-:Y:S02]  /*d360*/  IADD3 R51, PT, PT, R21, R51, R14 ;  /* 0x0000003315337210 */ /* 0x000fe40007ffe00e */
[----:B------:R-:W-:Y:S02]  /*d370*/  SHF.L.W.U32.HI R4, R30, 0x1e, R30 ;  /* 0x0000001e1e047819 */ /* 0x000fe40000010e1e */
[----:B------:R-:W-:-:S02]  /*d380*/  LOP3.LUT R24, R39, R24, RZ, 0x3c, !PT ;  /* 0x0000001827187212 */ /* 0x000fc400078e3cff */
[C---:B------:R-:W-:Y:S02]  /*d390*/  LOP3.LUT R53, R51.reuse, R4, R19, 0x96, !PT ;  /* 0x0000000433357212 */ /* 0x040fe400078e9613 */
[----:B------:R-:W-:Y:S02]  /*d3a0*/  SHF.L.W.U32.HI R24, R24, 0x1, R24 ;  /* 0x0000000118187819 */ /* 0x000fe40000010e18 */
[----:B------:R-:W-:Y:S01]  /*d3b0*/  LEA.HI R39, R51, R32, R51, 0x5 ;  /* 0x0000002033277211 */ /* 0x000fe200078f2833 */
[----:B------:R-:W-:Y:S01]  /*d3c0*/  IMAD.IADD R32, R18, 0x1, R53 ;  /* 0x0000000112207824 */ /* 0x000fe200078e0235 */
[----:B------:R-:W-:Y:S02]  /*d3d0*/  LOP3.LUT R30, R27, R6, R26, 0x96, !PT ;  /* 0x000000061b1e7212 */ /* 0x000fe400078e961a */
[----:B------:R-:W-:Y:S02]  /*d3e0*/  SHF.L.W.U32.HI R13, R51, 0x1e, R51 ;  /* 0x0000001e330d7819 */ /* 0x000fe40000010e33 */
[----:B------:R-:W-:-:S02]  /*d3f0*/  IADD3 R39, PT, PT, R24, R39, R14 ;  /* 0x0000002718277210 */ /* 0x000fc40007ffe00e */
[----:B------:R-:W-:Y:S02]  /*d400*/  LOP3.LUT R30, R30, R31, RZ, 0x3c, !PT ;  /* 0x0000001f1e1e7212 */ /* 0x000fe400078e3cff */
[----:B------:R-:W-:Y:S02]  /*d410*/  LOP3.LUT R18, R23, R16, R21, 0x96, !PT ;  /* 0x0000001017127212 */ /* 0x000fe400078e9615 */
[C---:B------:R-:W-:Y:S02]  /*d420*/  LOP3.LUT R34, R39.reuse, R13, R4, 0x96, !PT ;  /* 0x0000000d27227212 */ /* 0x040fe400078e9604 */
[----:B------:R-:W-:Y:S02]  /*d430*/  SHF.L.W.U32.HI R30, R30, 0x1, R30 ;  /* 0x000000011e1e7819 */ /* 0x000fe40000010e1e */
[----:B------:R-:W-:Y:S01]  /*d440*/  LEA.HI R51, R39, R32, R39, 0x5 ;  /* 0x0000002027337211 */ /* 0x000fe200078f2827 */
[----:B------:R-:W-:Y:S01]  /*d450*/  IMAD.IADD R34, R19, 0x1, R34 ;  /* 0x0000000113227824 */ /* 0x000fe200078e0222 */
[----:B------:R-:W-:-:S02]  /*d460*/  LOP3.LUT R31, R18, R35, RZ, 0x3c, !PT ;  /* 0x00000023121f7212 */ /* 0x000fc400078e3cff */
[----:B------:R-:W-:Y:S02]  /*d470*/  IADD3 R51, PT, PT, R30, R51, R14 ;  /* 0x000000331e337210 */ /* 0x000fe40007ffe00e */
[----:B------:R-:W-:Y:S02]  /*d480*/  SHF.L.W.U32.HI R18, R39, 0x1e, R39 ;  /* 0x0000001e27127819 */ /* 0x000fe40000010e27 */
[----:B------:R-:W-:Y:S02]  /*d490*/  SHF.L.W.U32.HI R31, R31, 0x1, R31 ;  /* 0x000000011f1f7819 */ /* 0x000fe40000010e1f */
[C---:B------:R-:W-:Y:S02]  /*d4a0*/  LOP3.LUT R35, R51.reuse, R18, R13, 0x96, !PT ;  /* 0x0000001233237212 */ /* 0x040fe400078e960d */
[----:B------:R-:W-:Y:S02]  /*d4b0*/  LEA.HI R34, R51, R34, R51, 0x5 ;  /* 0x0000002233227211 */ /* 0x000fe400078f2833 */
[----:B------:R-:W-:Y:S01]  /*d4c0*/  LOP3.LUT R32, R25, R37, R24, 0x96, !PT ;  /* 0x0000002519207212 */ /* 0x000fe200078e9618 */
[----:B------:R-:W-:Y:S01]  /*d4d0*/  IMAD.IADD R35, R4, 0x1, R35 ;  /* 0x0000000104237824 */ /* 0x000fe200078e0223 */
[----:B------:R-:W-:-:S02]  /*d4e0*/  SHF.L.W.U32.HI R19, R51, 0x1e, R51 ;  /* 0x0000001e33137819 */ /* 0x000fc40000010e33 */
[----:B------:R-:W-:Y:S02]  /*d4f0*/  IADD3 R34, PT, PT, R31, R34, R14 ;  /* 0x000000221f227210 */ /* 0x000fe40007ffe00e */
[----:B------:R-:W-:Y:S02]  /*d500*/  LOP3.LUT R4, R33, R20, R30, 0x96, !PT ;  /* 0x0000001421047212 */ /* 0x000fe400078e961e */
[----:B------:R-:W-:Y:S02]  /*d510*/  LOP3.LUT R27, R32, R27, RZ, 0x3c, !PT ;  /* 0x0000001b201b7212 */ /* 0x000fe400078e3cff */
[----:B------:R-:W-:Y:S02]  /*d520*/  LOP3.LUT R32, R34, R19, R18, 0x96, !PT ;  /* 0x0000001322207212 */ /* 0x000fe400078e9612 */
[----:B------:R-:W-:Y:S02]  /*d530*/  LOP3.LUT R4, R4, R23, RZ, 0x3c, !PT ;  /* 0x0000001704047212 */ /* 0x000fe400078e3cff */
[----:B------:R-:W-:Y:S01]  /*d540*/  SHF.L.W.U32.HI R27, R27, 0x1, R27 ;  /* 0x000000011b1b7819 */ /* 0x000fe20000010e1b */
[----:B------:R-:W-:Y:S01]  /*d550*/  IMAD.IADD R38, R13, 0x1, R32 ;  /* 0x000000010d267824 */ /* 0x000fe200078e0220 */
[----:B------:R-:W-:-:S02]  /*d560*/  LEA.HI R35, R34, R35, R34, 0x5 ;  /* 0x0000002322237211 */ /* 0x000fc400078f2822 */
[----:B------:R-:W-:Y:S02]  /*d570*/  SHF.L.W.U32.HI R23, R4, 0x1, R4 ;  /* 0x0000000104177819 */ /* 0x000fe40000010e04 */
[----:B------:R-:W-:Y:S02]  /*d580*/  IADD3 R35, PT, PT, R27, R35, R14 ;  /* 0x000000231b237210 */ /* 0x000fe40007ffe00e */
[----:B------:R-:W-:Y:S02]  /*d590*/  SHF.L.W.U32.HI R4, R34, 0x1e, R34 ;  /* 0x0000001e22047819 */ /* 0x000fe40000010e22 */
[--C-:B------:R-:W-:Y:S02]  /*d5a0*/  LEA.HI R38, R35, R38, R35.reuse, 0x5 ;  /* 0x0000002623267211 */ /* 0x100fe400078f2823 */
[----:B------:R-:W-:Y:S02]  /*d5b0*/  LOP3.LUT R39, R4, R19, R35, 0xe8, !PT ;  /* 0x0000001304277212 */ /* 0x000fe400078ee823 */
[----:B------:R-:W-:-:S02]  /*d5c0*/  LOP3.LUT R32, R5, R22, R31, 0x96, !PT ;  /* 0x0000001605207212 */ /* 0x000fc400078e961f */
[----:B------:R-:W-:Y:S01]  /*d5d0*/  IADD3 R38, PT, PT, R23, R38, R14 ;  /* 0x0000002617267210 */ /* 0x000fe20007ffe00e */
[----:B------:R-:W-:Y:S01]  /*d5e0*/  IMAD.IADD R39, R18, 0x1, R39 ;  /* 0x0000000112277824 */ /* 0x000fe200078e0227 */
[----:B------:R-:W-:Y:S02]  /*d5f0*/  SHF.L.W.U32.HI R13, R35, 0x1e, R35 ;  /* 0x0000001e230d7819 */ /* 0x000fe40000010e23 */
        /* <DEDUP_REMOVED lines=9> */
[----:B------:R-:W-:Y:S02]  /*d690*/  LOP3.LUT R18, R6, R21, R23, 0x96, !PT ;  /* 0x0000001506127212 */ /* 0x000fe400078e9617 */
[----:B------:R-:W-:Y:S02]  /*d6a0*/  SHF.L.W.U32.HI R32, R32, 0x1, R32 ;  /* 0x0000000120207819 */ /* 0x000fe40000010e20 */
[----:B------:R-:W-:-:S02]  /*d6b0*/  LEA.HI R34, R19, R34, R19, 0x5 ;  /* 0x0000002213227211 */ /* 0x000fc400078f2813 */
[--C-:B------:R-:W-:Y:S02]  /*d6c0*/  LOP3.LUT R33, R14, R13, R19.reuse, 0xe8, !PT ;  /* 0x0000000d0e217212 */ /* 0x100fe400078ee813 */
[----:B------:R-:W-:Y:S02]  /*d6d0*/  LOP3.LUT R18, R18, R5, RZ, 0x3c, !PT ;  /* 0x0000000512127212 */ /* 0x000fe400078e3cff */
[----:B------:R-:W-:Y:S01]  /*d6e0*/  SHF.L.W.U32.HI R5, R19, 0x1e, R19 ;  /* 0x0000001e13057819 */ /* 0x000fe20000010e13 */
[----:B------:R-:W-:Y:S01]  /*d6f0*/  IMAD.IADD R19, R4, 0x1, R33 ;  /* 0x0000000104137824 */ /* 0x000fe200078e0221 */
[----:B------:R-:W-:Y:S02]  /*d700*/  IADD3 R34, PT, PT, R32, R34, R15 ;  /* 0x0000002220227210 */ /* 0x000fe40007ffe00f */
[----:B------:R-:W-:Y:S02]  /*d710*/  SHF.L.W.U32.HI R33, R18, 0x1, R18 ;  /* 0x0000000112217819 */ /* 0x000fe40000010e12 */
[----:B------:R-:W-:-:S02]  /*d720*/  LOP3.LUT R38, R5, R14, R34, 0xe8, !PT ;  /* 0x0000000e05267212 */ /* 0x000fc400078ee822 */
[----:B------:R-:W-:Y:S02]  /*d730*/  LOP3.LUT R4, R16, R24, R25, 0x96, !PT ;  /* 0x0000001810047212 */ /* 0x000fe400078e9619 */
[----:B------:R-:W-:Y:S01]  /*d740*/  LEA.HI R18, R34, R19, R34, 0x5 ;  /* 0x0000001322127211 */ /* 0x000fe200078f2822 */
[----:B------:R-:W-:Y:S01]  /*d750*/  IMAD.IADD R13, R13, 0x1, R38 ;  /* 0x000000010d0d7824 */ /* 0x000fe200078e0226 */
[----:B------:R-:W-:Y:S02]  /*d760*/  LOP3.LUT R4, R4, R7, RZ, 0x3c, !PT ;  /* 0x0000000704047212 */ /* 0x000fe400078e3cff */
[----:B------:R-:W-:Y:S02]  /*d770*/  IADD3 R18, PT, PT, R33, R18, R15 ;  /* 0x0000001221127210 */ /* 0x000fe40007ffe00f */
[----:B------:R-:W-:Y:S02]  /*d780*/  SHF.L.W.U32.HI R50, R34, 0x1e, R34 ;  /* 0x0000001e22327819 */ /* 0x000fe40000010e22 */
[----:B------:R-:W-:-:S02]  /*d790*/  SHF.L.W.U32.HI R34, R4, 0x1, R4 ;  /* 0x0000000104227819 */ /* 0x000fc40000010e04 */
[--C-:B------:R-:W-:Y:S02]  /*d7a0*/  LEA.HI R13, R18, R13, R18.reuse, 0x5 ;  /* 0x0000000d120d7211 */ /* 0x100fe400078f2812 */
[----:B------:R-:W-:Y:S02]  /*d7b0*/  LOP3.LUT R19, R50, R5, R18, 0xe8, !PT ;  /* 0x0000000532137212 */ /* 0x000fe400078ee812 */
[----:B------:R-:W-:Y:S02]  /*d7c0*/  LOP3.LUT R7, R37, R30, R32, 0x96, !PT ;  /* 0x0000001e25077212 */ /* 0x000fe400078e9620 */
[----:B------:R-:W-:Y:S01]  /*d7d0*/  SHF.L.W.U32.HI R35, R18, 0x1e, R18 ;  /* 0x0000001e12237819 */ /* 0x000fe20000010e12 */
[----:B------:R-:W-:Y:S01]  /*d7e0*/  IMAD.IADD R19, R14, 0x1, R19 ;  /* 0x000000010e137824 */ /* 0x000fe200078e0213 */
[----:B------:R-:W-:Y:S02]  /*d7f0*/  IADD3 R4, PT, PT, R34, R13, R15 ;  /* 0x0000000d22047210 */ /* 0x000fe40007ffe00f */
[----:B------:R-:W-:-:S02]  /*d800*/  LOP3.LUT R7, R7, R6, RZ, 0x3c, !PT ;  /* 0x0000000607077212 */ /* 0x000fc400078e3cff */
[----:B------:R-:W-:Y:S02]  /*d810*/  LOP3.LUT R6, R35, R50, R4, 0xe8, !PT ;  /* 0x0000003223067212 */ /* 0x000fe400078ee804 */
[----:B------:R-:W-:Y:S02]  /*d820*/  LOP3.LUT R13, R20, R31, R33, 0x96, !PT ;  /* 0x0000001f140d7212 */ /* 0x000fe400078e9621 */
[----:B------:R-:W-:Y:S01]  /*d830*/  SHF.L.W.U32.HI R38, R7, 0x1, R7 ;  /* 0x0000000107267819 */ /* 0x000fe20000010e07 */
[----:B------:R-:W-:Y:S01]  /*d840*/  IMAD.IADD R7, R5, 0x1, R6 ;  /* 0x0000000105077824 */ /* 0x000fe200078e0206 */
[----:B------:R-:W-:Y:S02]  /*d850*/  LEA.HI R14, R4, R19, R4, 0x5 ;  /* 0x00000013040e7211 */ /* 0x000fe400078f2804 */
[----:B------:R-:W-:Y:S01]  /*d860*/  LOP3.LUT R13, R13, R16, RZ, 0x3c, !PT ;  /* 0x000000100d0d7212 */ /* 0x000fe200078e3cff */
[----:B------:R-:W3:Y:S01]  /*d870*/  LDL.64 R18, [R1+0x48] ;  /* 0x0000480001127983 */ /* 0x000ee20000100a00 */
[----:B------:R-:W-:-:S02]  /*d880*/  IADD3 R14, PT, PT, R38, R14, R15 ;  /* 0x0000000e260e7210 */ /* 0x000fc40007ffe00f */
[----:B------:R-:W-:Y:S01]  /*d890*/  SHF.L.W.U32.HI R5, R4, 0x1e, R4 ;  /* 0x0000001e04057819 */ /* 0x000fe20000010e04 */
[----:B------:R0:W-:Y:S01]  /*d8a0*/  STL [R1+0x40], RZ ;  /* 0x000040ff01007387 */ /* 0x0001e20000100800 */
[----:B------:R-:W-:Y:S02]  /*d8b0*/  LOP3.LUT R6, R22, R27, R34, 0x96, !PT ;  /* 0x0000001b16067212 */ /* 0x000fe400078e9622 */
[----:B------:R-:W-:Y:S02]  /*d8c0*/  SHF.L.W.U32.HI R4, R13, 0x1, R13 ;  /* 0x000000010d047819 */ /* 0x000fe40000010e0d */
[--C-:B------:R-:W-:Y:S02]  /*d8d0*/  LEA.HI R13, R14, R7, R14.reuse, 0x5 ;  /* 0x000000070e0d7211 */ /* 0x100fe400078f280e */
[----:B------:R-:W-:Y:S02]  /*d8e0*/  LOP3.LUT R16, R5, R35, R14, 0xe8, !PT ;  /* 0x0000002305107212 */ /* 0x000fe400078ee80e */
[----:B------:R-:W-:-:S02]  /*d8f0*/  LOP3.LUT R7, R6, R37, RZ, 0x3c, !PT ;  /* 0x0000002506077212 */ /* 0x000fc400078e3cff */
[----:B------:R-:W-:Y:S01]  /*d900*/  SHF.L.W.U32.HI R6, R14, 0x1e, R14 ;  /* 0x0000001e0e067819 */ /* 0x000fe20000010e0e */
[----:B------:R-:W-:Y:S01]  /*d910*/  IMAD.IADD R16, R50, 0x1, R16 ;  /* 0x0000000132107824 */ /* 0x000fe200078e0210 */
[----:B------:R-:W-:Y:S02]  /*d920*/  IADD3 R13, PT, PT, R4, R13, R15 ;  /* 0x0000000d040d7210 */ /* 0x000fe40007ffe00f */
[----:B------:R-:W-:Y:S02]  /*d930*/  LOP3.LUT R37, R26, R23, R38, 0x96, !PT ;  /* 0x000000171a257212 */ /* 0x000fe400078e9626 */
[----:B------:R-:W-:Y:S02]  /*d940*/  LOP3.LUT R14, R6, R5, R13, 0xe8, !PT ;  /* 0x00000005060e7212 */ /* 0x000fe400078ee80d */
[----:B------:R-:W-:Y:S02]  /*d950*/  SHF.L.W.U32.HI R7, R7, 0x1, R7 ;  /* 0x0000000107077819 */ /* 0x000fe40000010e07 */
[----:B------:R-:W-:Y:S01]  /*d960*/  LEA.HI R16, R13, R16, R13, 0x5 ;  /* 0x000000100d107211 */ /* 0x000fe200078f280d */
[----:B------:R-:W-:Y:S01]  /*d970*/  IMAD.IADD R51, R35, 0x1, R14 ;  /* 0x0000000123337824 */ /* 0x000fe200078e020e */
[----:B------:R-:W-:-:S02]  /*d980*/  LOP3.LUT R37, R37, R20, RZ, 0x3c, !PT ;  /* 0x0000001425257212 */ /* 0x000fc400078e3cff */
[----:B------:R-:W-:Y:S02]  /*d990*/  IADD3 R16, PT, PT, R7, R16, R15 ;  /* 0x0000001007107210 */ /* 0x000fe40007ffe00f */
[----:B------:R-:W-:Y:S02]  /*d9a0*/  SHF.L.W.U32.HI R35, R13, 0x1e, R13 ;  /* 0x0000001e0d237819 */ /* 0x000fe40000010e0d */
[----:B------:R-:W-:Y:S02]  /*d9b0*/  LOP3.LUT R39, R21, R25, R4, 0x96, !PT ;  /* 0x0000001915277212 */ /* 0x000fe400078e9604 */
[----:B------:R-:W-:Y:S02]  /*d9c0*/  SHF.L.W.U32.HI R13, R37, 0x1, R37 ;  /* 0x00000001250d7819 */ /* 0x000fe40000010e25 */
[--C-:B------:R-:W-:Y:S02]  /*d9d0*/  LEA.HI R14, R16, R51, R16.reuse, 0x5 ;  /* 0x00000033100e7211 */ /* 0x100fe400078f2810 */
        /* <DEDUP_REMOVED lines=13> */
[----:B------:R-:W-:Y:S02]  /*dab0*/  SHF.L.W.U32.HI R5, R5, 0x1, R5 ;  /* 0x0000000105057819 */ /* 0x000fe40000010e05 */
[----:B------:R-:W-:-:S02]  /*dac0*/  LEA.HI R26, R20, R39, R20, 0x5 ;  /* 0x00000027141a7211 */ /* 0x000fc400078f2814 */
[--C-:B------:R-:W-:Y:S02]  /*dad0*/  LOP3.LUT R50, R37, R16, R20.reuse, 0xe8, !PT ;  /* 0x0000001025327212 */ /* 0x100fe400078ee814 */
[----:B------:R-:W-:Y:S02]  /*dae0*/  LOP3.LUT R6, R30, R33, R13, 0x96, !PT ;  /* 0x000000211e067212 */ /* 0x000fe400078e960d */
[----:B------:R-:W-:Y:S01]  /*daf0*/  SHF.L.W.U32.HI R22, R20, 0x1e, R20 ;  /* 0x0000001e14167819 */ /* 0x000fe20000010e14 */
[----:B------:R-:W-:Y:S01]  /*db00*/  IMAD.IADD R35, R35, 0x1, R50 ;  /* 0x0000000123237824 */ /* 0x000fe200078e0232 */
[----:B------:R-:W-:Y:S02]  /*db10*/  IADD3 R26, PT, PT, R5, R26, R15 ;  /* 0x0000001a051a7210 */ /* 0x000fe40007ffe00f */
[----:B------:R-:W-:Y:S02]  /*db20*/  LOP3.LUT R6, R6, R21, RZ, 0x3c, !PT ;  /* 0x0000001506067212 */ /* 0x000fe400078e3cff */
[----:B------:R-:W-:-:S02]  /*db30*/  LOP3.LUT R39, R22, R37, R26, 0xe8, !PT ;  /* 0x0000002516277212 */ /* 0x000fc400078ee81a */
[----:B------:R-:W-:Y:S02]  /*db40*/  LOP3.LUT R21, R31, R34, R14, 0x96, !PT ;  /* 0x000000221f157212 */ /* 0x000fe400078e960e */
[----:B------:R-:W-:Y:S01]  /*db50*/  SHF.L.W.U32.HI R6, R6, 0x1, R6 ;  /* 0x0000000106067819 */ /* 0x000fe20000010e06 */
[----:B------:R-:W-:Y:S01]  /*db60*/  IMAD.IADD R39, R16, 0x1, R39 ;  /* 0x0000000110277824 */ /* 0x000fe200078e0227 */
[--C-:B------:R-:W-:Y:S02]  /*db70*/  LEA.HI R35, R26, R35, R26.reuse, 0x5 ;  /* 0x000000231a237211 */ /* 0x100fe400078f281a */
[----:B------:R-:W-:Y:S02]  /*db80*/  LOP3.LUT R24, R21, R24, RZ, 0x3c, !PT ;  /* 0x0000001815187212 */ /* 0x000fe400078e3cff */
[----:B------:R-:W-:Y:S02]  /*db90*/  IADD3 R20, PT, PT, R6, R35, R15 ;  /* 0x0000002306147210 */ /* 0x000fe40007ffe00f */
[----:B------:R-:W-:-:S02]  /*dba0*/  SHF.L.W.U32.HI R21, R26, 0x1e, R26 ;  /* 0x0000001e1a157819 */ /* 0x000fc40000010e1a */
[----:B------:R-:W-:Y:S02]  /*dbb0*/  LOP3.LUT R35, R27, R38, R5, 0x96, !PT ;  /* 0x000000261b237212 */ /* 0x000fe400078e9605 */
[----:B------:R-:W-:Y:S02]  /*dbc0*/  SHF.L.W.U32.HI R16, R24, 0x1, R24 ;  /* 0x0000000118107819 */ /* 0x000fe40000010e18 */
[C-C-:B------:R-:W-:Y:S02]  /*dbd0*/  LEA.HI R39, R20.reuse, R39, R20.reuse, 0x5 ;  /* 0x0000002714277211 */ /* 0x140fe400078f2814 */
[--C-:B------:R-:W-:Y:S02]  /*dbe0*/  LOP3.LUT R26, R21, R22, R20.reuse, 0xe8, !PT ;  /* 0x00000016151a7212 */ /* 0x100fe400078ee814 */
[----:B------:R-:W-:Y:S02]  /*dbf0*/  LOP3.LUT R35, R35, R30, RZ, 0x3c, !PT ;  /* 0x0000001e23237212 */ /* 0x000fe400078e3cff */
[----:B------:R-:W-:Y:S01]  /*dc00*/  SHF.L.W.U32.HI R24, R20, 0x1e, R20 ;  /* 0x0000001e14187819 */ /* 0x000fe20000010e14 */
[----:B------:R-:W-:Y:S01]  /*dc10*/  IMAD.IADD R30, R37, 0x1, R26 ;  /* 0x00000001251e7824 */ /* 0x000fe200078e021a */
[----:B------:R-:W-:-:S02]  /*dc20*/  IADD3 R39, PT, PT, R16, R39, R15 ;  /* 0x0000002710277210 */ /* 0x000fc40007ffe00f */
[----:B------:R-:W-:Y:S02]  /*dc30*/  SHF.L.W.U32.HI R20, R35, 0x1, R35 ;  /* 0x0000000123147819 */ /* 0x000fe40000010e23 */
[--C-:B------:R-:W-:Y:S02]  /*dc40*/  LOP3.LUT R35, R24, R21, R39.reuse, 0xe8, !PT ;  /* 0x0000001518237212 */ /* 0x100fe400078ee827 */
[----:B------:R-:W-:Y:S02]  /*dc50*/  LOP3.LUT R26, R23, R4, R6, 0x96, !PT ;  /* 0x00000004171a7212 */ /* 0x000fe400078e9606 */
[----:B------:R-:W-:Y:S01]  /*dc60*/  LEA.HI R30, R39, R30, R39, 0x5 ;  /* 0x0000001e271e7211 */ /* 0x000fe200078f2827 */
[----:B------:R-:W-:Y:S01]  /*dc70*/  IMAD.IADD R50, R22, 0x1, R35 ;  /* 0x0000000116327824 */ /* 0x000fe200078e0223 */
[----:B------:R-:W-:Y:S02]  /*dc80*/  LOP3.LUT R26, R26, R31, RZ, 0x3c, !PT ;  /* 0x0000001f1a1a7212 */ /* 0x000fe400078e3cff */
[----:B------:R-:W-:-:S02]  /*dc90*/  IADD3 R35, PT, PT, R20, R30, R15 ;  /* 0x0000001e14237210 */ /* 0x000fc40007ffe00f */
[----:B------:R-:W-:Y:S02]  /*dca0*/  SHF.L.W.U32.HI R31, R39, 0x1e, R39 ;  /* 0x0000001e271f7819 */ /* 0x000fe40000010e27 */
        /* <DEDUP_REMOVED lines=8> */
[----:B------:R-:W-:Y:S02]  /*dd30*/  SHF.L.W.U32.HI R21, R30, 0x1, R30 ;  /* 0x000000011e157819 */ /* 0x000fe40000010e1e */
[----:B------:R-:W-:Y:S02]  /*dd40*/  LOP3.LUT R35, R26, R31, R50, 0xe8, !PT ;  /* 0x0000001f1a237212 */ /* 0x000fe400078ee832 */
[----:B------:R-:W-:Y:S02]  /*dd50*/  LOP3.LUT R30, R32, R13, R20, 0x96, !PT ;  /* 0x0000000d201e7212 */ /* 0x000fe400078e9614 */
[----:B------:R-:W-:Y:S01]  /*dd60*/  LEA.HI R52, R50, R27, R50, 0x5 ;  /* 0x0000001b32347211 */ /* 0x000fe200078f2832 */
[----:B------:R-:W-:Y:S01]  /*dd70*/  IMAD.IADD R35, R24, 0x1, R35 ;  /* 0x0000000118237824 */ /* 0x000fe200078e0223 */
[----:B------:R-:W-:-:S02]  /*dd80*/  LOP3.LUT R23, R30, R23, RZ, 0x3c, !PT ;  /* 0x000000171e177212 */ /* 0x000fc400078e3cff */
[----:B------:R-:W-:Y:S02]  /*dd90*/  IADD3 R52, PT, PT, R21, R52, R15 ;  /* 0x0000003415347210 */ /* 0x000fe40007ffe00f */
[----:B------:R-:W-:Y:S02]  /*dda0*/  SHF.L.W.U32.HI R27, R50, 0x1e, R50 ;  /* 0x0000001e321b7819 */ /* 0x000fe40000010e32 */
[----:B------:R-:W-:Y:S02]  /*ddb0*/  SHF.L.W.U32.HI R23, R23, 0x1, R23 ;  /* 0x0000000117177819 */ /* 0x000fe40000010e17 */
[--C-:B------:R-:W-:Y:S02]  /*ddc0*/  LEA.HI R50, R52, R35, R52.reuse, 0x5 ;  /* 0x0000002334327211 */ /* 0x100fe400078f2834 */
        /* <DEDUP_REMOVED lines=15> */
[--C-:B------:R-:W-:Y:S02]  /*dec0*/  LEA.HI R37, R52, R37, R52.reuse, 0x5 ;  /* 0x0000002534257211 */ /* 0x100fe400078f2834 */
[----:B------:R-:W-:-:S02]  /*ded0*/  LOP3.LUT R50, R31, R30, R52, 0xe8, !PT ;  /* 0x0000001e1f327212 */ /* 0x000fc400078ee834 */
[----:B------:R-:W-:Y:S02]  /*dee0*/  LOP3.LUT R26, R38, R6, R23, 0x96, !PT ;  /* 0x00000006261a7212 */ /* 0x000fe400078e9617 */
[----:B------:R-:W-:Y:S01]  /*def0*/  SHF.L.W.U32.HI R32, R52, 0x1e, R52 ;  /* 0x0000001e34207819 */ /* 0x000fe20000010e34 */
[----:B------:R-:W-:Y:S01]  /*df00*/  IMAD.IADD R50, R27, 0x1, R50 ;  /* 0x000000011b327824 */ /* 0x000fe200078e0232 */
[----:B------:R-:W-:Y:S02]  /*df10*/  IADD3 R37, PT, PT, R24, R37, R15 ;  /* 0x0000002518257210 */ /* 0x000fe40007ffe00f */
[----:B------:R-:W-:Y:S02]  /*df20*/  LOP3.LUT R26, R26, R33, RZ, 0x3c, !PT ;  /* 0x000000211a1a7212 */ /* 0x000fe400078e3cff */
[----:B------:R-:W-:Y:S02]  /*df30*/  LOP3.LUT R33, R32, R31, R37, 0xe8, !PT ;  /* 0x0000001f20217212 */ /* 0x000fe400078ee825 */
        /* <DEDUP_REMOVED lines=11> */
[----:B------:R-:W-:Y:S01]  /*dff0*/  IADD3 R37, PT, PT, R27, R30, R15 ;  /* 0x0000001e1b257210 */ /* 0x000fe20007ffe00f */
[----:B------:R-:W-:Y:S01]  /*e000*/  IMAD.IADD R52, R31, 0x1, R52 ;  /* 0x000000011f347824 */ /* 0x000fe200078e0234 */
[----:B------:R-:W-:Y:S02]  /*e010*/  SHF.L.W.U32.HI R34, R50, 0x1e, R50 ;  /* 0x0000001e32227819 */ /* 0x000fe40000010e32 */
[----:B------:R-:W-:-:S02]  /*e020*/  LOP3.LUT R35, R35, R38, RZ, 0x3c, !PT ;  /* 0x0000002623237212 */ /* 0x000fc400078e3cff */
[----:B------:R-:W-:Y:S02]  /*e030*/  LOP3.LUT R15, R13, R22, R26, 0x96, !PT ;  /* 0x000000160d0f7212 */ /* 0x000fe400078e961a */
[----:B------:R-:W-:Y:S02]  /*e040*/  LOP3.LUT R31, R37, R34, R33, 0x96, !PT ;  /* 0x00000022251f7212 */ /* 0x000fe400078e9621 */
[----:B------:R-:W-:Y:S02]  /*e050*/  SHF.L.W.U32.HI R30, R35, 0x1, R35 ;  /* 0x00000001231e7819 */ /* 0x000fe40000010e23 */
[----:B------:R-:W-:Y:S02]  /*e060*/  LEA.HI R52, R37, R52, R37, 0x5 ;  /* 0x0000003425347211 */ /* 0x000fe400078f2825 */
[----:B------:R-:W-:Y:S01]  /*e070*/  LOP3.LUT R4, R15, R4, RZ, 0x3c, !PT ;  /* 0x000000040f047212 */ /* 0x000fe200078e3cff */
[----:B------:R-:W-:Y:S01]  /*e080*/  IMAD.IADD R15, R32, 0x1, R31 ;  /* 0x00000001200f7824 */ /* 0x000fe200078e021f */
[----:B--2---:R-:W-:-:S02]  /*e090*/  IADD3 R52, PT, PT, R30, R52, R17 ;  /* 0x000000341e347210 */ /* 0x004fc40007ffe011 */
        /* <DEDUP_REMOVED lines=34> */
[C---:B------:R-:W-:Y:S02]  /*e2c0*/  LEA.HI R35, R50.reuse, R35, R50, 0x5 ;  /* 0x0000002332237211 */ /* 0x040fe400078f2832 */
        /* <DEDUP_REMOVED lines=14> */
[----:B------:R-:W-:-:S02]  /*e3b0*/  LOP3.LUT R35, R21, R30, R14, 0x96, !PT ;  /* 0x0000001e15237212 */ /* 0x000fc400078e960e */
[----:B------:R-:W-:Y:S02]  /*e3c0*/  SHF.L.W.U32.HI R6, R6, 0x1, R6 ;  /* 0x0000000106067819 */ /* 0x000fe40000010e06 */
[C---:B------:R-:W-:Y:S02]  /*e3d0*/  LEA.HI R37, R38.reuse, R37, R38, 0x5 ;  /* 0x0000002526257211 */ /* 0x040fe400078f2826 */
[C---:B------:R-:W-:Y:S02]  /*e3e0*/  LOP3.LUT R16, R38.reuse, R33, R32, 0x96, !PT ;  /* 0x0000002126107212 */ /* 0x040fe400078e9620 */
[----:B------:R-:W-:Y:S02]  /*e3f0*/  LOP3.LUT R35, R35, R20, RZ, 0x3c, !PT ;  /* 0x0000001423237212 */ /* 0x000fe400078e3cff */
[----:B------:R-:W-:Y:S01]  /*e400*/  SHF.L.W.U32.HI R34, R38, 0x1e, R38 ;  /* 0x0000001e26227819 */ /* 0x000fe20000010e26 */
[----:B------:R-:W-:Y:S01]  /*e410*/  IMAD.IADD R20, R31, 0x1, R16 ;  /* 0x000000011f147824 */ /* 0x000fe200078e0210 */
[----:B------:R-:W-:-:S02]  /*e420*/  IADD3 R37, PT, PT, R6, R37, R17 ;  /* 0x0000002506257210 */ /* 0x000fc40007ffe011 */
[----:B------:R-:W-:Y:S02]  /*e430*/  LOP3.LUT R31, R23, R4, R5, 0x96, !PT ;  /* 0x00000004171f7212 */ /* 0x000fe400078e9605 */
[----:B------:R-:W-:Y:S02]  /*e440*/  LOP3.LUT R39, R37, R34, R33, 0x96, !PT ;  /* 0x0000002225277212 */ /* 0x000fe400078e9621 */
[----:B------:R-:W-:Y:S02]  /*e450*/  SHF.L.W.U32.HI R16, R35, 0x1, R35 ;  /* 0x0000000123107819 */ /* 0x000fe40000010e23 */
[----:B------:R-:W-:Y:S01]  /*e460*/  LEA.HI R35, R37, R20, R37, 0x5 ;  /* 0x0000001425237211 */ /* 0x000fe200078f2825 */
[----:B------:R-:W-:Y:S01]  /*e470*/  IMAD.IADD R32, R32, 0x1, R39 ;  /* 0x0000000120207824 */ /* 0x000fe200078e0227 */
[----:B------:R-:W-:Y:S02]  /*e480*/  LOP3.LUT R20, R31, R22, RZ, 0x3c, !PT ;  /* 0x000000161f147212 */ /* 0x000fe400078e3cff */
[----:B------:R-:W-:-:S02]  /*e490*/  IADD3 R35, PT, PT, R16, R35, R17 ;  /* 0x0000002310237210 */ /* 0x000fc40007ffe011 */
[----:B------:R-:W-:Y:S02]  /*e4a0*/  SHF.L.W.U32.HI R31, R37, 0x1e, R37 ;  /* 0x0000001e251f7819 */ /* 0x000fe40000010e25 */
[----:B------:R-:W-:Y:S02]  /*e4b0*/  SHF.L.W.U32.HI R20, R20, 0x1, R20 ;  /* 0x0000000114147819 */ /* 0x000fe40000010e14 */
[C-C-:B------:R-:W-:Y:S02]  /*e4c0*/  LEA.HI R37, R35.reuse, R32, R35.reuse, 0x5 ;  /* 0x0000002023257211 */ /* 0x140fe400078f2823 */
[----:B------:R-:W-:Y:S02]  /*e4d0*/  LOP3.LUT R38, R35, R31, R34, 0x96, !PT ;  /* 0x0000001f23267212 */ /* 0x000fe400078e9622 */
[----:B------:R-:W-:Y:S02]  /*e4e0*/  LOP3.LUT R22, R25, R15, R6, 0x96, !PT ;  /* 0x0000000f19167212 */ /* 0x000fe400078e9606 */
[----:B------:R-:W-:Y:S01]  /*e4f0*/  SHF.L.W.U32.HI R32, R35, 0x1e, R35 ;  /* 0x0000001e23207819 */ /* 0x000fe20000010e23 */
[----:B------:R-:W-:Y:S01]  /*e500*/  IMAD.IADD R50, R33, 0x1, R38 ;  /* 0x0000000121327824 */ /* 0x000fe200078e0226 */
[----:B------:R-:W-:-:S02]  /*e510*/  IADD3 R37, PT, PT, R20, R37, R17 ;  /* 0x0000002514257210 */ /* 0x000fc40007ffe011 */
[----:B------:R-:W-:Y:S02]  /*e520*/  LOP3.LUT R22, R22, R21, RZ, 0x3c, !PT ;  /* 0x0000001516167212 */ /* 0x000fe400078e3cff */
[C---:B------:R-:W-:Y:S02]  /*e530*/  LOP3.LUT R21, R37.reuse, R32, R31, 0x96, !PT ;  /* 0x0000002025157212 */ /* 0x040fe400078e961f */
[----:B------:R-:W-:Y:S02]  /*e540*/  LOP3.LUT R38, R24, R7, R16, 0x96, !PT ;  /* 0x0000000718267212 */ /* 0x000fe400078e9610 */
[----:B------:R-:W-:Y:S01]  /*e550*/  SHF.L.W.U32.HI R22, R22, 0x1, R22 ;  /* 0x0000000116167819 */ /* 0x000fe20000010e16 */
[----:B------:R-:W-:Y:S01]  /*e560*/  IMAD.IADD R33, R34, 0x1, R21 ;  /* 0x0000000122217824 */ /* 0x000fe200078e0215 */
[----:B------:R-:W-:Y:S02]  /*e570*/  LEA.HI R50, R37, R50, R37, 0x5 ;  /* 0x0000003225327211 */ /* 0x000fe400078f2825 */
        /* <DEDUP_REMOVED lines=27> */
[----:B------:R-:W-:-:S02]  /*e730*/  LOP3.LUT R26, R4, R6, R31, 0x96, !PT ;  /* 0x00000006041a7212 */ /* 0x000fc400078e961f */
[----:B------:R-:W-:Y:S02]  /*e740*/  SHF.L.W.U32.HI R6, R5, 0x1, R5 ;  /* 0x0000000105067819 */ /* 0x000fe40000010e05 */
[C---:B------:R-:W-:Y:S02]  /*e750*/  LOP3.LUT R5, R35.reuse, R24, R25, 0x96, !PT ;  /* 0x0000001823057212 */ /* 0x040fe400078e9619 */
[C---:B------:R-:W-:Y:S02]  /*e760*/  LEA.HI R38, R35.reuse, R38, R35, 0x5 ;  /* 0x0000002623267211 */ /* 0x040fe400078f2823 */
[----:B------:R-:W-:Y:S01]  /*e770*/  LOP3.LUT R26, R26, R27, RZ, 0x3c, !PT ;  /* 0x0000001b1a1a7212 */ /* 0x000fe200078e3cff */
[----:B------:R-:W-:Y:S01]  /*e780*/  IMAD.IADD R34, R34, 0x1, R5 ;  /* 0x0000000122227824 */ /* 0x000fe200078e0205 */
[----:B------:R-:W-:Y:S02]  /*e790*/  IADD3 R23, PT, PT, R6, R38, R17 ;  /* 0x0000002606177210 */ /* 0x000fe40007ffe011 */
[----:B------:R-:W-:-:S02]  /*e7a0*/  SHF.L.W.U32.HI R35, R35, 0x1e, R35 ;  /* 0x0000001e23237819 */ /* 0x000fc40000010e23 */
[----:B------:R-:W-:Y:S02]  /*e7b0*/  LOP3.LUT R5, R15, R16, R32, 0x96, !PT ;  /* 0x000000100f057212 */ /* 0x000fe400078e9620 */
[----:B------:R-:W-:Y:S02]  /*e7c0*/  SHF.L.W.U32.HI R26, R26, 0x1, R26 ;  /* 0x000000011a1a7819 */ /* 0x000fe40000010e1a */
[C-C-:B------:R-:W-:Y:S02]  /*e7d0*/  LEA.HI R34, R23.reuse, R34, R23.reuse, 0x5 ;  /* 0x0000002217227211 */ /* 0x140fe400078f2817 */
[----:B------:R-:W-:Y:S02]  /*e7e0*/  LOP3.LUT R16, R23, R35, R24, 0x96, !PT ;  /* 0x0000002317107212 */ /* 0x000fe400078e9618 */
[----:B------:R-:W-:Y:S02]  /*e7f0*/  LOP3.LUT R30, R5, R30, RZ, 0x3c, !PT ;  /* 0x0000001e051e7212 */ /* 0x000fe400078e3cff */
[----:B------:R-:W-:Y:S01]  /*e800*/  SHF.L.W.U32.HI R5, R23, 0x1e, R23 ;  /* 0x0000001e17057819 */ /* 0x000fe20000010e17 */
[----:B------:R-:W-:Y:S01]  /*e810*/  IMAD.IADD R25, R25, 0x1, R16 ;  /* 0x0000000119197824 */ /* 0x000fe200078e0210 */
[----:B------:R-:W-:-:S02]  /*e820*/  IADD3 R34, PT, PT, R26, R34, R17 ;  /* 0x000000221a227210 */ /* 0x000fc40007ffe011 */
[----:B------:R-:W-:Y:S02]  /*e830*/  SHF.L.W.U32.HI R30, R30, 0x1, R30 ;  /* 0x000000011e1e7819 */ /* 0x000fe40000010e1e */
[C---:B------:R-:W-:Y:S02]  /*e840*/  LOP3.LUT R23, R34.reuse, R5, R35, 0x96, !PT ;  /* 0x0000000522177212 */ /* 0x040fe400078e9623 */
[C-C-:B------:R-:W-:Y:S02]  /*e850*/  LEA.HI R25, R34.reuse, R25, R34.reuse, 0x5 ;  /* 0x0000001922197211 */ /* 0x140fe400078f2822 */
[----:B------:R-:W-:Y:S01]  /*e860*/  SHF.L.W.U32.HI R34, R34, 0x1e, R34 ;  /* 0x0000001e22227819 */ /* 0x000fe20000010e22 */
[----:B------:R-:W-:Y:S01]  /*e870*/  IMAD.IADD R27, R24, 0x1, R23 ;  /* 0x00000001181b7824 */ /* 0x000fe200078e0217 */
[----:B------:R-:W-:Y:S02]  /*e880*/  IADD3 R16, PT, PT, R30, R25, R17 ;  /* 0x000000191e107210 */ /* 0x000fe40007ffe011 */
[----:B------:R-:W-:-:S02]  /*e890*/  LOP3.LUT R23, R7, R20, R6, 0x96, !PT ;  /* 0x0000001407177212 */ /* 0x000fc400078e9606 */
[C---:B------:R-:W-:Y:S02]  /*e8a0*/  LEA.HI R6, R16.reuse, R27, R16, 0x5 ;  /* 0x0000001b10067211 */ /* 0x040fe400078f2810 */
[----:B------:R-:W-:Y:S02]  /*e8b0*/  LOP3.LUT R23, R23, R4, RZ, 0x3c, !PT ;  /* 0x0000000417177212 */ /* 0x000fe400078e3cff */
[C---:B------:R-:W-:Y:S01]  /*e8c0*/  LOP3.LUT R4, R16.reuse, R34, R5, 0x96, !PT ;  /* 0x0000002210047212 */ /* 0x040fe200078e9605 */
[----:B------:R-:W-:Y:S01]  /*e8d0*/  IMAD.IADD R6, R17, 0x1, R6 ;  /* 0x0000000111067824 */ /* 0x000fe200078e0206 */
[----:B------:R-:W-:Y:S02]  /*e8e0*/  SHF.L.W.U32.HI R16, R16, 0x1e, R16 ;  /* 0x0000001e10107819 */ /* 0x000fe40000010e10 */
[----:B------:R-:W-:Y:S01]  /*e8f0*/  LOP3.LUT R22, R13, R22, R26, 0x96, !PT ;  /* 0x000000160d167212 */ /* 0x000fe200078e961a */
[----:B------:R-:W-:Y:S01]  /*e900*/  IMAD.IADD R4, R35, 0x1, R4 ;  /* 0x0000000123047824 */ /* 0x000fe200078e0204 */
[----:B------:R-:W-:Y:S01]  /*e910*/  LEA.HI R23, R23, R6, R23, 0x1 ;  /* 0x0000000617177211 */ /* 0x000fe200078f0817 */
[----:B------:R-:W-:Y:S01]  /*e920*/  IMAD.IADD R11, R11, 0x1, R16 ;  /* 0x000000010b0b7824 */ /* 0x000fe200078e0210 */
[----:B------:R-:W-:-:S02]  /*e930*/  LOP3.LUT R22, R22, R15, RZ, 0x3c, !PT ;  /* 0x0000000f16167212 */ /* 0x000fc400078e3cff */
[C---:B------:R-:W-:Y:S02]  /*e940*/  LEA.HI R4, R23.reuse, R4, R23, 0x5 ;  /* 0x0000000417047211 */ /* 0x040fe400078f2817 */
[----:B------:R-:W-:Y:S02]  /*e950*/  LOP3.LUT R6, R23, R16, R34, 0x96, !PT ;  /* 0x0000001017067212 */ /* 0x000fe400078e9622 */
[----:B------:R-:W-:Y:S01]  /*e960*/  LOP3.LUT R14, R14, R21, R30, 0x96, !PT ;  /* 0x000000150e0e7212 */ /* 0x000fe200078e961e */
[----:B------:R-:W-:Y:S01]  /*e970*/  IMAD.IADD R13, R17, 0x1, R4 ;  /* 0x00000001110d7824 */ /* 0x000fe200078e0204 */
[----:B---3--:R-:W-:Y:S01]  /*e980*/  IADD3 R4, P1, PT, R18, 0x200, RZ ;  /* 0x0000020012047810 */ /* 0x008fe20007f3e0ff */
[----:B------:R-:W-:Y:S01]  /*e990*/  IMAD.IADD R5, R5, 0x1, R6 ;  /* 0x0000000105057824 */ /* 0x000fe200078e0206 */
[----:B------:R-:W-:Y:S02]  /*e9a0*/  LOP3.LUT R14, R14, R7, RZ, 0x3c, !PT ;  /* 0x000000070e0e7212 */ /* 0x000fe400078e3cff */
[----:B------:R-:W-:-:S02]  /*e9b0*/  LEA.HI R22, R22, R13, R22, 0x1 ;  /* 0x0000000d16167211 */ /* 0x000fc400078f0816 */
[----:B------:R-:W-:Y:S02]  /*e9c0*/  LEA.HI R10, R23, R10, R23, 0x1e ;  /* 0x0000000a170a7211 */ /* 0x000fe400078ff017 */
[C---:B------:R-:W-:Y:S01]  /*e9d0*/  LEA.HI R6, R22.reuse, R5, R22, 0x5 ;  /* 0x0000000516067211 */ /* 0x040fe200078f2816 */
[----:B------:R-:W-:Y:S02]  /*e9e0*/  IMAD.X R5, RZ, RZ, R19, P1 ;  /* 0x000000ffff057224 */ /* 0x000fe400008e0613 */
[----:B------:R-:W-:Y:S02]  /*e9f0*/  IMAD.IADD R9, R22, 0x1, R9 ;  /* 0x0000000116097824 */ /* 0x000fe400078e0209 */
[----:B------:R-:W-:Y:S01]  /*ea00*/  IMAD.IADD R17, R17, 0x1, R6 ;  /* 0x0000000111117824 */ /* 0x000fe200078e0206 */
[----:B------:R0:W-:Y:S01]  /*ea10*/  STL.64 [R1+0x48], R4 ;  /* 0x0000480401007387 */ /* 0x0001e20000100a00 */
[----:B------:R-:W-:Y:S02]  /*ea20*/  IMAD.IADD R6, R12, 0x1, R34 ;  /* 0x000000010c067824 */ /* 0x000fe400078e0222 */
[----:B------:R-:W-:Y:S01]  /*ea30*/  IMAD.MOV.U32 R12, RZ, RZ, RZ ;  /* 0x000000ffff0c7224 */ /* 0x000fe200078e00ff */
[----:B------:R-:W-:-:S02]  /*ea40*/  LEA.HI R17, R14, R17, R14, 0x1 ;  /* 0x000000110e117211 */ /* 0x000fc400078f080e */
[----:B------:R0:W-:Y:S03]  /*ea50*/  STL [R1+0x60], R6 ;  /* 0x0000600601007387 */ /* 0x0001e60000100800 */
[----:B------:R-:W-:-:S05]  /*ea60*/  IMAD.IADD R8, R17, 0x1, R8 ;  /* 0x0000000111087824 */ /* 0x000fca00078e0208 */
[----:B------:R0:W-:Y:S02]  /*ea70*/  STL.128 [R1+0x50], R8 ;  /* 0x0000500801007387 */ /* 0x0001e40000100c00 */
.L_x_31:
[----:B------:R-:W-:Y:S05]  /*ea80*/  BSYNC.RECONVERGENT B2 ;  /* 0x0000000000027941 */ /* 0x000fea0003800200 */
.L_x_30:
[----:B------:R-:W-:Y:S05]  /*ea90*/  @P0 BRA `(.L_x_32) ;  /* 0xffffffcc00f00947 */ /* 0x000fea000383ffff */
.L_x_29:
[----:B------:R-:W-:Y:S05]  /*eaa0*/  BSYNC.RECONVERGENT B1 ;  /* 0x0000000000017941 */ /* 0x000fea0003800200 */
.L_x_28:
[----:B------:R-:W-:Y:S01]  /*eab0*/  ISETP.GT.U32.AND P0, PT, R12, 0x37, PT ;  /* 0x000000370c00780c */ /* 0x000fe20003f04070 */
[----:B------:R-:W-:-:S12]  /*eac0*/  BSSY.RECONVERGENT B1, `(.L_x_33) ;  /* 0x0000366000017945 */ /* 0x000fd80003800200 */
[----:B------:R-:W-:Y:S05]  /*ead0*/  @P0 BRA `(.L_x_34) ;  /* 0x0000000400680947 */ /* 0x000fea0003800000 */
[----:B0-----:R-:W-:Y:S01]  /*eae0*/  IMAD.MOV.U32 R4, RZ, RZ, 0x80 ;  /* 0x00000080ff047424 */ /* 0x001fe200078e00ff */
[----:B------:R-:W-:Y:S01]  /*eaf0*/  ISETP.NE.AND P0, PT, R12, 0x37, PT ;  /* 0x000000370c00780c */ /* 0x000fe20003f05270 */
[----:B------:R-:W-:-:S05]  /*eb00*/  IMAD.IADD R3, R1, 0x1, R12 ;  /* 0x0000000101037824 */ /* 0x000fca00078e020c */
[----:B------:R0:W-:Y:S07]  /*eb10*/  STL.U8 [R3], R4 ;  /* 0x0000000403007387 */ /* 0x0001ee0000100000 */
        /* <DEDUP_REMOVED lines=19> */
.L_x_38:
        /* <DEDUP_REMOVED lines=23> */
.L_x_37:
[----:B------:R-:W-:Y:S05]  /*edc0*/  BSYNC.RECONVERGENT B2 ;  /* 0x0000000000027941 */ /* 0x000fea0003800200 */
.L_x_36:
        /* <DEDUP_REMOVED lines=18> */
.L_x_40:
[----:B------:R-:W-:Y:S05]  /*eef0*/  BSYNC.RECONVERGENT B2 ;  /* 0x0000000000027941 */ /* 0x000fea0003800200 */
.L_x_39:
        /* <DEDUP_REMOVED lines=24> */
.L_x_34:
[----:B0-----:R-:W-:Y:S01]  /*f080*/  IMAD.MOV.U32 R4, RZ, RZ, 0x80 ;  /* 0x00000080ff047424 */ /* 0x001fe200078e00ff */
[----:B------:R-:W-:Y:S01]  /*f090*/  ISETP.GT.U32.AND P0, PT, R12, 0x3e, PT ;  /* 0x0000003e0c00780c */ /* 0x000fe20003f04070 */
[----:B------:R-:W-:Y:S01]  /*f0a0*/  IMAD.IADD R3, R1, 0x1, R12 ;  /* 0x0000000101037824 */ /* 0x000fe200078e020c */
[----:B------:R-:W-:Y:S04]  /*f0b0*/  BSSY.RECONVERGENT B2, `(.L_x_41) ;  /* 0x0000015000027945 */ /* 0x000fe80003800200 */
[----:B------:R0:W-:Y:S07]  /*f0c0*/  STL.U8 [R3], R4 ;  /* 0x0000000403007387 */ /* 0x0001ee0000100000 */
        /* <DEDUP_REMOVED lines=19> */
.L_x_42:
[----:B------:R-:W-:Y:S05]  /*f200*/  BSYNC.RECONVERGENT B2 ;  /* 0x0000000000027941 */ /* 0x000fea0003800200 */
.L_x_41:
[----:B------:R-:W2:Y:S04]  /*f210*/  LDL.128 R24, [R1] ;  /* 0x0000000001187983 */ /* 0x000ea80000100c00 */
[----:B------:R-:W3:Y:S04]  /*f220*/  LDL.128 R8, [R1+0x50] ;  /* 0x0000500001087983 */ /* 0x000ee80000100c00 */
[----:B0-----:R-:W4:Y:S04]  /*f230*/  LDL.128 R4, [R1+0x10] ;  /* 0x0000100001047983 */ /* 0x001f280000100c00 */
[----:B------:R-:W5:Y:S04]  /*f240*/  LDL.128 R12, [R1+0x60] ;  /* 0x00006000010c7983 */ /* 0x000f680000100c00 */
[----:B------:R-:W5:Y:S04]  /*f250*/  LDL.128 R16, [R1+0x20] ;  /* 0x0000200001107983 */ /* 0x000f680000100c00 */
[----:B------:R-:W5:Y:S01]  /*f260*/  LDL.128 R20, [R1+0x30] ;  /* 0x0000300001147983 */ /* 0x000f620000100c00 */
[----:B--2---:R-:W-:-:S02]  /*f270*/  PRMT R29, R25, 0x7771, RZ ;  /* 0x00007771191d7816 */ /* 0x004fc400000000ff */
[----:B------:R-:W-:Y:S02]  /*f280*/  PRMT R31, R24, 0x7771, RZ ;  /* 0x00007771181f7816 */ /* 0x000fe400000000ff */
[----:B------:R-:W-:Y:S01]  /*f290*/  PRMT R33, R26, 0x7771, RZ ;  /* 0x000077711a217816 */ /* 0x000fe200000000ff */
[----:B------:R-:W-:Y:S02]  /*f2a0*/  IMAD.U32 R29, R29, 0x10000, RZ ;  /* 0x000100001d1d7824 */ /* 0x000fe400078e00ff */
[----:B------:R-:W-:Y:S02]  /*f2b0*/  IMAD.U32 R31, R31, 0x10000, RZ ;  /* 0x000100001f1f7824 */ /* 0x000fe400078e00ff */
[----:B------:R-:W-:Y:S01]  /*f2c0*/  IMAD.U32 R33, R33, 0x10000, RZ ;  /* 0x0001000021217824 */ /* 0x000fe200078e00ff */
[C---:B------:R-:W-:Y:S02]  /*f2d0*/  PRMT R30, R25.reuse, 0x7770, RZ ;  /* 0x00007770191e7816 */ /* 0x040fe400000000ff */
[----:B-1----:R-:W-:-:S02]  /*f2e0*/  PRMT R3, R25, 0x7772, RZ ;  /* 0x0000777219037816 */ /* 0x002fc400000000ff */
[----:B------:R-:W-:Y:S02]  /*f2f0*/  PRMT R37, R27, 0x7771, RZ ;  /* 0x000077711b257816 */ /* 0x000fe400000000ff */
[----:B------:R-:W-:Y:S02]  /*f300*/  LOP3.LUT R29, R29, 0xff0000, RZ, 0xc0, !PT ;  /* 0x00ff00001d1d7812 */ /* 0x000fe400078ec0ff */
[C---:B------:R-:W-:Y:S02]  /*f310*/  PRMT R32, R24.reuse, 0x7770, RZ ;  /* 0x0000777018207816 */ /* 0x040fe400000000ff */
[----:B------:R-:W-:Y:S02]  /*f320*/  PRMT R28, R24, 0x7772, RZ ;  /* 0x00007772181c7816 */ /* 0x000fe400000000ff */
[----:B------:R-:W-:Y:S02]  /*f330*/  LOP3.LUT R31, R31, 0xff0000, RZ, 0xc0, !PT ;  /* 0x00ff00001f1f7812 */ /* 0x000fe400078ec0ff */
[----:B------:R-:W-:-:S02]  /*f340*/  PRMT R34, R26, 0x7770, RZ ;  /* 0x000077701a227816 */ /* 0x000fc400000000ff */
[C---:B------:R-:W-:Y:S02]  /*f350*/  PRMT R36, R26.reuse, 0x7772, RZ ;  /* 0x000077721a247816 */ /* 0x040fe400000000ff */
[----:B------:R-:W-:Y:S02]  /*f360*/  PRMT R35, R26, 0x7773, RZ ;  /* 0x000077731a237816 */ /* 0x000fe400000000ff */
[----:B------:R-:W-:Y:S01]  /*f370*/  LOP3.LUT R33, R33, 0xff0000, RZ, 0xc0, !PT ;  /* 0x00ff000021217812 */ /* 0x000fe200078ec0ff */
[----:B------:R-:W-:Y:S01]  /*f380*/  IMAD.U32 R37, R37, 0x10000, RZ ;  /* 0x0001000025257824 */ /* 0x000fe200078e00ff */
[----:B------:R-:W-:Y:S01]  /*f390*/  PRMT R26, R27, 0x7772, RZ ;  /* 0x000077721b1a7816 */ /* 0x000fe200000000ff */
[----:B------:R-:W-:Y:S01]  /*f3a0*/  IMAD R30, R30, 0x1000000, R29 ;  /* 0x010000001e1e7824 */ /* 0x000fe200078e021d */
[----:B------:R-:W-:Y:S01]  /*f3b0*/  PRMT R25, R25, 0x7773, RZ ;  /* 0x0000777319197816 */ /* 0x000fe200000000ff */
[----:B------:R-:W-:Y:S01]  /*f3c0*/  IMAD.SHL.U32 R3, R3, 0x100, RZ ;  /* 0x0000010003037824 */ /* 0x000fe200078e00ff */
[----:B------:R-:W-:Y:S01]  /*f3d0*/  PRMT R24, R24, 0x7773, RZ ;  /* 0x0000777318187816 */ /* 0x000fe200000000ff */
[----:B------:R-:W-:-:S02]  /*f3e0*/  IMAD R31, R32, 0x1000000, R31 ;  /* 0x01000000201f7824 */ /* 0x000fc400078e021f */
[----:B------:R-:W-:Y:S02]  /*f3f0*/  IMAD.SHL.U32 R28, R28, 0x100, RZ ;  /* 0x000001001c1c7824 */ /* 0x000fe400078e00ff */
[----:B------:R-:W-:Y:S02]  /*f400*/  IMAD R34, R34, 0x1000000, R33 ;  /* 0x0100000022227824 */ /* 0x000fe400078e0221 */
[----:B------:R-:W-:Y:S01]  /*f410*/  IMAD.SHL.U32 R36, R36, 0x100, RZ ;  /* 0x0000010024247824 */ /* 0x000fe200078e00ff */
[----:B------:R-:W-:Y:S01]  /*f420*/  PRMT R38, R27, 0x7770, RZ ;  /* 0x000077701b267816 */ /* 0x000fe200000000ff */
[----:B------:R-:W-:Y:S01]  /*f430*/  IMAD.SHL.U32 R29, R26, 0x100, RZ ;  /* 0x000001001a1d7824 */ /* 0x000fe200078e00ff */
[----:B------:R-:W-:Y:S02]  /*f440*/  LOP3.LUT R37, R37, 0xff0000, RZ, 0xc0, !PT ;  /* 0x00ff000025257812 */ /* 0x000fe400078ec0ff */
[----:B------:R-:W-:Y:S02]  /*f450*/  LOP3.LUT R26, R25, R30, R3, 0xfe, !PT ;  /* 0x0000001e191a7212 */ /* 0x000fe400078efe03 */
[----:B---3--:R-:W-:-:S02]  /*f460*/  LOP3.LUT R51, R11, R9, R10, 0xb8, !PT ;  /* 0x000000090b337212 */ /* 0x008fc400078eb80a */
[----:B----4-:R-:W-:Y:S02]  /*f470*/  PRMT R25, R4, 0x7771, RZ ;  /* 0x0000777104197816 */ /* 0x010fe400000000ff */
[----:B------:R-:W-:Y:S02]  /*f480*/  LOP3.LUT R24, R24, R31, R28, 0xfe, !PT ;  /* 0x0000001f18187212 */ /* 0x000fe400078efe1c */
[----:B------:R-:W-:Y:S01]  /*f490*/  LOP3.LUT R28, R35, R34, R36, 0xfe, !PT ;  /* 0x00000022231c7212 */ /* 0x000fe200078efe24 */
[----:B------:R-:W-:Y:S01]  /*f4a0*/  IMAD R38, R38, 0x1000000, R37 ;  /* 0x0100000026267824 */ /* 0x000fe200078e0225 */
[----:B------:R-:W-:Y:S01]  /*f4b0*/  SHF.L.W.U32.HI R35, R9, 0x1e, R9 ;  /* 0x0000001e09237819 */ /* 0x000fe20000010e09 */
[----:B-----5:R-:W-:Y:S01]  /*f4c0*/  IMAD.IADD R53, R12, 0x1, R51 ;  /* 0x000000010c357824 */ /* 0x020fe200078e0233 */
[----:B------:R-:W-:Y:S01]  /*f4d0*/  PRMT R27, R27, 0x7773, RZ ;  /* 0x000077731b1b7816 */ /* 0x000fe200000000ff */
[----:B------:R-:W-:Y:S01]  /*f4e0*/  IMAD.U32 R34, R25, 0x10000, RZ ;  /* 0x0001000019227824 */ /* 0x000fe200078e00ff */
[----:B------:R-:W-:-:S02]  /*f4f0*/  PRMT R39, R5, 0x7771, RZ ;  /* 0x0000777105277816 */ /* 0x000fc400000000ff */
[----:B------:R-:W-:Y:S02]  /*f500*/  LOP3.LUT R50, R10, R8, R35, 0xb8, !PT ;  /* 0x000000080a327212 */ /* 0x000fe400078eb823 */
[----:B------:R-:W-:Y:S01]  /*f510*/  LOP3.LUT R30, R27, R38, R29, 0xfe, !PT ;  /* 0x000000261b1e7212 */ /* 0x000fe200078efe1d */
[----:B------:R-:W-:Y:S01]  /*f520*/  IMAD.U32 R39, R39, 0x10000, RZ ;  /* 0x0001000027277824 */ /* 0x000fe200078e00ff */
[----:B------:R-:W-:Y:S02]  /*f530*/  LEA.HI R53, R8, R53, R8, 0x5 ;  /* 0x0000003508357211 */ /* 0x000fe400078f2808 */
[C---:B------:R-:W-:Y:S02]  /*f540*/  PRMT R36, R4.reuse, 0x7770, RZ ;  /* 0x0000777004247816 */ /* 0x040fe400000000ff */
[C---:B------:R-:W-:Y:S02]  /*f550*/  PRMT R3, R4.reuse, 0x7772, RZ ;  /* 0x0000777204037816 */ /* 0x040fe400000000ff */
[----:B------:R-:W-:-:S02]  /*f560*/  PRMT R29, R4, 0x7773, RZ ;  /* 0x00007773041d7816 */ /* 0x000fc400000000ff */
[C---:B------:R-:W-:Y:S02]  /*f570*/  PRMT R37, R5.reuse, 0x7770, RZ ;  /* 0x0000777005257816 */ /* 0x040fe400000000ff */
[C---:B------:R-:W-:Y:S02]  /*f580*/  PRMT R27, R5.reuse, 0x7772, RZ ;  /* 0x00007772051b7816 */ /* 0x040fe400000000ff */
[----:B------:R-:W-:Y:S02]  /*f590*/  PRMT R32, R5, 0x7773, RZ ;  /* 0x0000777305207816 */ /* 0x000fe400000000ff */
[----:B------:R-:W-:Y:S01]  /*f5a0*/  LOP3.LUT R51, R34, 0xff0000, RZ, 0xc0, !PT ;  /* 0x00ff000022337812 */ /* 0x000fe200078ec0ff */
[----:B------:R-:W-:Y:S01]  /*f5b0*/  IMAD.IADD R55, R11, 0x1, R50 ;  /* 0x000000010b377824 */ /* 0x000fe200078e0232 */
[C---:B------:R-:W-:Y:S02]  /*f5c0*/  PRMT R31, R6.reuse, 0x7771, RZ ;  /* 0x00007771061f7816 */ /* 0x040fe400000000ff */
[----:B------:R-:W-:-:S02]  /*f5d0*/  PRMT R33, R6, 0x7770, RZ ;  /* 0x0000777006217816 */ /* 0x000fc400000000ff */
[C---:B------:R-:W-:Y:S02]  /*f5e0*/  PRMT R4, R6.reuse, 0x7772, RZ ;  /* 0x0000777206047816 */ /* 0x040fe400000000ff */
[----:B------:R-:W-:Y:S02]  /*f5f0*/  PRMT R5, R6, 0x7773, RZ ;  /* 0x0000777306057816 */ /* 0x000fe400000000ff */
[C---:B------:R-:W-:Y:S02]  /*f600*/  PRMT R38, R7.reuse, 0x7771, RZ ;  /* 0x0000777107267816 */ /* 0x040fe400000000ff */
[C---:B------:R-:W-:Y:S02]  /*f610*/  PRMT R6, R7.reuse, 0x7770, RZ ;  /* 0x0000777007067816 */ /* 0x040fe400000000ff */
[C---:B------:R-:W-:Y:S02]  /*f620*/  PRMT R25, R7.reuse, 0x7772, RZ ;  /* 0x0000777207197816 */ /* 0x040fe400000000ff */
[----:B------:R-:W-:-:S02]  /*f630*/  PRMT R34, R7, 0x7773, RZ ;  /* 0x0000777307227816 */ /* 0x000fc400000000ff */
[----:B------:R-:W-:Y:S02]  /*f640*/  IADD3 R50, PT, PT, R24, R53, R13 ;  /* 0x0000003518327210 */ /* 0x000fe40007ffe00d */
[----:B------:R-:W-:Y:S01]  /*f650*/  SHF.L.W.U32.HI R7, R8, 0x1e, R8 ;  /* 0x0000001e08077819 */ /* 0x000fe20000010e08 */
[----:B------:R-:W-:Y:S01]  /*f660*/  IMAD R36, R36, 0x1000000, R51 ;  /* 0x0100000024247824 */ /* 0x000fe200078e0233 */
[----:B------:R-:W-:Y:S01]  /*f670*/  LOP3.LUT R52, R39, 0xff0000, RZ, 0xc0, !PT ;  /* 0x00ff000027347812 */ /* 0x000fe200078ec0ff */
[----:B------:R-:W-:Y:S01]  /*f680*/  IMAD.U32 R51, R31, 0x10000, RZ ;  /* 0x000100001f337824 */ /* 0x000fe200078e00ff */
[----:B------:R-:W-:Y:S02]  /*f690*/  LOP3.LUT R39, R35, R50, R7, 0xb8, !PT ;  /* 0x0000003223277212 */ /* 0x000fe400078eb807 */
[----:B------:R-:W-:Y:S01]  /*f6a0*/  LEA.HI R55, R50, R55, R50, 0x5 ;  /* 0x0000003732377211 */ /* 0x000fe200078f2832 */
[----:B------:R-:W-:Y:S01]  /*f6b0*/  IMAD R37, R37, 0x1000000, R52 ;  /* 0x0100000025257824 */ /* 0x000fe200078e0234 */
[----:B------:R-:W-:Y:S01]  /*f6c0*/  LOP3.LUT R52, R51, 0xff0000, RZ, 0xc0, !PT ;  /* 0x00ff000033347812 */ /* 0x000fe200078ec0ff */
[----:B------:R-:W-:Y:S01]  /*f6d0*/  IMAD.IADD R51, R10, 0x1, R39 ;  /* 0x000000010a337824 */ /* 0x000fe200078e0227 */
[----:B------:R-:W-:Y:S01]  /*f6e0*/  SHF.L.W.U32.HI R31, R50, 0x1e, R50 ;  /* 0x0000001e321f7819 */ /* 0x000fe20000010e32 */
[----:B------:R-:W-:Y:S01]  /*f6f0*/  IMAD.U32 R39, R38, 0x10000, RZ ;  /* 0x0001000026277824 */ /* 0x000fe200078e00ff */
[----:B------:R-:W-:Y:S01]  /*f700*/  IADD3 R50, PT, PT, R26, R55, R13 ;  /* 0x000000371a327210 */ /* 0x000fe20007ffe00d */
[----:B------:R-:W-:-:S03]  /*f710*/  IMAD.SHL.U32 R3, R3, 0x100, RZ ;  /* 0x0000010003037824 */ /* 0x000fc600078e00ff */
[----:B------:R-:W-:Y:S02]  /*f720*/  LOP3.LUT R39, R39, 0xff0000, RZ, 0xc0, !PT ;  /* 0x00ff000027277812 */ /* 0x000fe400078ec0ff */
[----:B------:R-:W-:Y:S02]  /*f730*/  LOP3.LUT R54, R7, R50, R31, 0xb8, !PT ;  /* 0x0000003207367212 */ /* 0x000fe400078eb81f */
[----:B------:R-:W-:Y:S01]  /*f740*/  LEA.HI R51, R50, R51, R50, 0x5 ;  /* 0x0000003332337211 */ /* 0x000fe200078f2832 */
[----:B------:R-:W-:Y:S01]  /*f750*/  IMAD R39, R6, 0x1000000, R39 ;  /* 0x0100000006277824 */ /* 0x000fe200078e0227 */
[----:B------:R-:W-:Y:S01]  /*f760*/  LOP3.LUT R6, R29, R36, R3, 0xfe, !PT ;  /* 0x000000241d067212 */ /* 0x000fe200078efe03 */
[----:B------:R-:W-:Y:S01]  /*f770*/  IMAD.IADD R54, R35, 0x1, R54 ;  /* 0x0000000123367824 */ /* 0x000fe200078e0236 */
[----:B------:R-:W-:Y:S02]  /*f780*/  IADD3 R51, PT, PT, R28, R51, R13 ;  /* 0x000000331c337210 */ /* 0x000fe40007ffe00d */
[----:B------:R-:W-:Y:S01]  /*f790*/  SHF.L.W.U32.HI R36, R50, 0x1e, R50 ;  /* 0x0000001e32247819 */ /* 0x000fe20000010e32 */
[----:B------:R-:W-:Y:S01]  /*f7a0*/  IMAD.SHL.U32 R27, R27, 0x100, RZ ;  /* 0x000001001b1b7824 */ /* 0x000fe200078e00ff */
[----:B------:R-:W-:-:S02]  /*f7b0*/  LEA.HI R54, R51, R54, R51, 0x5 ;  /* 0x0000003633367211 */ /* 0x000fc400078f2833 */
[----:B------:R-:W-:Y:S02]  /*f7c0*/  LOP3.LUT R50, R31, R51, R36, 0xb8, !PT ;  /* 0x000000331f327212 */ /* 0x000fe400078eb824 */
[----:B------:R-:W-:Y:S02]  /*f7d0*/  LOP3.LUT R32, R32, R37, R27, 0xfe, !PT ;  /* 0x0000002520207212 */ /* 0x000fe400078efe1b */
[----:B------:R-:W-:Y:S01]  /*f7e0*/  IADD3 R27, PT, PT, R30, R54, R13 ;  /* 0x000000361e1b7210 */ /* 0x000fe20007ffe00d */
[----:B------:R-:W-:Y:S01]  /*f7f0*/  IMAD.IADD R54, R7, 0x1, R50 ;  /* 0x0000000107367824 */ /* 0x000fe200078e0232 */
[----:B------:R-:W-:Y:S02]  /*f800*/  SHF.L.W.U32.HI R3, R51, 0x1e, R51 ;  /* 0x0000001e33037819 */ /* 0x000fe40000010e33 */
[----:B------:R-:W-:Y:S01]  /*f810*/  PRMT R50, R16, 0x7771, RZ ;  /* 0x0000777110327816 */ /* 0x000fe200000000ff */
[----:B------:R-:W-:Y:S01]  /*f820*/  IMAD R38, R33, 0x1000000, R52 ;  /* 0x0100000021267824 */ /* 0x000fe200078e0234 */
[----:B------:R-:W-:Y:S01]  /*f830*/  LEA.HI R54, R27, R54, R27, 0x5 ;  /* 0x000000361b367211 */ /* 0x000fe200078f281b */
[----:B------:R-:W-:Y:S01]  /*f840*/  IMAD.SHL.U32 R25, R25, 0x100, RZ ;  /* 0x0000010019197824 */ /* 0x000fe200078e00ff */
[----:B------:R-:W-:Y:S01]  /*f850*/  LOP3.LUT R52, R36, R27, R3, 0xb8, !PT ;  /* 0x0000001b24347212 */ /* 0x000fe200078eb803 */
[----:B------:R-:W-:Y:S01]  /*f860*/  IMAD.U32 R51, R50, 0x10000, RZ ;  /* 0x0001000032337824 */ /* 0x000fe200078e00ff */
[----:B------:R-:W-:-:S02]  /*f870*/  SHF.L.W.U32.HI R50, R27, 0x1e, R27 ;  /* 0x0000001e1b327819 */ /* 0x000fc40000010e1b */
[----:B------:R-:W-:Y:S02]  /*f880*/  IADD3 R54, PT, PT, R6, R54, R13 ;  /* 0x0000003606367210 */ /* 0x000fe40007ffe00d */
[----:B------:R-:W-:Y:S01]  /*f890*/  LOP3.LUT R34, R34, R39, R25, 0xfe, !PT ;  /* 0x0000002722227212 */ /* 0x000fe200078efe19 */
[----:B------:R-:W-:Y:S01]  /*f8a0*/  IMAD.IADD R39, R31, 0x1, R52 ;  /* 0x000000011f277824 */ /* 0x000fe200078e0234 */
[----:B------:R-:W-:Y:S02]  /*f8b0*/  LOP3.LUT R53, R3, R54, R50, 0xb8, !PT ;  /* 0x0000003603357212 */ /* 0x000fe400078eb832 */
[----:B------:R-:W-:Y:S02]  /*f8c0*/  PRMT R35, R17, 0x7771, RZ ;  /* 0x0000777111237816 */ /* 0x000fe400000000ff */
[----:B------:R-:W-:Y:S02]  /*f8d0*/  PRMT R52, R16, 0x7770, RZ ;  /* 0x0000777010347816 */ /* 0x000fe400000000ff */
[----:B------:R-:W-:Y:S01]  /*f8e0*/  LOP3.LUT R51, R51, 0xff0000, RZ, 0xc0, !PT ;  /* 0x00ff000033337812 */ /* 0x000fe200078ec0ff */
[----:B------:R-:W-:Y:S01]  /*f8f0*/  IMAD.IADD R56, R36, 0x1, R53 ;  /* 0x0000000124387824 */ /* 0x000fe200078e0235 */
[--C-:B------:R-:W-:Y:S01]  /*f900*/  LEA.HI R39, R54, R39, R54.reuse, 0x5 ;  /* 0x0000002736277211 */ /* 0x100fe200078f2836 */
[----:B------:R-:W-:Y:S01]  /*f910*/  IMAD.U32 R36, R35, 0x10000, RZ ;  /* 0x0001000023247824 */ /* 0x000fe200078e00ff */
[----:B------:R-:W-:Y:S01]  /*f920*/  PRMT R37, R18, 0x7771, RZ ;  /* 0x0000777112257816 */ /* 0x000fe200000000ff */
[----:B------:R-:W-:Y:S01]  /*f930*/  IMAD R52, R52, 0x1000000, R51 ;  /* 0x0100000034347824 */ /* 0x000fe200078e0233 */
[----:B------:R-:W-:Y:S01]  /*f940*/  IADD3 R51, PT, PT, R32, R39, R13 ;  /* 0x0000002720337210 */ /* 0x000fe20007ffe00d */
[----:B------:R-:W-:Y:S01]  /*f950*/  IMAD.SHL.U32 R4, R4, 0x100, RZ ;  /* 0x0000010004047824 */ /* 0x000fe200078e00ff */
[----:B------:R-:W-:Y:S01]  /*f960*/  SHF.L.W.U32.HI R35, R54, 0x1e, R54 ;  /* 0x0000001e36237819 */ /* 0x000fe20000010e36 */
[----:B------:R-:W-:Y:S01]  /*f970*/  IMAD.U32 R39, R37, 0x10000, RZ ;  /* 0x0001000025277824 */ /* 0x000fe200078e00ff */
[----:B------:R-:W-:-:S02]  /*f980*/  PRMT R31, R17, 0x7770, RZ ;  /* 0x00007770111f7816 */ /* 0x000fc400000000ff */
[----:B------:R-:W-:Y:S02]  /*f990*/  LOP3.LUT R36, R36, 0xff0000, RZ, 0xc0, !PT ;  /* 0x00ff000024247812 */ /* 0x000fe400078ec0ff */
[----:B------:R-:W-:Y:S02]  /*f9a0*/  LEA.HI R54, R51, R56, R51, 0x5 ;  /* 0x0000003833367211 */ /* 0x000fe400078f2833 */
[----:B------:R-:W-:Y:S02]  /*f9b0*/  LOP3.LUT R4, R5, R38, R4, 0xfe, !PT ;  /* 0x0000002605047212 */ /* 0x000fe400078efe04 */
[----:B------:R-:W-:Y:S01]  /*f9c0*/  LOP3.LUT R56, R50, R51, R35, 0xb8, !PT ;  /* 0x0000003332387212 */ /* 0x000fe200078eb823 */
[----:B------:R-:W-:Y:S01]  /*f9d0*/  IMAD R31, R31, 0x1000000, R36 ;  /* 0x010000001f1f7824 */ /* 0x000fe200078e0224 */
[----:B------:R-:W-:Y:S02]  /*f9e0*/  PRMT R33, R19, 0x7771, RZ ;  /* 0x0000777113217816 */ /* 0x000fe400000000ff */
[----:B------:R-:W-:-:S02]  /*f9f0*/  SHF.L.W.U32.HI R37, R51, 0x1e, R51 ;  /* 0x0000001e33257819 */ /* 0x000fc40000010e33 */
[----:B------:R-:W-:Y:S02]  /*fa00*/  IADD3 R54, PT, PT, R4, R54, R13 ;  /* 0x0000003604367210 */ /* 0x000fe40007ffe00d */
[----:B------:R-:W-:Y:S01]  /*fa10*/  LOP3.LUT R36, R39, 0xff0000, RZ, 0xc0, !PT ;  /* 0x00ff000027247812 */ /* 0x000fe200078ec0ff */
[----:B------:R-:W-:Y:S01]  /*fa20*/  IMAD.IADD R39, R3, 0x1, R56 ;  /* 0x0000000103277824 */ /* 0x000fe200078e0238 */
[C---:B------:R-:W-:Y:S02]  /*fa30*/  PRMT R29, R17.reuse, 0x7772, RZ ;  /* 0x00007772111d7816 */ /* 0x040fe400000000ff */
[----:B------:R-:W-:Y:S01]  /*fa40*/  PRMT R38, R17, 0x7773, RZ ;  /* 0x0000777311267816 */ /* 0x000fe200000000ff */
[----:B------:R-:W-:Y:S01]  /*fa50*/  IMAD.U32 R33, R33, 0x10000, RZ ;  /* 0x0001000021217824 */ /* 0x000fe200078e00ff */
[----:B------:R-:W-:Y:S02]  /*fa60*/  PRMT R17, R18, 0x7770, RZ ;  /* 0x0000777012117816 */ /* 0x000fe400000000ff */
[----:B------:R-:W-:-:S02]  /*fa70*/  LOP3.LUT R51, R35, R54, R37, 0xb8, !PT ;  /* 0x0000003623337212 */ /* 0x000fc400078eb825 */
[----:B------:R-:W-:Y:S02]  /*fa80*/  PRMT R5, R16, 0x7772, RZ ;  /* 0x0000777210057816 */ /* 0x000fe400000000ff */
[----:B------:R-:W-:Y:S01]  /*fa90*/  LEA.HI R39, R54, R39, R54, 0x5 ;  /* 0x0000002736277211 */ /* 0x000fe200078f2836 */
[----:B------:R-:W-:Y:S01]  /*faa0*/  IMAD R3, R17, 0x1000000, R36 ;  /* 0x0100000011037824 */ /* 0x000fe200078e0224 */
[----:B------:R-:W-:Y:S01]  /*fab0*/  PRMT R27, R19, 0x7770, RZ ;  /* 0x00007770131b7816 */ /* 0x000fe200000000ff */
[----:B------:R-:W-:Y:S01]  /*fac0*/  IMAD.IADD R50, R50, 0x1, R51 ;  /* 0x0000000132327824 */ /* 0x000fe200078e0233 */
[----:B------:R-:W-:Y:S01]  /*fad0*/  LOP3.LUT R36, R33, 0xff0000, RZ, 0xc0, !PT ;  /* 0x00ff000021247812 */ /* 0x000fe200078ec0ff */
[----:B------:R-:W-:Y:S01]  /*fae0*/  IMAD.SHL.U32 R5, R5, 0x100, RZ ;  /* 0x0000010005057824 */ /* 0x000fe200078e00ff */
[----:B------:R-:W-:Y:S02]  /*faf0*/  IADD3 R39, PT, PT, R34, R39, R13 ;  /* 0x0000002722277210 */ /* 0x000fe40007ffe00d */
[----:B------:R-:W-:Y:S01]  /*fb00*/  PRMT R25, R16, 0x7773, RZ ;  /* 0x0000777310197816 */ /* 0x000fe200000000ff */
[----:B------:R-:W-:Y:S01]  /*fb10*/  IMAD R56, R27, 0x1000000, R36 ;  /* 0x010000001b387824 */ /* 0x000fe200078e0224 */
[----:B------:R-:W-:-:S02]  /*fb20*/  LEA.HI R17, R39, R50, R39, 0x5 ;  /* 0x0000003227117211 */ /* 0x000fc400078f2827 */
[----:B------:R-:W-:Y:S02]  /*fb30*/  LOP3.LUT R36, R25, R52, R5, 0xfe, !PT ;  /* 0x0000003419247212 */ /* 0x000fe400078efe05 */
[----:B------:R-:W-:Y:S02]  /*fb40*/  SHF.L.W.U32.HI R50, R54, 0x1e, R54 ;  /* 0x0000001e36327819 */ /* 0x000fe40000010e36 */
[----:B------:R-:W-:Y:S02]  /*fb50*/  SHF.L.W.U32.HI R5, R39, 0x1e, R39 ;  /* 0x0000001e27057819 */ /* 0x000fe40000010e27 */
[----:B------:R-:W-:Y:S02]  /*fb60*/  IADD3 R17, PT, PT, R36, R17, R13 ;  /* 0x0000001124117210 */ /* 0x000fe40007ffe00d */
[----:B------:R-:W-:Y:S01]  /*fb70*/  LOP3.LUT R52, R37, R39, R50, 0xb8, !PT ;  /* 0x0000002725347212 */ /* 0x000fe200078eb832 */
[----:B------:R-:W-:Y:S01]  /*fb80*/  IMAD.SHL.U32 R29, R29, 0x100, RZ ;  /* 0x000001001d1d7824 */ /* 0x000fe200078e00ff */
[----:B------:R-:W-:-:S03]  /*fb90*/  LOP3.LUT R54, R50, R17, R5, 0xb8, !PT ;  /* 0x0000001132367212 */ /* 0x000fc600078eb805 */
[----:B------:R-:W-:Y:S01]  /*fba0*/  IMAD.IADD R52, R35, 0x1, R52 ;  /* 0x0000000123347824 */ /* 0x000fe200078e0234 */
[----:B------:R-:W-:Y:S01]  /*fbb0*/  PRMT R16, R19, 0x7772, RZ ;  /* 0x0000777213107816 */ /* 0x000fe200000000ff */
[----:B------:R-:W-:Y:S01]  /*fbc0*/  IMAD.IADD R53, R37, 0x1, R54 ;  /* 0x0000000125357824 */ /* 0x000fe200078e0236 */
[----:B------:R-:W-:Y:S02]  /*fbd0*/  PRMT R7, R18, 0x7772, RZ ;  /* 0x0000777212077816 */ /* 0x000fe400000000ff */
[----:B------:R-:W-:Y:S02]  /*fbe0*/  LOP3.LUT R38, R38, R31, R29, 0xfe, !PT ;  /* 0x0000001f26267212 */ /* 0x000fe400078efe1d */
[--C-:B------:R-:W-:Y:S02]  /*fbf0*/  LEA.HI R54, R17, R52, R17.reuse, 0x5 ;  /* 0x0000003411367211 */ /* 0x100fe400078f2811 */
[----:B------:R-:W-:Y:S01]  /*fc00*/  PRMT R51, R21, 0x7771, RZ ;  /* 0x0000777115337816 */ /* 0x000fe200000000ff */
[----:B------:R-:W-:Y:S01]  /*fc10*/  IMAD.SHL.U32 R16, R16, 0x100, RZ ;  /* 0x0000010010107824 */ /* 0x000fe200078e00ff */
[----:B------:R-:W-:Y:S01]  /*fc20*/  SHF.L.W.U32.HI R52, R17, 0x1e, R17 ;  /* 0x0000001e11347819 */ /* 0x000fe20000010e11 */
[----:B------:R-:W-:Y:S01]  /*fc30*/  IMAD.SHL.U32 R7, R7, 0x100, RZ ;  /* 0x0000010007077824 */ /* 0x000fe200078e00ff */
[----:B------:R-:W-:-:S02]  /*fc40*/  IADD3 R54, PT, PT, R38, R54, R13 ;  /* 0x0000003626367210 */ /* 0x000fc40007ffe00d */
[----:B------:R-:W-:Y:S02]  /*fc50*/  PRMT R19, R19, 0x7773, RZ ;  /* 0x0000777313137816 */ /* 0x000fe400000000ff */
[----:B------:R-:W-:Y:S01]  /*fc60*/  PRMT R55, R20, 0x7771, RZ ;  /* 0x0000777114377816 */ /* 0x000fe200000000ff */
[----:B------:R-:W-:Y:S01]  /*fc70*/  IMAD.U32 R51, R51, 0x10000, RZ ;  /* 0x0001000033337824 */ /* 0x000fe200078e00ff */
[----:B------:R-:W-:Y:S02]  /*fc80*/  PRMT R18, R18, 0x7773, RZ ;  /* 0x0000777312127816 */ /* 0x000fe400000000ff */
[----:B------:R-:W-:Y:S01]  /*fc90*/  LOP3.LUT R17, R5, R54, R52, 0xb8, !PT ;  /* 0x0000003605117212 */ /* 0x000fe200078eb834 */
[----:B------:R-:W-:Y:S01]  /*fca0*/  IMAD.U32 R55, R55, 0x10000, RZ ;  /* 0x0001000037377824 */ /* 0x000fe200078e00ff */
[----:B------:R-:W-:Y:S02]  /*fcb0*/  LOP3.LUT R16, R19, R56, R16, 0xfe, !PT ;  /* 0x0000003813107212 */ /* 0x000fe400078efe10 */
[----:B------:R-:W-:-:S02]  /*fcc0*/  LOP3.LUT R3, R18, R3, R7, 0xfe, !PT ;  /* 0x0000000312037212 */ /* 0x000fc400078efe07 */
[----:B------:R-:W-:Y:S01]  /*fcd0*/  LEA.HI R56, R54, R53, R54, 0x5 ;  /* 0x0000003536387211 */ /* 0x000fe200078f2836 */
[----:B------:R-:W-:Y:S01]  /*fce0*/  IMAD.IADD R60, R50, 0x1, R17 ;  /* 0x00000001323c7824 */ /* 0x000fe200078e0211 */
[C---:B------:R-:W-:Y:S02]  /*fcf0*/  PRMT R39, R20.reuse, 0x7770, RZ ;  /* 0x0000777014277816 */ /* 0x040fe400000000ff */
[C---:B------:R-:W-:Y:S02]  /*fd00*/  PRMT R18, R20.reuse, 0x7772, RZ ;  /* 0x0000777214127816 */ /* 0x040fe400000000ff */
[----:B------:R-:W-:Y:S02]  /*fd10*/  PRMT R33, R20, 0x7773, RZ ;  /* 0x0000777314217816 */ /* 0x000fe400000000ff */
[C---:B------:R-:W-:Y:S02]  /*fd20*/  PRMT R37, R21.reuse, 0x7770, RZ ;  /* 0x0000777015257816 */ /* 0x040fe400000000ff */
[----:B------:R-:W-:-:S02]  /*fd30*/  PRMT R25, R21, 0x7772, RZ ;  /* 0x0000777215197816 */ /* 0x000fc400000000ff */
[----:B------:R-:W-:Y:S02]  /*fd40*/  PRMT R27, R21, 0x7773, RZ ;  /* 0x00007773151b7816 */ /* 0x000fe400000000ff */
[C---:B------:R-:W-:Y:S02]  /*fd50*/  PRMT R35, R22.reuse, 0x7771, RZ ;  /* 0x0000777116237816 */ /* 0x040fe400000000ff */
[C---:B------:R-:W-:Y:S02]  /*fd60*/  PRMT R31, R22.reuse, 0x7770, RZ ;  /* 0x00007770161f7816 */ /* 0x040fe400000000ff */
[C---:B------:R-:W-:Y:S02]  /*fd70*/  PRMT R7, R22.reuse, 0x7772, RZ ;  /* 0x0000777216077816 */ /* 0x040fe400000000ff */
[----:B------:R-:W-:Y:S02]  /*fd80*/  PRMT R19, R22, 0x7773, RZ ;  /* 0x0000777316137816 */ /* 0x000fe400000000ff */
[----:B------:R-:W-:-:S02]  /*fd90*/  LOP3.LUT R58, R51, 0xff0000, RZ, 0xc0, !PT ;  /* 0x00ff0000333a7812 */ /* 0x000fc400078ec0ff */
[C---:B------:R-:W-:Y:S02]  /*fda0*/  PRMT R29, R23.reuse, 0x7771, RZ ;  /* 0x00007771171d7816 */ /* 0x040fe400000000ff */
[C---:B------:R-:W-:Y:S02]  /*fdb0*/  PRMT R21, R23.reuse, 0x7770, RZ ;  /* 0x0000777017157816 */ /* 0x040fe400000000ff */
[C---:B------:R-:W-:Y:S02]  /*fdc0*/  PRMT R20, R23.reuse, 0x7772, RZ ;  /* 0x0000777217147816 */ /* 0x040fe400000000ff */
[----:B------:R-:W-:Y:S02]  /*fdd0*/  PRMT R22, R23, 0x7773, RZ ;  /* 0x0000777317167816 */ /* 0x000fe400000000ff */
[----:B------:R-:W-:Y:S02]  /*fde0*/  IADD3 R17, PT, PT, R3, R56, R13 ;  /* 0x0000003803117210 */ /* 0x000fe40007ffe00d */
[----:B------:R-:W-:-:S02]  /*fdf0*/  SHF.L.W.U32.HI R23, R54, 0x1e, R54 ;  /* 0x0000001e36177819 */ /* 0x000fc40000010e36 */
[----:B------:R-:W-:Y:S01]  /*fe00*/  LOP3.LUT R50, R55, 0xff0000, RZ, 0xc0, !PT ;  /* 0x00ff000037327812 */ /* 0x000fe200078ec0ff */
[----:B------:R-:W-:Y:S01]  /*fe10*/  IMAD R54, R37, 0x1000000, R58 ;  /* 0x0100000025367824 */ /* 0x000fe200078e023a */
[----:B------:R-:W-:Y:S02]  /*fe20*/  LEA.HI R60, R17, R60, R17, 0x5 ;  /* 0x0000003c113c7211 */ /* 0x000fe400078f2811 */
[----:B------:R-:W-:Y:S01]  /*fe30*/  LOP3.LUT R58, R52, R17, R23, 0xb8, !PT ;  /* 0x00000011343a7212 */ /* 0x000fe200078eb817 */
[----:B------:R-:W-:Y:S01]  /*fe40*/  IMAD R56, R39, 0x1000000, R50 ;  /* 0x0100000027387824 */ /* 0x000fe200078e0232 */
[----:B------:R-:W-:Y:S01]  /*fe50*/  SHF.L.W.U32.HI R50, R17, 0x1e, R17 ;  /* 0x0000001e11327819 */ /* 0x000fe20000010e11 */
[----:B------:R-:W-:Y:S01]  /*fe60*/  IMAD.SHL.U32 R18, R18, 0x100, RZ ;  /* 0x0000010012127824 */ /* 0x000fe200078e00ff */
[----:B------:R-:W-:Y:S01]  /*fe70*/  IADD3 R17, PT, PT, R16, R60, R13 ;  /* 0x0000003c10117210 */ /* 0x000fe20007ffe00d */
[----:B------:R-:W-:-:S03]  /*fe80*/  IMAD.IADD R58, R5, 0x1, R58 ;  /* 0x00000001053a7824 */ /* 0x000fc600078e023a */
[----:B------:R-:W-:Y:S02]  /*fe90*/  LOP3.LUT R5, R23, R17, R50, 0xb8, !PT ;  /* 0x0000001117057212 */ /* 0x000fe400078eb832 */
[----:B------:R-:W-:Y:S02]  /*fea0*/  LOP3.LUT R18, R33, R56, R18, 0xfe, !PT ;  /* 0x0000003821127212 */ /* 0x000fe400078efe12 */
[----:B------:R-:W-:Y:S01]  /*feb0*/  LEA.HI R58, R17, R58, R17, 0x5 ;  /* 0x0000003a113a7211 */ /* 0x000fe200078f2811 */
[----:B------:R-:W-:Y:S02]  /*fec0*/  IMAD.SHL.U32 R25, R25, 0x100, RZ ;  /* 0x0000010019197824 */ /* 0x000fe400078e00ff */
[----:B------:R-:W-:Y:S01]  /*fed0*/  IMAD.U32 R35, R35, 0x10000, RZ ;  /* 0x0001000023237824 */ /* 0x000fe200078e00ff */
[----:B------:R-:W-:Y:S01]  /*fee0*/  IADD3 R58, PT, PT, R18, R58, R13 ;  /* 0x0000003a123a7210 */ /* 0x000fe20007ffe00d */
[----:B------:R-:W-:Y:S01]  /*fef0*/  IMAD.IADD R33, R52, 0x1, R5 ;  /* 0x0000000134217824 */ /* 0x000fe200078e0205 */
[----:B------:R-:W-:-:S02]  /*ff00*/  SHF.L.W.U32.HI R5, R17, 0x1e, R17 ;  /* 0x0000001e11057819 */ /* 0x000fc40000010e11 */
[----:B------:R-:W-:Y:S02]  /*ff10*/  LOP3.LUT R17, R27, R54, R25, 0xfe, !PT ;  /* 0x000000361b117212 */ /* 0x000fe400078efe19 */
[----:B------:R-:W-:Y:S02]  /*ff20*/  LOP3.LUT R56, R35, 0xff0000, RZ, 0xc0, !PT ;  /* 0x00ff000023387812 */ /* 0x000fe400078ec0ff */
[--C-:B------:R-:W-:Y:S02]  /*ff30*/  LEA.HI R54, R58, R33, R58.reuse, 0x5 ;  /* 0x000000213a367211 */ /* 0x100fe400078f283a */
[----:B------:R-:W-:Y:S01]  /*ff40*/  LOP3.LUT R60, R50, R58, R5, 0xb8, !PT ;  /* 0x0000003a323c7212 */ /* 0x000fe200078eb805 */
[----:B------:R-:W-:Y:S01]  /*ff50*/  IMAD.U32 R29, R29, 0x10000, RZ ;  /* 0x000100001d1d7824 */ /* 0x000fe200078e00ff */
[----:B------:R-:W-:Y:S01]  /*ff60*/  SHF.L.W.U32.HI R52, R58, 0x1e, R58 ;  /* 0x0000001e3a347819 */ /* 0x000fe20000010e3a */
[----:B------:R-:W-:Y:S01]  /*ff70*/  IMAD R56, R31, 0x1000000, R56 ;  /* 0x010000001f387824 */ /* 0x000fe200078e0238 */
[----:B------:R-:W-:Y:S01]  /*ff80*/  IADD3 R25, PT, PT, R17, R54, R13 ;  /* 0x0000003611197210 */ /* 0x000fe20007ffe00d */
[----:B------:R-:W-:-:S02]  /*ff90*/  IMAD.SHL.U32 R7, R7, 0x100, RZ ;  /* 0x0000010007077824 */ /* 0x000fc400078e00ff */
[----:B------:R-:W-:Y:S01]  /*ffa0*/  IMAD.IADD R60, R23, 0x1, R60 ;  /* 0x00000001173c7824 */ /* 0x000fe200078e023c */
[----:B------:R-:W-:Y:S02]  /*ffb0*/  LOP3.LUT R54, R29, 0xff0000, RZ, 0xc0, !PT ;  /* 0x00ff00001d367812 */ /* 0x000fe400078ec0ff */
[----:B------:R-:W-:Y:S02]  /*ffc0*/  LOP3.LUT R23, R5, R25, R52, 0xb8, !PT ;  /* 0x0000001905177212 */ /* 0x000fe400078eb834 */
[----:B------:R-:W-:Y:S02]  /*ffd0*/  LOP3.LUT R19, R19, R56, R7, 0xfe, !PT ;  /* 0x0000003813137212 */ /* 0x000fe400078efe07 */
[--C-:B------:R-:W-:Y:S01]  /*ffe0*/  LEA.HI R60, R25, R60, R25.reuse, 0x5 ;  /* 0x0000003c193c7211 */ /* 0x100fe200078f2819 */
[----:B------:R-:W-:Y:S01]  /*fff0*/  IMAD R21, R21, 0x1000000, R54 ;  /* 0x0100000015157824 */ /* 0x000fe200078e0236 */
[----:B------:R-:W-:Y:S01]  /*10000*/  SHF.L.W.U32.HI R7, R25, 0x1e, R25 ;  /* 0x0000001e19077819 */ /* 0x000fe20000010e19 */
[----:B------:R-:W-:Y:S01]  /*10010*/  IMAD.IADD R27, R50, 0x1, R23 ;  /* 0x00000001321b7824 */ /* 0x000fe200078e0217 */
[----:B------:R-:W-:Y:S01]  /*10020*/  IADD3 R60, PT, PT, R19, R60, R13 ;  /* 0x0000003c133c7210 */ /* 0x000fe20007ffe00d */
[----:B------:R-:W-:Y:S01]  /*10030*/  IMAD.SHL.U32 R20, R20, 0x100, RZ ;  /* 0x0000010014147824 */ /* 0x000fe200078e00ff */
[----:B------:R-:W-:-:S02]  /*10040*/  LOP3.LUT R23, R28, R36, R17, 0x96, !PT ;  /* 0x000000241c177212 */ /* 0x000fc400078e9611 */
[----:B------:R-:W-:Y:S02]  /*10050*/  LEA.HI R27, R60, R27, R60, 0x5 ;  /* 0x0000001b3c1b7211 */ /* 0x000fe400078f283c */
[----:B------:R-:W-:Y:S02]  /*10060*/  LOP3.LUT R22, R22, R21, R20, 0xfe, !PT ;  /* 0x0000001516167212 */ /* 0x000fe400078efe14 */
[----:B------:R-:W-:Y:S02]  /*10070*/  LOP3.LUT R50, R52, R60, R7, 0xb8, !PT ;  /* 0x0000003c34327212 */ /* 0x000fe400078eb807 */
[----:B------:R-:W-:Y:S02]  /*10080*/  SHF.L.W.U32.HI R20, R60, 0x1e, R60 ;  /* 0x0000001e3c147819 */ /* 0x000fe40000010e3c */
[----:B------:R-:W-:Y:S01]  /*10090*/  IADD3 R27, PT, PT, R22, R27, R13 ;  /* 0x0000001b161b7210 */ /* 0x000fe20007ffe00d */
[----:B------:R-:W-:Y:S01]  /*100a0*/  IMAD.IADD R50, R5, 0x1, R50 ;  /* 0x0000000105327824 */ /* 0x000fe200078e0232 */
[----:B------:R-:W-:-:S02]  /*100b0*/  LOP3.LUT R23, R23, R24, RZ, 0x3c, !PT ;  /* 0x0000001817177212 */ /* 0x000fc400078e3cff */
        /* <DEDUP_REMOVED lines=8> */
[----:B------:R-:W-:Y:S02]  /*10140*/  LOP3.LUT R25, R6, R3, R22, 0x96, !PT ;  /* 0x0000000306197212 */ /* 0x000fe400078e9616 */
[----:B------:R-:W-:Y:S02]  /*10150*/  SHF.L.W.U32.HI R23, R23, 0x1, R23 ;  /* 0x0000000117177819 */ /* 0x000fe40000010e17 */
[----:B------:R-:W-:Y:S02]  /*10160*/  LEA.HI R24, R50, R29, R50, 0x5 ;  /* 0x0000001d32187211 */ /* 0x000fe400078f2832 */
        /* <DEDUP_REMOVED lines=18> */
[----:B------:R-:W-:Y:S01]  /*10290*/  IADD3 R29, PT, PT, R26, R29, R13 ;  /* 0x0000001d1a1d7210 */ /* 0x000fe20007ffe00d */
[----:B------:R-:W-:Y:S01]  /*102a0*/  IMAD.IADD R30, R5, 0x1, R30 ;  /* 0x00000001051e7824 */ /* 0x000fe200078e021e */
[----:B------:R-:W-:Y:S02]  /*102b0*/  SHF.L.W.U32.HI R6, R20, 0x1e, R20 ;  /* 0x0000001e14067819 */ /* 0x000fe40000010e14 */
[----:B------:R-:W-:Y:S02]  /*102c0*/  LOP3.LUT R5, R34, R17, R24, 0x96, !PT ;  /* 0x0000001122057212 */ /* 0x000fe400078e9618 */
[----:B------:R-:W-:Y:S02]  /*102d0*/  LOP3.LUT R13, R29, R6, R7, 0x96, !PT ;  /* 0x000000061d0d7212 */ /* 0x000fe400078e9607 */
[----:B------:R-:W-:-:S02]  /*102e0*/  SHF.L.W.U32.HI R25, R25, 0x1, R25 ;  /* 0x0000000119197819 */ /* 0x000fc40000010e19 */
[----:B------:R-:W-:Y:S01]  /*102f0*/  LEA.HI R30, R29, R30, R29, 0x5 ;  /* 0x0000001e1d1e7211 */ /* 0x000fe200078f281d */
        /* <DEDUP_REMOVED lines=13> */
[----:B------:R-:W-:Y:S02]  /*103d0*/  LOP3.LUT R13, R20, R4, R5, 0x96, !PT ;  /* 0x00000004140d7212 */ /* 0x000fe400078e9605 */
[----:B------:R-:W-:Y:S02]  /*103e0*/  LOP3.LUT R7, R38, R22, R25, 0x96, !PT ;  /* 0x0000001626077212 */ /* 0x000fe400078e9619 */
[----:B------:R-:W-:Y:S01]  /*103f0*/  LEA.HI R29, R20, R29, R20, 0x5 ;  /* 0x0000001d141d7211 */ /* 0x000fe200078f2814 */
[----:B------:R-:W-:Y:S01]  /*10400*/  IMAD.IADD R33, R6, 0x1, R13 ;  /* 0x0000000106217824 */ /* 0x000fe200078e020d */
[----:B------:R-:W-:Y:S02]  /*10410*/  LOP3.LUT R7, R7, R34, RZ, 0x3c, !PT ;  /* 0x0000002207077212 */ /* 0x000fe400078e3cff */
[----:B------:R-:W-:Y:S02]  /*10420*/  IADD3 R32, PT, PT, R27, R29, R14 ;  /* 0x0000001d1b207210 */ /* 0x000fe40007ffe00e */
[----:B------:R-:W-:-:S02]  /*10430*/  SHF.L.W.U32.HI R13, R20, 0x1e, R20 ;  /* 0x0000001e140d7819 */ /* 0x000fc40000010e14 */
[----:B------:R-:W-:Y:S01]  /*10440*/  SHF.L.W.U32.HI R29, R7, 0x1, R7 ;  /* 0x00000001071d7819 */ /* 0x000fe20000010e07 */
[----:B------:R-:W2:Y:S01]  /*10450*/  LDL R20, [R1+0x70] ;  /* 0x0000700001147983 */ /* 0x000ea20000100800 */
[C---:B------:R-:W-:Y:S02]  /*10460*/  LEA.HI R33, R32.reuse, R33, R32, 0x5 ;  /* 0x0000002120217211 */ /* 0x040fe400078f2820 */
[C---:B------:R-:W-:Y:S02]  /*10470*/  LOP3.LUT R6, R32.reuse, R13, R4, 0x96, !PT ;  /* 0x0000000d20067212 */ /* 0x040fe400078e9604 */
[----:B------:R-:W-:Y:S02]  /*10480*/  LOP3.LUT R31, R3, R21, R28, 0x96, !PT ;  /* 0x00000015031f7212 */ /* 0x000fe400078e961c */
[----:B------:R-:W-:Y:S01]  /*10490*/  SHF.L.W.U32.HI R32, R32, 0x1e, R32 ;  /* 0x0000001e20207819 */ /* 0x000fe20000010e20 */
[----:B------:R-:W-:Y:S01]  /*104a0*/  IMAD.IADD R6, R5, 0x1, R6 ;  /* 0x0000000105067824 */ /* 0x000fe200078e0206 */
[----:B------:R-:W-:-:S02]  /*104b0*/  IADD3 R33, PT, PT, R29, R33, R14 ;  /* 0x000000211d217210 */ /* 0x000fc40007ffe00e */
[----:B------:R-:W-:Y:S02]  /*104c0*/  LOP3.LUT R31, R31, R36, RZ, 0x3c, !PT ;  /* 0x000000241f1f7212 */ /* 0x000fe400078e3cff */
[----:B------:R-:W-:Y:S02]  /*104d0*/  LOP3.LUT R35, R33, R32, R13, 0x96, !PT ;  /* 0x0000002021237212 */ /* 0x000fe400078e960d */
[----:B------:R-:W-:Y:S02]  /*104e0*/  LOP3.LUT R5, R16, R23, R27, 0x96, !PT ;  /* 0x0000001710057212 */ /* 0x000fe400078e961b */
[----:B------:R-:W-:Y:S02]  /*104f0*/  SHF.L.W.U32.HI R31, R31, 0x1, R31 ;  /* 0x000000011f1f7819 */ /* 0x000fe40000010e1f */
[----:B------:R-:W-:Y:S01]  /*10500*/  LEA.HI R7, R33, R6, R33, 0x5 ;  /* 0x0000000621077211 */ /* 0x000fe200078f2821 */
[----:B------:R-:W-:Y:S01]  /*10510*/  IMAD.IADD R4, R4, 0x1, R35 ;  /* 0x0000000104047824 */ /* 0x000fe200078e0223 */
[----:B------:R-:W-:-:S02]  /*10520*/  LOP3.LUT R5, R5, R38, RZ, 0x3c, !PT ;  /* 0x0000002605057212 */ /* 0x000fc400078e3cff */
[----:B------:R-:W-:Y:S02]  /*10530*/  LOP3.LUT R6, R18, R24, R29, 0x96, !PT ;  /* 0x0000001812067212 */ /* 0x000fe400078e961d */
[----:B------:R-:W-:Y:S02]  /*10540*/  IADD3 R7, PT, PT, R31, R7, R14 ;  /* 0x000000071f077210 */ /* 0x000fe40007ffe00e */
[----:B------:R-:W-:Y:S02]  /*10550*/  SHF.L.W.U32.HI R33, R33, 0x1e, R33 ;  /* 0x0000001e21217819 */ /* 0x000fe40000010e21 */
[----:B------:R-:W-:Y:S02]  /*10560*/  LOP3.LUT R3, R6, R3, RZ, 0x3c, !PT ;  /* 0x0000000306037212 */ /* 0x000fe400078e3cff */
[----:B------:R-:W-:Y:S02]  /*10570*/  SHF.L.W.U32.HI R30, R5, 0x1, R5 ;  /* 0x00000001051e7819 */ /* 0x000fe40000010e05 */
[----:B------:R-:W-:-:S02]  /*10580*/  LEA.HI R5, R7, R4, R7, 0x5 ;  /* 0x0000000407057211 */ /* 0x000fc400078f2807 */
[C---:B------:R-:W-:Y:S02]  /*10590*/  LOP3.LUT R6, R7.reuse, R33, R32, 0x96, !PT ;  /* 0x0000002107067212 */ /* 0x040fe400078e9620 */
[----:B------:R-:W-:Y:S02]  /*105a0*/  SHF.L.W.U32.HI R4, R7, 0x1e, R7 ;  /* 0x0000001e07047819 */ /* 0x000fe40000010e07 */
[----:B------:R-:W-:Y:S01]  /*105b0*/  IADD3 R7, PT, PT, R30, R5, R14 ;  /* 0x000000051e077210 */ /* 0x000fe20007ffe00e */
[----:B------:R-:W-:Y:S01]  /*105c0*/  IMAD.IADD R6, R13, 0x1, R6 ;  /* 0x000000010d067824 */ /* 0x000fe200078e0206 */
[----:B------:R-:W-:Y:S02]  /*105d0*/  LOP3.LUT R5, R17, R26, R31, 0x96, !PT ;  /* 0x0000001a11057212 */ /* 0x000fe400078e961f */
[----:B------:R-:W-:Y:S02]  /*105e0*/  LOP3.LUT R13, R7, R4, R33, 0x96, !PT ;  /* 0x00000004070d7212 */ /* 0x000fe400078e9621 */
[----:B------:R-:W-:-:S02]  /*105f0*/  SHF.L.W.U32.HI R3, R3, 0x1, R3 ;  /* 0x0000000103037819 */ /* 0x000fc40000010e03 */
[----:B------:R-:W-:Y:S02]  /*10600*/  LEA.HI R6, R7, R6, R7, 0x5 ;  /* 0x0000000607067211 */ /* 0x000fe400078f2807 */
[----:B------:R-:W-:Y:S01]  /*10610*/  LOP3.LUT R5, R5, R16, RZ, 0x3c, !PT ;  /* 0x0000001005057212 */ /* 0x000fe200078e3cff */
[----:B------:R-:W-:Y:S01]  /*10620*/  IMAD.IADD R16, R32, 0x1, R13 ;  /* 0x0000000120107824 */ /* 0x000fe200078e020d */
[----:B------:R-:W-:Y:S02]  /*10630*/  IADD3 R13, PT, PT, R3, R6, R14 ;  /* 0x00000006030d7210 */ /* 0x000fe40007ffe00e */
[----:B------:R-:W-:Y:S02]  /*10640*/  SHF.L.W.U32.HI R7, R7, 0x1e, R7 ;  /* 0x0000001e07077819 */ /* 0x000fe40000010e07 */
[----:B------:R-:W-:Y:S02]  /*10650*/  LOP3.LUT R35, R19, R25, R30, 0x96, !PT ;  /* 0x0000001913237212 */ /* 0x000fe400078e961e */
[----:B------:R-:W-:-:S02]  /*10660*/  SHF.L.W.U32.HI R5, R5, 0x1, R5 ;  /* 0x0000000105057819 */ /* 0x000fc40000010e05 */
[C-C-:B------:R-:W-:Y:S02]  /*10670*/  LEA.HI R6, R13.reuse, R16, R13.reuse, 0x5 ;  /* 0x000000100d067211 */ /* 0x140fe400078f280d */
[----:B------:R-:W-:Y:S02]  /*10680*/  LOP3.LUT R32, R13, R7, R4, 0x96, !PT ;  /* 0x000000070d207212 */ /* 0x000fe400078e9604 */
[----:B------:R-:W-:Y:S02]  /*10690*/  LOP3.LUT R35, R35, R18, RZ, 0x3c, !PT ;  /* 0x0000001223237212 */ /* 0x000fe400078e3cff */
[----:B------:R-:W-:Y:S01]  /*106a0*/  SHF.L.W.U32.HI R16, R13, 0x1e, R13 ;  /* 0x0000001e0d107819 */ /* 0x000fe20000010e0d */
[----:B------:R-:W-:Y:S01]  /*106b0*/  IMAD.IADD R32, R33, 0x1, R32 ;  /* 0x0000000121207824 */ /* 0x000fe200078e0220 */
[----:B------:R-:W-:Y:S02]  /*106c0*/  IADD3 R13, PT, PT, R5, R6, R14 ;  /* 0x00000006050d7210 */ /* 0x000fe40007ffe00e */
[----:B------:R-:W-:-:S02]  /*106d0*/  SHF.L.W.U32.HI R6, R35, 0x1, R35 ;  /* 0x0000000123067819 */ /* 0x000fc40000010e23 */
[C---:B------:R-:W-:Y:S02]  /*106e0*/  LOP3.LUT R35, R13.reuse, R16, R7, 0x96, !PT ;  /* 0x000000100d237212 */ /* 0x040fe400078e9607 */
[----:B------:R-:W-:Y:S02]  /*106f0*/  LOP3.LUT R18, R22, R28, R3, 0x96, !PT ;  /* 0x0000001c16127212 */ /* 0x000fe400078e9603 */
[C---:B------:R-:W-:Y:S01]  /*10700*/  LEA.HI R33, R13.reuse, R32, R13, 0x5 ;  /* 0x000000200d217211 */ /* 0x040fe200078f280d */
[----:B------:R-:W-:Y:S01]  /*10710*/  IMAD.IADD R34, R4, 0x1, R35 ;  /* 0x0000000104227824 */ /* 0x000fe200078e0223 */
[----:B------:R-:W-:Y:S02]  /*10720*/  LOP3.LUT R18, R18, R17, RZ, 0x3c, !PT ;  /* 0x0000001112127212 */ /* 0x000fe400078e3cff */
[----:B------:R-:W-:Y:S02]  /*10730*/  IADD3 R33, PT, PT, R6, R33, R14 ;  /* 0x0000002106217210 */ /* 0x000fe40007ffe00e */
[----:B------:R-:W-:-:S02]  /*10740*/  SHF.L.W.U32.HI R17, R13, 0x1e, R13 ;  /* 0x0000001e0d117819 */ /* 0x000fc40000010e0d */
[----:B------:R-:W-:Y:S02]  /*10750*/  LOP3.LUT R32, R21, R27, R5, 0x96, !PT ;  /* 0x0000001b15207212 */ /* 0x000fe400078e9605 */
[C-C-:B------:R-:W-:Y:S02]  /*10760*/  LEA.HI R13, R33.reuse, R34, R33.reuse, 0x5 ;  /* 0x00000022210d7211 */ /* 0x140fe400078f2821 */
[----:B------:R-:W-:Y:S02]  /*10770*/  SHF.L.W.U32.HI R4, R18, 0x1, R18 ;  /* 0x0000000112047819 */ /* 0x000fe40000010e12 */
[C---:B------:R-:W-:Y:S02]  /*10780*/  LOP3.LUT R34, R33.reuse, R17, R16, 0x96, !PT ;  /* 0x0000001121227212 */ /* 0x040fe400078e9610 */
[----:B------:R-:W-:Y:S02]  /*10790*/  LOP3.LUT R32, R32, R19, RZ, 0x3c, !PT ;  /* 0x0000001320207212 */ /* 0x000fe400078e3cff */
[----:B------:R-:W-:Y:S01]  /*107a0*/  SHF.L.W.U32.HI R18, R33, 0x1e, R33 ;  /* 0x0000001e21127819 */ /* 0x000fe20000010e21 */
[----:B------:R-:W-:Y:S01]  /*107b0*/  IMAD.IADD R34, R7, 0x1, R34 ;  /* 0x0000000107227824 */ /* 0x000fe200078e0222 */
[----:B------:R-:W-:-:S02]  /*107c0*/  IADD3 R19, PT, PT, R4, R13, R14 ;  /* 0x0000000d04137210 */ /* 0x000fc40007ffe00e */
[----:B------:R-:W-:Y:S02]  /*107d0*/  SHF.L.W.U32.HI R7, R32, 0x1, R32 ;  /* 0x0000000120077819 */ /* 0x000fe40000010e20 */
[----:B------:R-:W-:Y:S02]  /*107e0*/  LOP3.LUT R33, R19, R18, R17, 0x96, !PT ;  /* 0x0000001213217212 */ /* 0x000fe400078e9611 */
[----:B------:R-:W-:Y:S02]  /*107f0*/  LOP3.LUT R13, R23, R29, R6, 0x96, !PT ;  /* 0x0000001d170d7212 */ /* 0x000fe400078e9606 */
[----:B------:R-:W-:Y:S01]  /*10800*/  LEA.HI R34, R19, R34, R19, 0x5 ;  /* 0x0000002213227211 */ /* 0x000fe200078f2813 */
[----:B------:R-:W-:Y:S01]  /*10810*/  IMAD.IADD R33, R16, 0x1, R33 ;  /* 0x0000000110217824 */ /* 0x000fe200078e0221 */
[----:B------:R-:W-:Y:S02]  /*10820*/  LOP3.LUT R13, R13, R22, RZ, 0x3c, !PT ;  /* 0x000000160d0d7212 */ /* 0x000fe400078e3cff */
[----:B------:R-:W-:-:S02]  /*10830*/  IADD3 R34, PT, PT, R7, R34, R14 ;  /* 0x0000002207227210 */ /* 0x000fc40007ffe00e */
[----:B------:R-:W-:Y:S02]  /*10840*/  SHF.L.W.U32.HI R19, R19, 0x1e, R19 ;  /* 0x0000001e13137819 */ /* 0x000fe40000010e13 */
[----:B------:R-:W-:Y:S02]  /*10850*/  SHF.L.W.U32.HI R13, R13, 0x1, R13 ;  /* 0x000000010d0d7819 */ /* 0x000fe40000010e0d */
[C---:B------:R-:W-:Y:S02]  /*10860*/  LEA.HI R33, R34.reuse, R33, R34, 0x5 ;  /* 0x0000002122217211 */ /* 0x040fe400078f2822 */
        /* <DEDUP_REMOVED lines=32> */
[C---:B------:R-:W-:Y:S02]  /*10a70*/  LOP3.LUT R34, R32.reuse, R23, R24, 0x96, !PT ;  /* 0x0000001720227212 */ /* 0x040fe400078e9618 */
[----:B------:R-:W-:Y:S02]  /*10a80*/  LOP3.LUT R22, R27, R6, R17, 0x96, !PT ;  /* 0x000000061b167212 */ /* 0x000fe400078e9611 */
[----:B------:R-:W-:Y:S01]  /*10a90*/  SHF.L.W.U32.HI R26, R32, 0x1e, R32 ;  /* 0x0000001e201a7819 */ /* 0x000fe20000010e20 */
[----:B------:R-:W-:Y:S01]  /*10aa0*/  IMAD.IADD R34, R21, 0x1, R34 ;  /* 0x0000000115227824 */ /* 0x000fe200078e0222 */
[----:B------:R-:W-:Y:S02]  /*10ab0*/  IADD3 R37, PT, PT, R18, R37, R14 ;  /* 0x0000002512257210 */ /* 0x000fe40007ffe00e */
[----:B------:R-:W-:Y:S02]  /*10ac0*/  LOP3.LUT R22, R22, R25, RZ, 0x3c, !PT ;  /* 0x0000001916167212 */ /* 0x000fe400078e3cff */
[----:B------:R-:W-:-:S02]  /*10ad0*/  LOP3.LUT R33, R37, R26, R23, 0x96, !PT ;  /* 0x0000001a25217212 */ /* 0x000fc400078e9617 */
[----:B------:R-:W-:Y:S02]  /*10ae0*/  LOP3.LUT R25, R29, R4, R19, 0x96, !PT ;  /* 0x000000041d197212 */ /* 0x000fe400078e9613 */
[----:B------:R-:W-:Y:S02]  /*10af0*/  SHF.L.W.U32.HI R21, R22, 0x1, R22 ;  /* 0x0000000116157819 */ /* 0x000fe40000010e16 */
[----:B------:R-:W-:Y:S01]  /*10b00*/  LEA.HI R34, R37, R34, R37, 0x5 ;  /* 0x0000002225227211 */ /* 0x000fe200078f2825 */
[----:B------:R-:W-:Y:S01]  /*10b10*/  IMAD.IADD R33, R24, 0x1, R33 ;  /* 0x0000000118217824 */ /* 0x000fe200078e0221 */
[----:B------:R-:W-:Y:S02]  /*10b20*/  LOP3.LUT R22, R25, R28, RZ, 0x3c, !PT ;  /* 0x0000001c19167212 */ /* 0x000fe400078e3cff */
[----:B------:R-:W-:Y:S02]  /*10b30*/  IADD3 R34, PT, PT, R21, R34, R14 ;  /* 0x0000002215227210 */ /* 0x000fe40007ffe00e */
[----:B------:R-:W-:-:S02]  /*10b40*/  SHF.L.W.U32.HI R25, R37, 0x1e, R37 ;  /* 0x0000001e25197819 */ /* 0x000fc40000010e25 */
[----:B------:R-:W-:Y:S02]  /*10b50*/  SHF.L.W.U32.HI R22, R22, 0x1, R22 ;  /* 0x0000000116167819 */ /* 0x000fe40000010e16 */
        /* <DEDUP_REMOVED lines=8> */
[C---:B------:R-:W-:Y:S02]  /*10be0*/  LOP3.LUT R27, R33.reuse, R28, R25, 0x96, !PT ;  /* 0x0000001c211b7212 */ /* 0x040fe400078e9619 */
[----:B------:R-:W-:Y:S02]  /*10bf0*/  SHF.L.W.U32.HI R23, R24, 0x1, R24 ;  /* 0x0000000118177819 */ /* 0x000fe40000010e18 */
[----:B------:R-:W-:Y:S02]  /*10c00*/  LEA.HI R34, R33, R34, R33, 0x5 ;  /* 0x0000002221227211 */ /* 0x000fe400078f2821 */
[----:B------:R-:W-:Y:S01]  /*10c10*/  LOP3.LUT R32, R32, R29, RZ, 0x3c, !PT ;  /* 0x0000001d20207212 */ /* 0x000fe200078e3cff */
[----:B------:R-:W-:Y:S01]  /*10c20*/  IMAD.IADD R29, R26, 0x1, R27 ;  /* 0x000000011a1d7824 */ /* 0x000fe200078e021b */
[----:B------:R-:W-:-:S02]  /*10c30*/  IADD3 R34, PT, PT, R23, R34, R14 ;  /* 0x0000002217227210 */ /* 0x000fc40007ffe00e */
[----:B------:R-:W-:Y:S02]  /*10c40*/  SHF.L.W.U32.HI R27, R33, 0x1e, R33 ;  /* 0x0000001e211b7819 */ /* 0x000fe40000010e21 */
[----:B------:R-:W-:Y:S02]  /*10c50*/  SHF.L.W.U32.HI R24, R32, 0x1, R32 ;  /* 0x0000000120187819 */ /* 0x000fe40000010e20 */
[--C-:B------:R-:W-:Y:S02]  /*10c60*/  LEA.HI R29, R34, R29, R34.reuse, 0x5 ;  /* 0x0000001d221d7211 */ /* 0x100fe400078f2822 */
[----:B------:R-:W-:Y:S02]  /*10c70*/  LOP3.LUT R36, R27, R28, R34, 0xe8, !PT ;  /* 0x0000001c1b247212 */ /* 0x000fe400078ee822 */
[----:B------:R-:W-:Y:S02]  /*10c80*/  LOP3.LUT R26, R3, R16, R22, 0x96, !PT ;  /* 0x00000010031a7212 */ /* 0x000fe400078e9616 */
[----:B------:R-:W-:Y:S01]  /*10c90*/  IADD3 R29, PT, PT, R24, R29, R14 ;  /* 0x0000001d181d7210 */ /* 0x000fe20007ffe00e */
[----:B------:R-:W-:Y:S01]  /*10ca0*/  IMAD.IADD R36, R25, 0x1, R36 ;  /* 0x0000000119247824 */ /* 0x000fe200078e0224 */
[----:B------:R-:W-:-:S02]  /*10cb0*/  SHF.L.W.U32.HI R32, R34, 0x1e, R34 ;  /* 0x0000001e22207819 */ /* 0x000fc40000010e22 */
[----:B------:R-:W-:Y:S02]  /*10cc0*/  LOP3.LUT R26, R26, R31, RZ, 0x3c, !PT ;  /* 0x0000001f1a1a7212 */ /* 0x000fe400078e3cff */
        /* <DEDUP_REMOVED lines=18> */
[----:B------:R-:W-:-:S02]  /*10df0*/  SHF.L.W.U32.HI R28, R28, 0x1, R28 ;  /* 0x000000011c1c7819 */ /* 0x000fc40000010e1c */
[C---:B------:R-:W-:Y:S01]  /*10e00*/  LEA.HI R36, R31.reuse, R36, R31, 0x5 ;  /* 0x000000241f247211 */ /* 0x040fe200078f281f */
[----:B------:R-:W-:Y:S01]  /*10e10*/  IMAD.IADD R29, R32, 0x1, R3 ;  /* 0x00000001201d7824 */ /* 0x000fe200078e0203 */
[----:B------:R-:W-:Y:S02]  /*10e20*/  LOP3.LUT R34, R34, R5, RZ, 0x3c, !PT ;  /* 0x0000000522227212 */ /* 0x000fe400078e3cff */
[----:B------:R-:W-:Y:S02]  /*10e30*/  IADD3 R36, PT, PT, R28, R36, R15 ;  /* 0x000000241c247210 */ /* 0x000fe40007ffe00f */
[----:B------:R-:W-:Y:S02]  /*10e40*/  SHF.L.W.U32.HI R5, R31, 0x1e, R31 ;  /* 0x0000001e1f057819 */ /* 0x000fe40000010e1f */
[----:B------:R-:W-:Y:S02]  /*10e50*/  SHF.L.W.U32.HI R3, R34, 0x1, R34 ;  /* 0x0000000122037819 */ /* 0x000fe40000010e22 */
[----:B------:R-:W-:-:S02]  /*10e60*/  LOP3.LUT R27, R7, R21, R26, 0x96, !PT ;  /* 0x00000015071b7212 */ /* 0x000fc400078e961a */
[C-C-:B------:R-:W-:Y:S02]  /*10e70*/  LEA.HI R34, R36.reuse, R29, R36.reuse, 0x5 ;  /* 0x0000001d24227211 */ /* 0x140fe400078f2824 */
[--C-:B------:R-:W-:Y:S02]  /*10e80*/  LOP3.LUT R38, R5, R30, R36.reuse, 0xe8, !PT ;  /* 0x0000001e05267212 */ /* 0x100fe400078ee824 */
[----:B------:R-:W-:Y:S02]  /*10e90*/  LOP3.LUT R6, R27, R6, RZ, 0x3c, !PT ;  /* 0x000000061b067212 */ /* 0x000fe400078e3cff */
[----:B------:R-:W-:Y:S01]  /*10ea0*/  SHF.L.W.U32.HI R32, R36, 0x1e, R36 ;  /* 0x0000001e24207819 */ /* 0x000fe20000010e24 */
[----:B------:R-:W-:Y:S01]  /*10eb0*/  IMAD.IADD R27, R25, 0x1, R38 ;  /* 0x00000001191b7824 */ /* 0x000fe200078e0226 */
[----:B------:R-:W-:Y:S02]  /*10ec0*/  IADD3 R34, PT, PT, R3, R34, R15 ;  /* 0x0000002203227210 */ /* 0x000fe40007ffe00f */
[----:B------:R-:W-:-:S02]  /*10ed0*/  LOP3.LUT R25, R13, R22, R28, 0x96, !PT ;  /* 0x000000160d197212 */ /* 0x000fc400078e961c */
[----:B------:R-:W-:Y:S02]  /*10ee0*/  LOP3.LUT R29, R32, R5, R34, 0xe8, !PT ;  /* 0x00000005201d7212 */ /* 0x000fe400078ee822 */
[----:B------:R-:W-:Y:S02]  /*10ef0*/  SHF.L.W.U32.HI R6, R6, 0x1, R6 ;  /* 0x0000000106067819 */ /* 0x000fe40000010e06 */
[--C-:B------:R-:W-:Y:S01]  /*10f00*/  LEA.HI R27, R34, R27, R34.reuse, 0x5 ;  /* 0x0000001b221b7211 */ /* 0x100fe200078f2822 */
[----:B------:R-:W-:Y:S01]  /*10f10*/  IMAD.IADD R36, R30, 0x1, R29 ;  /* 0x000000011e247824 */ /* 0x000fe200078e021d */
[----:B------:R-:W-:Y:S02]  /*10f20*/  LOP3.LUT R4, R25, R4, RZ, 0x3c, !PT ;  /* 0x0000000419047212 */ /* 0x000fe400078e3cff */
[----:B------:R-:W-:Y:S02]  /*10f30*/  IADD3 R27, PT, PT, R6, R27, R15 ;  /* 0x0000001b061b7210 */ /* 0x000fe40007ffe00f */
[----:B------:R-:W-:-:S02]  /*10f40*/  SHF.L.W.U32.HI R25, R34, 0x1e, R34 ;  /* 0x0000001e22197819 */ /* 0x000fc40000010e22 */
[----:B------:R-:W-:Y:S02]  /*10f50*/  LOP3.LUT R30, R16, R23, R3, 0x96, !PT ;  /* 0x00000017101e7212 */ /* 0x000fe400078e9603 */
[----:B------:R-:W-:Y:S02]  /*10f60*/  SHF.L.W.U32.HI R4, R4, 0x1, R4 ;  /* 0x0000000104047819 */ /* 0x000fe40000010e04 */
[--C-:B------:R-:W-:Y:S02]  /*10f70*/  LEA.HI R36, R27, R36, R27.reuse, 0x5 ;  /* 0x000000241b247211 */ /* 0x100fe400078f281b */
[--C-:B------:R-:W-:Y:S02]  /*10f80*/  LOP3.LUT R34, R25, R32, R27.reuse, 0xe8, !PT ;  /* 0x0000002019227212 */ /* 0x100fe400078ee81b */
        /* <DEDUP_REMOVED lines=20> */
[--C-:B------:R-:W-:Y:S02]  /*110d0*/  LOP3.LUT R29, R32, R27, R34.reuse, 0xe8, !PT ;  /* 0x0000001b201d7212 */ /* 0x100fe400078ee822 */
[----:B------:R-:W-:Y:S02]  /*110e0*/  SHF.L.W.U32.HI R13, R13, 0x1, R13 ;  /* 0x000000010d0d7819 */ /* 0x000fe40000010e0d */
        /* <DEDUP_REMOVED lines=22> */
[----:B------:R-:W-:Y:S02]  /*11250*/  SHF.L.W.U32.HI R18, R18, 0x1, R18 ;  /* 0x0000000112127819 */ /* 0x000fe40000010e12 */
[----:B------:R-:W-:-:S02]  /*11260*/  LEA.HI R27, R38, R27, R38, 0x5 ;  /* 0x0000001b261b7211 */ /* 0x000fc400078f2826 */
[----:B------:R-:W-:Y:S02]  /*11270*/  LOP3.LUT R32, R19, R34, R38, 0xe8, !PT ;  /* 0x0000002213207212 */ /* 0x000fe400078ee826 */
        /* <DEDUP_REMOVED lines=14> */
[--C-:B------:R-:W-:Y:S02]  /*11360*/  LEA.HI R25, R34, R25, R34.reuse, 0x5 ;  /* 0x0000001922197211 */ /* 0x100fe400078f2822 */
        /* <DEDUP_REMOVED lines=8> */
[----:B------:R-:W-:Y:S02]  /*113f0*/  LEA.HI R38, R25, R38, R25, 0x5 ;  /* 0x0000002619267211 */ /* 0x000fe400078f2819 */
[----:B------:R-:W-:Y:S01]  /*11400*/  LOP3.LUT R19, R26, R7, R30, 0x96, !PT ;  /* 0x000000071a137212 */ /* 0x000fe200078e961e */
[----:B------:R-:W-:Y:S01]  /*11410*/  IMAD.IADD R27, R36, 0x1, R23 ;  /* 0x00000001241b7824 */ /* 0x000fe200078e0217 */
[----:B------:R-:W-:-:S02]  /*11420*/  IADD3 R38, PT, PT, R32, R38, R15 ;  /* 0x0000002620267210 */ /* 0x000fc40007ffe00f */
[----:B------:R-:W-:Y:S02]  /*11430*/  SHF.L.W.U32.HI R23, R25, 0x1e, R25 ;  /* 0x0000001e19177819 */ /* 0x000fe40000010e19 */
[----:B------:R-:W-:Y:S02]  /*11440*/  LOP3.LUT R19, R19, R24, RZ, 0x3c, !PT ;  /* 0x0000001813137212 */ /* 0x000fe400078e3cff */
[----:B------:R-:W-:Y:S02]  /*11450*/  LOP3.LUT R25, R28, R13, R22, 0x96, !PT ;  /* 0x0000000d1c197212 */ /* 0x000fe400078e9616 */
[--C-:B------:R-:W-:Y:S02]  /*11460*/  LOP3.LUT R50, R23, R34, R38.reuse, 0xe8, !PT ;  /* 0x0000002217327212 */ /* 0x100fe400078ee826 */
[----:B------:R-:W-:Y:S02]  /*11470*/  SHF.L.W.U32.HI R19, R19, 0x1, R19 ;  /* 0x0000000113137819 */ /* 0x000fe40000010e13 */
[----:B------:R-:W-:-:S02]  /*11480*/  LEA.HI R36, R38, R27, R38, 0x5 ;  /* 0x0000001b26247211 */ /* 0x000fc400078f2826 */
[----:B------:R-:W-:Y:S01]  /*11490*/  LOP3.LUT R14, R25, R14, RZ, 0x3c, !PT ;  /* 0x0000000e190e7212 */ /* 0x000fe200078e3cff */
[----:B------:R-:W-:Y:S01]  /*114a0*/  IMAD.IADD R25, R21, 0x1, R50 ;  /* 0x0000000115197824 */ /* 0x000fe200078e0232 */
[----:B------:R-:W-:Y:S02]  /*114b0*/  SHF.L.W.U32.HI R24, R38, 0x1e, R38 ;  /* 0x0000001e26187819 */ /* 0x000fe40000010e26 */
        /* <DEDUP_REMOVED lines=11> */
[C-C-:B------:R-:W-:Y:S02]  /*11570*/  LEA.HI R34, R26.reuse, R29, R26.reuse, 0x5 ;  /* 0x0000001d1a227211 */ /* 0x140fe400078f281a */
[--C-:B------:R-:W-:Y:S02]  /*11580*/  LOP3.LUT R36, R25, R24, R26.reuse, 0xe8, !PT ;  /* 0x0000001819247212 */ /* 0x100fe400078ee81a */
[----:B------:R-:W-:Y:S02]  /*11590*/  LOP3.LUT R27, R27, R28, RZ, 0x3c, !PT ;  /* 0x0000001c1b1b7212 */ /* 0x000fe400078e3cff */
[----:B------:R-:W-:Y:S01]  /*115a0*/  SHF.L.W.U32.HI R26, R26, 0x1e, R26 ;  /* 0x0000001e1a1a7819 */ /* 0x000fe20000010e1a */
[----:B------:R-:W-:Y:S01]  /*115b0*/  IMAD.IADD R29, R23, 0x1, R36 ;  /* 0x00000001171d7824 */ /* 0x000fe200078e0224 */
[----:B------:R-:W-:Y:S02]  /*115c0*/  IADD3 R34, PT, PT, R21, R34, R15 ;  /* 0x0000002215227210 */ /* 0x000fe40007ffe00f */
[----:B------:R-:W-:-:S02]  /*115d0*/  SHF.L.W.U32.HI R23, R27, 0x1, R27 ;  /* 0x000000011b177819 */ /* 0x000fc40000010e1b */
[----:B------:R-:W-:Y:S02]  /*115e0*/  LOP3.LUT R27, R26, R25, R34, 0xe8, !PT ;  /* 0x000000191a1b7212 */ /* 0x000fe400078ee822 */
[----:B------:R-:W-:Y:S02]  /*115f0*/  LOP3.LUT R28, R4, R18, R14, 0x96, !PT ;  /* 0x00000012041c7212 */ /* 0x000fe400078e960e */
[--C-:B------:R-:W-:Y:S01]  /*11600*/  LEA.HI R36, R34, R29, R34.reuse, 0x5 ;  /* 0x0000001d22247211 */ /* 0x100fe200078f2822 */
[----:B------:R-:W-:Y:S01]  /*11610*/  IMAD.IADD R31, R24, 0x1, R27 ;  /* 0x00000001181f7824 */ /* 0x000fe200078e021b */
[----:B------:R-:W-:Y:S02]  /*11620*/  LOP3.LUT R3, R28, R3, RZ, 0x3c, !PT ;  /* 0x000000031c037212 */ /* 0x000fe400078e3cff */
[----:B------:R-:W-:Y:S02]  /*11630*/  IADD3 R36, PT, PT, R23, R36, R15 ;  /* 0x0000002417247210 */ /* 0x000fe40007ffe00f */
[----:B------:R-:W-:-:S02]  /*11640*/  SHF.L.W.U32.HI R27, R34, 0x1e, R34 ;  /* 0x0000001e221b7819 */ /* 0x000fc40000010e22 */
[----:B------:R-:W-:Y:S02]  /*11650*/  LOP3.LUT R29, R5, R30, R21, 0x96, !PT ;  /* 0x0000001e051d7212 */ /* 0x000fe400078e9615 */
[----:B------:R-:W-:Y:S02]  /*11660*/  SHF.L.W.U32.HI R3, R3, 0x1, R3 ;  /* 0x0000000103037819 */ /* 0x000fe40000010e03 */
[C---:B------:R-:W-:Y:S02]  /*11670*/  LEA.HI R24, R36.reuse, R31, R36, 0x5 ;  /* 0x0000001f24187211 */ /* 0x040fe400078f2824 */
[C---:B------:R-:W-:Y:S02]  /*11680*/  LOP3.LUT R28, R36.reuse, R27, R26, 0x96, !PT ;  /* 0x0000001b241c7212 */ /* 0x040fe400078e961a */
[----:B------:R-:W-:Y:S02]  /*11690*/  LOP3.LUT R29, R29, R6, RZ, 0x3c, !PT ;  /* 0x000000061d1d7212 */ /* 0x000fe400078e3cff */
[----:B------:R-:W-:Y:S01]  /*116a0*/  IADD3 R24, PT, PT, R3, R24, R15 ;  /* 0x0000001803187210 */ /* 0x000fe20007ffe00f */
[----:B------:R-:W-:Y:S01]  /*116b0*/  IMAD.IADD R31, R25, 0x1, R28 ;  /* 0x00000001191f7824 */ /* 0x000fe200078e021c */
[----:B------:R-:W-:-:S02]  /*116c0*/  SHF.L.W.U32.HI R6, R36, 0x1e, R36 ;  /* 0x0000001e24067819 */ /* 0x000fc40000010e24 */
[----:B------:R-:W-:Y:S02]  /*116d0*/  SHF.L.W.U32.HI R15, R29, 0x1, R29 ;  /* 0x000000011d0f7819 */ /* 0x000fe40000010e1d */
[C---:B------:R-:W-:Y:S02]  /*116e0*/  LOP3.LUT R29, R24.reuse, R6, R27, 0x96, !PT ;  /* 0x00000006181d7212 */ /* 0x040fe400078e961b */
[----:B------:R-:W-:Y:S02]  /*116f0*/  LOP3.LUT R25, R7, R22, R23, 0x96, !PT ;  /* 0x0000001607197212 */ /* 0x000fe400078e9617 */
[----:B------:R-:W-:Y:S01]  /*11700*/  LEA.HI R31, R24, R31, R24, 0x5 ;  /* 0x0000001f181f7211 */ /* 0x000fe200078f2818 */
[----:B------:R-:W-:Y:S01]  /*11710*/  IMAD.IADD R26, R26, 0x1, R29 ;  /* 0x000000011a1a7824 */ /* 0x000fe200078e021d */
[----:B------:R-:W-:Y:S02]  /*11720*/  LOP3.LUT R4, R25, R4, RZ, 0x3c, !PT ;  /* 0x0000000419047212 */ /* 0x000fe400078e3cff */
[----:B--2---:R-:W-:-:S02]  /*11730*/  IADD3 R31, PT, PT, R15, R31, R20 ;  /* 0x0000001f0f1f7210 */ /* 0x004fc40007ffe014 */
[----:B------:R-:W-:Y:S02]  /*11740*/  SHF.L.W.U32.HI R25, R24, 0x1e, R24 ;  /* 0x0000001e18197819 */ /* 0x000fe40000010e18 */
[----:B------:R-:W-:Y:S02]  /*11750*/  LOP3.LUT R24, R13, R32, R3, 0x96, !PT ;  /* 0x000000200d187212 */ /* 0x000fe400078e9603 */
[C---:B------:R-:W-:Y:S02]  /*11760*/  LEA.HI R29, R31.reuse, R26, R31, 0x5 ;  /* 0x0000001a1f1d7211 */ /* 0x040fe400078f281f */
[----:B------:R-:W-:Y:S02]  /*11770*/  SHF.L.W.U32.HI R4, R4, 0x1, R4 ;  /* 0x0000000104047819 */ /* 0x000fe40000010e04 */
        /* <DEDUP_REMOVED lines=13> */
[C---:B------:R-:W-:Y:S02]  /*11850*/  LEA.HI R29, R7.reuse, R34, R7, 0x5 ;  /* 0x00000022071d7211 */ /* 0x040fe400078f2807 */
[----:B------:R-:W-:Y:S02]  /*11860*/  SHF.L.W.U32.HI R6, R26, 0x1, R26 ;  /* 0x000000011a067819 */ /* 0x000fe40000010e1a */
        /* <DEDUP_REMOVED lines=23> */
[----:B------:R-:W-:Y:S02]  /*119e0*/  SHF.L.W.U32.HI R16, R16, 0x1, R16 ;  /* 0x0000000110107819 */ /* 0x000fe40000010e10 */
[----:B------:R-:W-:Y:S02]  /*119f0*/  LEA.HI R27, R31, R28, R31, 0x5 ;  /* 0x0000001c1f1b7211 */ /* 0x000fe400078f281f */
[----:B------:R-:W-:Y:S01]  /*11a00*/  LOP3.LUT R17, R22, R3, R7, 0x96, !PT ;  /* 0x0000000316117212 */ /* 0x000fe200078e9607 */
[----:B------:R-:W-:Y:S01]  /*11a10*/  IMAD.IADD R33, R26, 0x1, R29 ;  /* 0x000000011a217824 */ /* 0x000fe200078e021d */
[----:B------:R-:W-:Y:S02]  /*11a20*/  IADD3 R26, PT, PT, R16, R27, R20 ;  /* 0x0000001b101a7210 */ /* 0x000fe40007ffe014 */
[----:B------:R-:W-:Y:S02]  /*11a30*/  LOP3.LUT R17, R17, R18, RZ, 0x3c, !PT ;  /* 0x0000001211117212 */ /* 0x000fe400078e3cff */
[----:B------:R-:W-:-:S02]  /*11a40*/  SHF.L.W.U32.HI R27, R31, 0x1e, R31 ;  /* 0x0000001e1f1b7819 */ /* 0x000fc40000010e1f */
        /* <DEDUP_REMOVED lines=25> */
[C---:B------:R-:W-:Y:S02]  /*11be0*/  LOP3.LUT R29, R31.reuse, R28, R25, 0x96, !PT ;  /* 0x0000001c1f1d7212 */ /* 0x040fe400078e9619 */
[----:B------:R-:W-:-:S02]  /*11bf0*/  LEA.HI R27, R31, R32, R31, 0x5 ;  /* 0x000000201f1b7211 */ /* 0x000fc400078f281f */
[----:B------:R-:W-:Y:S01]  /*11c00*/  LOP3.LUT R30, R21, R6, R18, 0x96, !PT ;  /* 0x00000006151e7212 */ /* 0x000fe200078e9612 */
[----:B------:R-:W-:Y:S01]  /*11c10*/  IMAD.IADD R33, R26, 0x1, R29 ;  /* 0x000000011a217824 */ /* 0x000fe200078e021d */
[----:B------:R-:W-:Y:S02]  /*11c20*/  IADD3 R26, PT, PT, R24, R27, R20 ;  /* 0x0000001b181a7210 */ /* 0x000fe40007ffe014 */
[----:B------:R-:W-:Y:S02]  /*11c30*/  LOP3.LUT R19, R30, R19, RZ, 0x3c, !PT ;  /* 0x000000131e137212 */ /* 0x000fe400078e3cff */
        /* <DEDUP_REMOVED lines=42> */
[----:B------:R-:W-:Y:S02]  /*11ee0*/  SHF.L.W.U32.HI R18, R18, 0x1, R18 ;  /* 0x0000000112127819 */ /* 0x000fe40000010e12 */
[----:B------:R-:W-:Y:S01]  /*11ef0*/  LEA.HI R21, R14, R21, R14, 0x5 ;  /* 0x000000150e157211 */ /* 0x000fe200078f280e */
[----:B------:R-:W-:-:S03]  /*11f00*/  IMAD.IADD R30, R30, 0x1, R15 ;  /* 0x000000011e1e7824 */ /* 0x000fc600078e020f */
[----:B------:R-:W-:Y:S02]  /*11f10*/  IADD3 R21, PT, PT, R18, R21, R20 ;  /* 0x0000001512157210 */ /* 0x000fe40007ffe014 */
[----:B------:R-:W-:Y:S02]  /*11f20*/  LOP3.LUT R17, R6, R22, R17, 0x96, !PT ;  /* 0x0000001606117212 */ /* 0x000fe400078e9611 */
[----:B------:R-:W-:Y:S02]  /*11f30*/  SHF.L.W.U32.HI R14, R14, 0x1e, R14 ;  /* 0x0000001e0e0e7819 */ /* 0x000fe40000010e0e */
[----:B------:R-:W-:Y:S02]  /*11f40*/  LEA.HI R15, R21, R30, R21, 0x5 ;  /* 0x0000001e150f7211 */ /* 0x000fe400078f2815 */
[----:B------:R-:W-:Y:S02]  /*11f50*/  LOP3.LUT R17, R17, R4, RZ, 0x3c, !PT ;  /* 0x0000000411117212 */ /* 0x000fe400078e3cff */
[----:B------:R-:W-:Y:S01]  /*11f60*/  LOP3.LUT R16, R21, R14, R26, 0x96, !PT ;  /* 0x0000000e15107212 */ /* 0x000fe200078e961a */
[----:B------:R-:W-:-:S04]  /*11f70*/  IMAD.IADD R4, R20, 0x1, R15 ;  /* 0x0000000114047824 */ /* 0x000fc800078e020f */
[----:B------:R-:W-:Y:S01]  /*11f80*/  IMAD.IADD R16, R23, 0x1, R16 ;  /* 0x0000000117107824 */ /* 0x000fe200078e0210 */
[----:B------:R-:W-:Y:S02]  /*11f90*/  LEA.HI R17, R17, R4, R17, 0x1 ;  /* 0x0000000411117211 */ /* 0x000fe400078f0811 */
[----:B------:R-:W-:Y:S02]  /*11fa0*/  LOP3.LUT R24, R7, R24, R3, 0x96, !PT ;  /* 0x0000001807187212 */ /* 0x000fe400078e9603 */
[----:B------:R-:W-:Y:S02]  /*11fb0*/  SHF.L.W.U32.HI R4, R21, 0x1e, R21 ;  /* 0x0000001e15047819 */ /* 0x000fe40000010e15 */
[C---:B------:R-:W-:Y:S02]  /*11fc0*/  LEA.HI R3, R17.reuse, R16, R17, 0x5 ;  /* 0x0000001011037211 */ /* 0x040fe400078f2811 */
[----:B------:R-:W-:Y:S02]  /*11fd0*/  LOP3.LUT R24, R24, R5, RZ, 0x3c, !PT ;  /* 0x0000000518187212 */ /* 0x000fe400078e3cff */
[----:B------:R-:W-:Y:S01]  /*11fe0*/  LOP3.LUT R5, R17, R4, R14, 0x96, !PT ;  /* 0x0000000411057212 */ /* 0x000fe200078e960e */
[----:B------:R-:W-:-:S04]  /*11ff0*/  IMAD.IADD R3, R20, 0x1, R3 ;  /* 0x0000000114037824 */ /* 0x000fc800078e0203 */
[----:B------:R-:W-:Y:S01]  /*12000*/  IMAD.IADD R5, R26, 0x1, R5 ;  /* 0x000000011a057824 */ /* 0x000fe200078e0205 */
[----:B------:R-:W-:Y:S02]  /*12010*/  LEA.HI R24, R24, R3, R24, 0x1 ;  /* 0x0000000318187211 */ /* 0x000fe400078f0818 */
[----:B------:R-:W-:Y:S02]  /*12020*/  LOP3.LUT R13, R13, R19, R18, 0x96, !PT ;  /* 0x000000130d0d7212 */ /* 0x000fe400078e9612 */
[----:B------:R-:W-:Y:S02]  /*12030*/  LEA.HI R5, R24, R5, R24, 0x5 ;  /* 0x0000000518057211 */ /* 0x000fe400078f2818 */
[----:B------:R-:W-:-:S03]  /*12040*/  LOP3.LUT R13, R13, R6, RZ, 0x3c, !PT ;  /* 0x000000060d0d7212 */ /* 0x000fc600078e3cff */
[----:B------:R-:W-:-:S05]  /*12050*/  IMAD.IADD R20, R20, 0x1, R5 ;  /* 0x0000000114147824 */ /* 0x000fca00078e0205 */
[----:B------:R-:W-:Y:S01]  /*12060*/  LEA.HI R13, R13, R20, R13, 0x1 ;  /* 0x000000140d0d7211 */ /* 0x000fe200078f080d */
[----:B------:R-:W-:Y:S01]  /*12070*/  IMAD.IADD R12, R12, 0x1, R14 ;  /* 0x000000010c0c7824 */ /* 0x000fe200078e020e */
[----:B------:R-:W-:Y:S01]  /*12080*/  LEA.HI R10, R17, R10, R17, 0x1e ;  /* 0x0000000a110a7211 */ /* 0x000fe200078ff011 */
[----:B------:R-:W-:Y:S02]  /*12090*/  IMAD.IADD R11, R11, 0x1, R4 ;  /* 0x000000010b0b7824 */ /* 0x000fe400078e0204 */
[----:B------:R-:W-:Y:S02]  /*120a0*/  IMAD.IADD R9, R24, 0x1, R9 ;  /* 0x0000000118097824 */ /* 0x000fe400078e0209 */
[----:B------:R-:W-:Y:S01]  /*120b0*/  IMAD.IADD R8, R13, 0x1, R8 ;  /* 0x000000010d087824 */ /* 0x000fe200078e0208 */
[----:B------:R4:W-:Y:S04]  /*120c0*/  STL [R1+0x60], R12 ;  /* 0x0000600c01007387 */ /* 0x0009e80000100800 */
[----:B------:R4:W-:Y:S04]  /*120d0*/  STL.128 [R1], RZ ;  /* 0x000000ff01007387 */ /* 0x0009e80000100c00 */
[----:B------:R4:W-:Y:S04]  /*120e0*/  STL.128 [R1+0x50], R8 ;  /* 0x0000500801007387 */ /* 0x0009e80000100c00 */
[----:B------:R4:W-:Y:S04]  /*120f0*/  STL.128 [R1+0x10], RZ ;  /* 0x000010ff01007387 */ /* 0x0009e80000100c00 */
[----:B------:R4:W-:Y:S04]  /*12100*/  STL.128 [R1+0x20], RZ ;  /* 0x000020ff01007387 */ /* 0x0009e80000100c00 */
[----:B------:R4:W-:Y:S02]  /*12110*/  STL.64 [R1+0x30], RZ ;  /* 0x000030ff01007387 */ /* 0x0009e40000100a00 */
.L_x_35:
[----:B------:R-:W-:Y:S05]  /*12120*/  BSYNC.RECONVERGENT B1 ;  /* 0x0000000000017941 */ /* 0x000fea0003800200 */
.L_x_33:
[----:B0-----:R-:W5:Y:S01]  /*12130*/  LDL.128 R4, [R1] ;  /* 0x0000000001047983 */ /* 0x001f620000100c00 */
[----:B------:R-:W0:Y:S03]  /*12140*/  LDCU.64 UR4, c[0x4][0x20] ;  /* 0x01000400ff0477ac */ /* 0x000e260008000a00 */
[----:B-12---:R-:W2:Y:S04]  /*12150*/  LDL R3, [R1+0x40] ;  /* 0x0000400001037983 */ /* 0x006ea80000100800 */
[----:B------:R-:W2:Y:S04]  /*12160*/  LDL.64 R24, [R1+0x48] ;  /* 0x0000480001187983 */ /* 0x000ea80000100a00 */
[----:B----4-:R-:W4:Y:S04]  /*12170*/  LDL.128 R8, [R1+0x10] ;  /* 0x0000100001087983 */ /* 0x010f280000100c00 */
[----:B---3--:R-:W3:Y:S04]  /*12180*/  LDL.128 R12, [R1+0x50] ;  /* 0x00005000010c7983 */ /* 0x008ee80000100c00 */
[----:B------:R-:W3:Y:S04]  /*12190*/  LDL.128 R16, [R1+0x60] ;  /* 0x0000600001107983 */ /* 0x000ee80000100c00 */
[----:B------:R-:W3:Y:S04]  /*121a0*/  LDL.128 R20, [R1+0x20] ;  /* 0x0000200001147983 */ /* 0x000ee80000100c00 */
[----:B------:R-:W3:Y:S01]  /*121b0*/  LDL.64 R26, [R1+0x30] ;  /* 0x00003000011a7983 */ /* 0x000ee20000100a00 */
[----:B-----5:R-:W-:-:S02]  /*121c0*/  PRMT R31, R4, 0x7771, RZ ;  /* 0x00007771041f7816 */ /* 0x020fc400000000ff */
[----:B------:R-:W-:-:S03]  /*121d0*/  PRMT R29, R5, 0x7771, RZ ;  /* 0x00007771051d7816 */ /* 0x000fc600000000ff */
[----:B------:R-:W-:Y:S01]  /*121e0*/  IMAD.U32 R31, R31, 0x10000, RZ ;  /* 0x000100001f1f7824 */ /* 0x000fe200078e00ff */
[----:B------:R-:W-:Y:S01]  /*121f0*/  PRMT R37, R6, 0x7771, RZ ;  /* 0x0000777106257816 */ /* 0x000fe200000000ff */
[----:B------:R-:W-:Y:S01]  /*12200*/  IMAD.U32 R29, R29, 0x10000, RZ ;  /* 0x000100001d1d7824 */ /* 0x000fe200078e00ff */
[C---:B------:R-:W-:Y:S02]  /*12210*/  PRMT R32, R4.reuse, 0x7770, RZ ;  /* 0x0000777004207816 */ /* 0x040fe400000000ff */
[----:B------:R-:W-:Y:S02]  /*12220*/  PRMT R28, R4, 0x7772, RZ ;  /* 0x00007772041c7816 */ /* 0x000fe400000000ff */
[----:B------:R-:W-:Y:S02]  /*12230*/  PRMT R35, R7, 0x7771, RZ ;  /* 0x0000777107237816 */ /* 0x000fe400000000ff */
[----:B------:R-:W-:Y:S01]  /*12240*/  LOP3.LUT R31, R31, 0xff0000, RZ, 0xc0, !PT ;  /* 0x00ff00001f1f7812 */ /* 0x000fe200078ec0ff */
[----:B------:R-:W-:Y:S01]  /*12250*/  IMAD.U32 R37, R37, 0x10000, RZ ;  /* 0x0001000025257824 */ /* 0x000fe200078e00ff */
[----:B------:R-:W-:-:S02]  /*12260*/  PRMT R30, R5, 0x7770, RZ ;  /* 0x00007770051e7816 */ /* 0x000fc400000000ff */
[----:B------:R-:W-:Y:S01]  /*12270*/  LOP3.LUT R29, R29, 0xff0000, RZ, 0xc0, !PT ;  /* 0x00ff00001d1d7812 */ /* 0x000fe200078ec0ff */
[----:B------:R-:W-:Y:S01]  /*12280*/  IMAD.U32 R35, R35, 0x10000, RZ ;  /* 0x0001000023237824 */ /* 0x000fe200078e00ff */
[----:B------:R-:W-:Y:S01]  /*12290*/  PRMT R34, R7, 0x7772, RZ ;  /* 0x0000777207227816 */ /* 0x000fe200000000ff */
[----:B------:R-:W-:Y:S01]  /*122a0*/  IMAD R31, R32, 0x1000000, R31 ;  /* 0x01000000201f7824 */ /* 0x000fe200078e021f */
[----:B--2---:R-:W-:Y:S01]  /*122b0*/  LEA R24, P0, R3, R24, 0x3 ;  /* 0x0000001803187211 */ /* 0x004fe200078018ff */
[----:B------:R-:W-:Y:S01]  /*122c0*/  IMAD.SHL.U32 R28, R28, 0x100, RZ ;  /* 0x000001001c1c7824 */ /* 0x000fe200078e00ff */
[----:B------:R-:W-:Y:S02]  /*122d0*/  PRMT R4, R4, 0x7773, RZ ;  /* 0x0000777304047816 */ /* 0x000fe400000000ff */
[----:B------:R-:W-:Y:S01]  /*122e0*/  PRMT R3, R5, 0x7772, RZ ;  /* 0x0000777205037816 */ /* 0x000fe200000000ff */
[----:B------:R-:W-:Y:S01]  /*122f0*/  IMAD R30, R30, 0x1000000, R29 ;  /* 0x010000001e1e7824 */ /* 0x000fe200078e021d */
[----:B------:R-:W-:-:S02]  /*12300*/  PRMT R38, R6, 0x7770, RZ ;  /* 0x0000777006267816 */ /* 0x000fc400000000ff */
[----:B------:R-:W-:Y:S02]  /*12310*/  PRMT R33, R6, 0x7772, RZ ;  /* 0x0000777206217816 */ /* 0x000fe400000000ff */
[----:B------:R-:W-:Y:S01]  /*12320*/  LOP3.LUT R37, R37, 0xff0000, RZ, 0xc0, !PT ;  /* 0x00ff000025257812 */ /* 0x000fe200078ec0ff */
[----:B------:R-:W-:Y:S01]  /*12330*/  IMAD.SHL.U32 R29, R34, 0x100, RZ ;  /* 0x00000100221d7824 */ /* 0x000fe200078e00ff */
[----:B------:R-:W-:Y:S01]  /*12340*/  PRMT R36, R7, 0x7770, RZ ;  /* 0x0000777007247816 */ /* 0x000fe200000000ff */
[----:B------:R-:W-:Y:S01]  /*12350*/  IMAD.SHL.U32 R3, R3, 0x100, RZ ;  /* 0x0000010003037824 */ /* 0x000fe200078e00ff */
[----:B------:R-:W-:Y:S02]  /*12360*/  LOP3.LUT R35, R35, 0xff0000, RZ, 0xc0, !PT ;  /* 0x00ff000023237812 */ /* 0x000fe400078ec0ff */
[----:B------:R-:W-:Y:S01]  /*12370*/  LOP3.LUT R34, R4, R31, R28, 0xfe, !PT ;  /* 0x0000001f04227212 */ /* 0x000fe200078efe1c */
[----:B------:R-:W-:Y:S01]  /*12380*/  IMAD R37, R38, 0x1000000, R37 ;  /* 0x0100000026257824 */ /* 0x000fe200078e0225 */
[----:B----4-:R-:W-:Y:S01]  /*12390*/  PRMT R28, R8, 0x7771, RZ ;  /* 0x00007771081c7816 */ /* 0x010fe200000000ff */
[----:B------:R-:W-:Y:S01]  /*123a0*/  IMAD.SHL.U32 R33, R33, 0x100, RZ ;  /* 0x0000010021217824 */ /* 0x000fe200078e00ff */
[----:B------:R-:W-:-:S02]  /*123b0*/  PRMT R5, R5, 0x7773, RZ ;  /* 0x0000777305057816 */ /* 0x000fc400000000ff */
[----:B------:R-:W-:Y:S01]  /*123c0*/  PRMT R6, R6, 0x7773, RZ ;  /* 0x0000777306067816 */ /* 0x000fe200000000ff */
[----:B------:R-:W-:Y:S01]  /*123d0*/  IMAD R36, R36, 0x1000000, R35 ;  /* 0x0100000024247824 */ /* 0x000fe200078e0223 */
[----:B---3--:R-:W-:Y:S01]  /*123e0*/  LOP3.LUT R51, R15, R13, R14, 0xb8, !PT ;  /* 0x0000000d0f337212 */ /* 0x008fe200078eb80e */
[----:B------:R-:W-:Y:S01]  /*123f0*/  IMAD.U32 R39, R28, 0x10000, RZ ;  /* 0x000100001c277824 */ /* 0x000fe200078e00ff */
[----:B------:R-:W-:Y:S02]  /*12400*/  PRMT R7, R7, 0x7773, RZ ;  /* 0x0000777307077816 */ /* 0x000fe400000000ff */
[----:B------:R-:W-:Y:S02]  /*12410*/  LOP3.LUT R38, R5, R30, R3, 0xfe, !PT ;  /* 0x0000001e05267212 */ /* 0x000fe400078efe03 */
[----:B------:R-:W-:Y:S01]  /*12420*/  LOP3.LUT R5, R6, R37, R33, 0xfe, !PT ;  /* 0x0000002506057212 */ /* 0x000fe200078efe21 */
[----:B------:R-:W-:Y:S01]  /*12430*/  IMAD.IADD R51, R16, 0x1, R51 ;  /* 0x0000000110337824 */ /* 0x000fe200078e0233 */
[----:B------:R-:W-:-:S02]  /*12440*/  SHF.L.W.U32.HI R33, R13, 0x1e, R13 ;  /* 0x0000001e0d217819 */ /* 0x000fc40000010e0d */
[----:B------:R-:W-:Y:S02]  /*12450*/  LOP3.LUT R3, R7, R36, R29, 0xfe, !PT ;  /* 0x0000002407037212 */ /* 0x000fe400078efe1d */
[----:B------:R-:W-:Y:S02]  /*12460*/  PRMT R36, R8, 0x7770, RZ ;  /* 0x0000777008247816 */ /* 0x000fe400000000ff */
[----:B------:R-:W-:Y:S02]  /*12470*/  LOP3.LUT R39, R39, 0xff0000, RZ, 0xc0, !PT ;  /* 0x00ff000027277812 */ /* 0x000fe400078ec0ff */
[----:B------:R-:W-:Y:S02]  /*12480*/  PRMT R30, R9, 0x7771, RZ ;  /* 0x00007771091e7816 */ /* 0x000fe400000000ff */
[----:B------:R-:W-:Y:S02]  /*12490*/  LOP3.LUT R50, R14, R12, R33, 0xb8, !PT ;  /* 0x0000000c0e327212 */ /* 0x000fe400078eb821 */
[----:B------:R-:W-:Y:S01]  /*124a0*/  LEA.HI R51, R12, R51, R12, 0x5 ;  /* 0x000000330c337211 */ /* 0x000fe200078f280c */
[----:B------:R-:W-:-:S02]  /*124b0*/  IMAD R36, R36, 0x1000000, R39 ;  /* 0x0100000024247824 */ /* 0x000fc400078e0227 */
[----:B------:R-:W-:Y:S01]  /*124c0*/  IMAD.IADD R53, R15, 0x1, R50 ;  /* 0x000000010f357824 */ /* 0x000fe200078e0232 */
[----:B------:R-:W-:Y:S01]  /*124d0*/  IADD3 R52, PT, PT, R34, R51, R17 ;  /* 0x0000003322347210 */ /* 0x000fe20007ffe011 */
[----:B------:R-:W-:Y:S01]  /*124e0*/  IMAD.U32 R39, R30, 0x10000, RZ ;  /* 0x000100001e277824 */ /* 0x000fe200078e00ff */
[----:B------:R-:W-:Y:S02]  /*124f0*/  SHF.L.W.U32.HI R30, R12, 0x1e, R12 ;  /* 0x0000001e0c1e7819 */ /* 0x000fe40000010e0c */
[----:B------:R-:W-:Y:S02]  /*12500*/  PRMT R31, R10, 0x7771, RZ ;  /* 0x000077710a1f7816 */ /* 0x000fe400000000ff */
[----:B------:R-:W-:Y:S02]  /*12510*/  PRMT R37, R11, 0x7771, RZ ;  /* 0x000077710b257816 */ /* 0x000fe400000000ff */
[----:B------:R-:W-:Y:S02]  /*12520*/  LEA.HI R53, R52, R53, R52, 0x5 ;  /* 0x0000003534357211 */ /* 0x000fe400078f2834 */
[----:B------:R-:W-:Y:S01]  /*12530*/  LOP3.LUT R55, R33, R52, R30, 0xb8, !PT ;  /* 0x0000003421377212 */ /* 0x000fe200078eb81e */
[----:B------:R-:W-:Y:S01]  /*12540*/  IMAD.U32 R51, R31, 0x10000, RZ ;  /* 0x000100001f337824 */ /* 0x000fe200078e00ff */
[----:B------:R-:W-:-:S02]  /*12550*/  PRMT R35, R9, 0x7770, RZ ;  /* 0x0000777009237816 */ /* 0x000fc400000000ff */
[----:B------:R-:W-:Y:S01]  /*12560*/  LOP3.LUT R50, R39, 0xff0000, RZ, 0xc0, !PT ;  /* 0x00ff000027327812 */ /* 0x000fe200078ec0ff */
[----:B------:R-:W-:Y:S01]  /*12570*/  IMAD.U32 R37, R37, 0x10000, RZ ;  /* 0x0001000025257824 */ /* 0x000fe200078e00ff */
[----:B------:R-:W-:Y:S01]  /*12580*/  SHF.L.W.U32.HI R31, R52, 0x1e, R52 ;  /* 0x0000001e341f7819 */ /* 0x000fe20000010e34 */
[----:B------:R-:W-:Y:S01]  /*12590*/  IMAD.IADD R52, R14, 0x1, R55 ;  /* 0x000000010e347824 */ /* 0x000fe200078e0237 */
[----:B------:R-:W-:Y:S01]  /*125a0*/  IADD3 R39, PT, PT, R38, R53, R17 ;  /* 0x0000003526277210 */ /* 0x000fe20007ffe011 */
[----:B------:R-:W-:Y:S01]  /*125b0*/  IMAD R50, R35, 0x1000000, R50 ;  /* 0x0100000023327824 */ /* 0x000fe200078e0232 */
[C---:B------:R-:W-:Y:S02]  /*125c0*/  PRMT R7, R8.reuse, 0x7772, RZ ;  /* 0x0000777208077816 */ /* 0x040fe400000000ff */
[----:B------:R-:W-:Y:S02]  /*125d0*/  PRMT R29, R8, 0x7773, RZ ;  /* 0x00007773081d7816 */ /* 0x000fe400000000ff */
[----:B------:R-:W-:-:S02]  /*125e0*/  PRMT R32, R10, 0x7770, RZ ;  /* 0x000077700a207816 */ /* 0x000fc400000000ff */
[----:B------:R-:W-:Y:S02]  /*125f0*/  LOP3.LUT R35, R51, 0xff0000, RZ, 0xc0, !PT ;  /* 0x00ff000033237812 */ /* 0x000fe400078ec0ff */
[----:B------:R-:W-:Y:S02]  /*12600*/  PRMT R8, R9, 0x7772, RZ ;  /* 0x0000777209087816 */ /* 0x000fe400000000ff */
[----:B------:R-:W-:Y:S02]  /*12610*/  LOP3.LUT R54, R30, R39, R31, 0xb8, !PT ;  /* 0x000000271e367212 */ /* 0x000fe400078eb81f */
[C---:B------:R-:W-:Y:S02]  /*12620*/  PRMT R4, R10.reuse, 0x7772, RZ ;  /* 0x000077720a047816 */ /* 0x040fe400000000ff */
[----:B------:R-:W-:Y:S02]  /*12630*/  PRMT R6, R10, 0x7773, RZ ;  /* 0x000077730a067816 */ /* 0x000fe400000000ff */
[----:B------:R-:W-:-:S02]  /*12640*/  PRMT R10, R11, 0x7770, RZ ;  /* 0x000077700b0a7816 */ /* 0x000fc400000000ff */
[----:B------:R-:W-:Y:S02]  /*12650*/  LEA.HI R52, R39, R52, R39, 0x5 ;  /* 0x0000003427347211 */ /* 0x000fe400078f2827 */
[----:B------:R-:W-:Y:S01]  /*12660*/  LOP3.LUT R37, R37, 0xff0000, RZ, 0xc0, !PT ;  /* 0x00ff000025257812 */ /* 0x000fe200078ec0ff */
[----:B------:R-:W-:Y:S02]  /*12670*/  IMAD R35, R32, 0x1000000, R35 ;  /* 0x0100000020237824 */ /* 0x000fe400078e0223 */
[----:B------:R-:W-:Y:S01]  /*12680*/  IMAD.SHL.U32 R7, R7, 0x100, RZ ;  /* 0x0000010007077824 */ /* 0x000fe200078e00ff */
[----:B------:R-:W-:Y:S01]  /*12690*/  PRMT R9, R9, 0x7773, RZ ;  /* 0x0000777309097816 */ /* 0x000fe200000000ff */
[----:B------:R-:W-:Y:S01]  /*126a0*/  IMAD.IADD R54, R33, 0x1, R54 ;  /* 0x0000000121367824 */ /* 0x000fe200078e0236 */
[----:B------:R-:W-:Y:S01]  /*126b0*/  PRMT R28, R11, 0x7772, RZ ;  /* 0x000077720b1c7816 */ /* 0x000fe200000000ff */
[----:B------:R-:W-:Y:S01]  /*126c0*/  IMAD.SHL.U32 R32, R8, 0x100, RZ ;  /* 0x0000010008207824 */ /* 0x000fe200078e00ff */
[----:B------:R-:W-:Y:S01]  /*126d0*/  IADD3 R33, PT, PT, R5, R52, R17 ;  /* 0x0000003405217210 */ /* 0x000fe20007ffe011 */
[----:B------:R-:W-:Y:S01]  /*126e0*/  IMAD R52, R10, 0x1000000, R37 ;  /* 0x010000000a347824 */ /* 0x000fe200078e0225 */
[----:B------:R-:W-:Y:S01]  /*126f0*/  SHF.L.W.U32.HI R10, R39, 0x1e, R39 ;  /* 0x0000001e270a7819 */ /* 0x000fe20000010e27 */
[----:B------:R-:W-:Y:S01]  /*12700*/  IMAD.SHL.U32 R4, R4, 0x100, RZ ;  /* 0x0000010004047824 */ /* 0x000fe200078e00ff */
[----:B------:R-:W-:Y:S01]  /*12710*/  LOP3.LUT R8, R29, R36, R7, 0xfe, !PT ;  /* 0x000000241d087212 */ /* 0x000fe200078efe07 */
[----:B------:R-:W-:Y:S01]  /*12720*/  IMAD.SHL.U32 R28, R28, 0x100, RZ ;  /* 0x000001001c1c7824 */ /* 0x000fe200078e00ff */
[----:B------:R-:W-:-:S02]  /*12730*/  LOP3.LUT R7, R9, R50, R32, 0xfe, !PT ;  /* 0x0000003209077212 */ /* 0x000fc400078efe20 */
[C-C-:B------:R-:W-:Y:S02]  /*12740*/  LEA.HI R54, R33.reuse, R54, R33.reuse, 0x5 ;  /* 0x0000003621367211 */ /* 0x140fe400078f2821 */
[----:B------:R-:W-:Y:S02]  /*12750*/  SHF.L.W.U32.HI R9, R33, 0x1e, R33 ;  /* 0x0000001e21097819 */ /* 0x000fe40000010e21 */
[----:B------:R-:W-:Y:S02]  /*12760*/  PRMT R11, R11, 0x7773, RZ ;  /* 0x000077730b0b7816 */ /* 0x000fe400000000ff */
[----:B------:R-:W-:Y:S02]  /*12770*/  LOP3.LUT R33, R31, R33, R10, 0xb8, !PT ;  /* 0x000000211f217212 */ /* 0x000fe400078eb80a */
[----:B------:R-:W-:Y:S02]  /*12780*/  LOP3.LUT R6, R6, R35, R4, 0xfe, !PT ;  /* 0x0000002306067212 */ /* 0x000fe400078efe04 */
[----:B------:R-:W-:Y:S01]  /*12790*/  LOP3.LUT R4, R11, R52, R28, 0xfe, !PT ;  /* 0x000000340b047212 */ /* 0x000fe200078efe1c */
[----:B------:R-:W-:Y:S01]  /*127a0*/  IMAD.IADD R52, R30, 0x1, R33 ;  /* 0x000000011e347824 */ /* 0x000fe200078e0221 */
[----:B------:R-:W-:-:S02]  /*127b0*/  IADD3 R29, PT, PT, R3, R54, R17 ;  /* 0x00000036031d7210 */ /* 0x000fc40007ffe011 */
[C---:B------:R-:W-:Y:S02]  /*127c0*/  PRMT R51, R20.reuse, 0x7771, RZ ;  /* 0x0000777114337816 */ /* 0x040fe400000000ff */
[C---:B------:R-:W-:Y:S02]  /*127d0*/  PRMT R35, R20.reuse, 0x7770, RZ ;  /* 0x0000777014237816 */ /* 0x040fe400000000ff */
[C---:B------:R-:W-:Y:S02]  /*127e0*/  PRMT R28, R20.reuse, 0x7772, RZ ;  /* 0x00007772141c7816 */ /* 0x040fe400000000ff */
[----:B------:R-:W-:Y:S02]  /*127f0*/  PRMT R30, R20, 0x7773, RZ ;  /* 0x00007773141e7816 */ /* 0x000fe400000000ff */
[----:B------:R-:W-:Y:S02]  /*12800*/  LOP3.LUT R36, R10, R29, R9, 0xb8, !PT ;  /* 0x0000001d0a247212 */ /* 0x000fe400078eb809 */
[--C-:B------:R-:W-:Y:S01]  /*12810*/  LEA.HI R20, R29, R52, R29.reuse, 0x5 ;  /* 0x000000341d147211 */ /* 0x100fe200078f281d */
[----:B------:R-:W-:Y:S01]  /*12820*/  IMAD.U32 R51, R51, 0x10000, RZ ;  /* 0x0001000033337824 */ /* 0x000fe200078e00ff */
[----:B------:R-:W-:Y:S01]  /*12830*/  SHF.L.W.U32.HI R52, R29, 0x1e, R29 ;  /* 0x0000001e1d347819 */ /* 0x000fe20000010e1d */
[----:B------:R-:W-:Y:S01]  /*12840*/  IMAD.IADD R36, R31, 0x1, R36 ;  /* 0x000000011f247824 */ /* 0x000fe200078e0224 */
[----:B------:R-:W-:-:S02]  /*12850*/  IADD3 R53, PT, PT, R8, R20, R17 ;  /* 0x0000001408357210 */ /* 0x000fc40007ffe011 */
[----:B------:R-:W-:Y:S02]  /*12860*/  LOP3.LUT R54, R51, 0xff0000, RZ, 0xc0, !PT ;  /* 0x00ff000033367812 */ /* 0x000fe400078ec0ff */
[----:B------:R-:W-:Y:S02]  /*12870*/  LOP3.LUT R51, R9, R53, R52, 0xb8, !PT ;  /* 0x0000003509337212 */ /* 0x000fe400078eb834 */
[----:B------:R-:W-:Y:S02]  /*12880*/  LEA.HI R56, R53, R36, R53, 0x5 ;  /* 0x0000002435387211 */ /* 0x000fe400078f2835 */
[----:B------:R-:W-:Y:S01]  /*12890*/  PRMT R37, R22, 0x7771, RZ ;  /* 0x0000777116257816 */ /* 0x000fe200000000ff */
[----:B------:R-:W-:Y:S01]  /*128a0*/  IMAD.IADD R51, R10, 0x1, R51 ;  /* 0x000000010a337824 */ /* 0x000fe200078e0233 */
[C---:B------:R-:W-:Y:S02]  /*128b0*/  PRMT R33, R23.reuse, 0x7771, RZ ;  /* 0x0000777117217816 */ /* 0x040fe400000000ff */
[----:B------:R-:W-:-:S02]  /*128c0*/  PRMT R29, R23, 0x7770, RZ ;  /* 0x00007770171d7816 */ /* 0x000fc400000000ff */
[C---:B------:R-:W-:Y:S02]  /*128d0*/  PRMT R20, R23.reuse, 0x7772, RZ ;  /* 0x0000777217147816 */ /* 0x040fe400000000ff */
[----:B------:R-:W-:Y:S02]  /*128e0*/  PRMT R36, R23, 0x7773, RZ ;  /* 0x0000777317247816 */ /* 0x000fe400000000ff */
[----:B------:R-:W-:Y:S02]  /*128f0*/  IADD3 R56, PT, PT, R7, R56, R17 ;  /* 0x0000003807387210 */ /* 0x000fe40007ffe011 */
[----:B------:R-:W-:Y:S01]  /*12900*/  SHF.L.W.U32.HI R23, R53, 0x1e, R53 ;  /* 0x0000001e35177819 */ /* 0x000fe20000010e35 */
[----:B------:R-:W-:Y:S01]  /*12910*/  IMAD.U32 R10, R37, 0x10000, RZ ;  /* 0x00010000250a7824 */ /* 0x000fe200078e00ff */
[----:B------:R-:W-:Y:S02]  /*12920*/  PRMT R39, R21, 0x7771, RZ ;  /* 0x0000777115277816 */ /* 0x000fe400000000ff */
[----:B------:R-:W-:-:S02]  /*12930*/  LEA.HI R37, R56, R51, R56, 0x5 ;  /* 0x0000003338257211 */ /* 0x000fc400078f2838 */
[----:B------:R-:W-:Y:S01]  /*12940*/  LOP3.LUT R58, R52, R56, R23, 0xb8, !PT ;  /* 0x00000038343a7212 */ /* 0x000fe200078eb817 */
[----:B------:R-:W-:Y:S01]  /*12950*/  IMAD R35, R35, 0x1000000, R54 ;  /* 0x0100000023237824 */ /* 0x000fe200078e0236 */
[----:B------:R-:W-:Y:S01]  /*12960*/  SHF.L.W.U32.HI R54, R56, 0x1e, R56 ;  /* 0x0000001e38367819 */ /* 0x000fe20000010e38 */
[----:B------:R-:W-:Y:S01]  /*12970*/  IMAD.U32 R39, R39, 0x10000, RZ ;  /* 0x0001000027277824 */ /* 0x000fe200078e00ff */
[----:B------:R-:W-:Y:S01]  /*12980*/  IADD3 R37, PT, PT, R6, R37, R17 ;  /* 0x0000002506257210 */ /* 0x000fe20007ffe011 */
[----:B------:R-:W-:Y:S01]  /*12990*/  IMAD.IADD R58, R9, 0x1, R58 ;  /* 0x00000001093a7824 */ /* 0x000fe200078e023a */
[----:B------:R-:W-:Y:S02]  /*129a0*/  PRMT R32, R21, 0x7770, RZ ;  /* 0x0000777015207816 */ /* 0x000fe400000000ff */
[----:B------:R-:W-:Y:S01]  /*129b0*/  LOP3.LUT R51, R23, R37, R54, 0xb8, !PT ;  /* 0x0000002517337212 */ /* 0x000fe200078eb836 */
[----:B------:R-:W-:Y:S01]  /*129c0*/  IMAD.U32 R33, R33, 0x10000, RZ ;  /* 0x0001000021217824 */ /* 0x000fe200078e00ff */
[----:B------:R-:W-:-:S02]  /*129d0*/  PRMT R31, R21, 0x7772, RZ ;  /* 0x00007772151f7816 */ /* 0x000fc400000000ff */
[----:B------:R-:W-:Y:S02]  /*129e0*/  PRMT R50, R21, 0x7773, RZ ;  /* 0x0000777315327816 */ /* 0x000fe400000000ff */
[----:B------:R-:W-:Y:S02]  /*129f0*/  LOP3.LUT R39, R39, 0xff0000, RZ, 0xc0, !PT ;  /* 0x00ff000027277812 */ /* 0x000fe400078ec0ff */
[----:B------:R-:W-:Y:S02]  /*12a00*/  PRMT R21, R22, 0x7770, RZ ;  /* 0x0000777016157816 */ /* 0x000fe400000000ff */
[----:B------:R-:W-:Y:S02]  /*12a10*/  LOP3.LUT R10, R10, 0xff0000, RZ, 0xc0, !PT ;  /* 0x00ff00000a0a7812 */ /* 0x000fe400078ec0ff */
[C---:B------:R-:W-:Y:S01]  /*12a20*/  LEA.HI R58, R37.reuse, R58, R37, 0x5 ;  /* 0x0000003a253a7211 */ /* 0x040fe200078f2825 */
[----:B------:R-:W-:Y:S01]  /*12a30*/  IMAD.IADD R51, R52, 0x1, R51 ;  /* 0x0000000134337824 */ /* 0x000fe200078e0233 */
[----:B------:R-:W-:Y:S01]  /*12a40*/  SHF.L.W.U32.HI R37, R37, 0x1e, R37 ;  /* 0x0000001e25257819 */ /* 0x000fe20000010e25 */
[----:B------:R-:W-:Y:S01]  /*12a50*/  IMAD R39, R32, 0x1000000, R39 ;  /* 0x0100000020277824 */ /* 0x000fe200078e0227 */
[----:B------:R-:W-:Y:S01]  /*12a60*/  IADD3 R58, PT, PT, R4, R58, R17 ;  /* 0x0000003a043a7210 */ /* 0x000fe20007ffe011 */
[----:B------:R-:W-:Y:S01]  /*12a70*/  IMAD R9, R21, 0x1000000, R10 ;  /* 0x0100000015097824 */ /* 0x000fe200078e020a */
[----:B------:R-:W-:Y:S01]  /*12a80*/  LOP3.LUT R32, R33, 0xff0000, RZ, 0xc0, !PT ;  /* 0x00ff000021207812 */ /* 0x000fe200078ec0ff */
[----:B------:R-:W-:Y:S01]  /*12a90*/  IMAD.SHL.U32 R10, R28, 0x100, RZ ;  /* 0x000001001c0a7824 */ /* 0x000fe200078e00ff */
[----:B------:R-:W-:-:S02]  /*12aa0*/  LEA.HI R51, R58, R51, R58, 0x5 ;  /* 0x000000333a337211 */ /* 0x000fc400078f283a */
[----:B------:R-:W-:Y:S01]  /*12ab0*/  SHF.L.W.U32.HI R21, R58, 0x1e, R58 ;  /* 0x0000001e3a157819 */ /* 0x000fe20000010e3a */
[----:B------:R-:W-:Y:S01]  /*12ac0*/  IMAD R29, R29, 0x1000000, R32 ;  /* 0x010000001d1d7824 */ /* 0x000fe200078e0220 */
[----:B------:R-:W-:Y:S01]  /*12ad0*/  LOP3.LUT R58, R54, R58, R37, 0xb8, !PT ;  /* 0x0000003a363a7212 */ /* 0x000fe200078eb825 */
[----:B------:R-:W-:Y:S01]  /*12ae0*/  IMAD.SHL.U32 R20, R20, 0x100, RZ ;  /* 0x0000010014147824 */ /* 0x000fe200078e00ff */
[----:B------:R-:W-:Y:S01]  /*12af0*/  LOP3.LUT R10, R30, R35, R10, 0xfe, !PT ;  /* 0x000000231e0a7212 */ /* 0x000fe200078efe0a */
[----:B------:R-:W-:Y:S01]  /*12b00*/  IMAD.SHL.U32 R31, R31, 0x100, RZ ;  /* 0x000001001f1f7824 */ /* 0x000fe200078e00ff */
[----:B------:R-:W-:Y:S01]  /*12b10*/  PRMT R11, R22, 0x7772, RZ ;  /* 0x00007772160b7816 */ /* 0x000fe200000000ff */
[----:B------:R-:W-:Y:S01]  /*12b20*/  IMAD.IADD R23, R23, 0x1, R58 ;  /* 0x0000000117177824 */ /* 0x000fe200078e023a */
[----:B------:R-:W-:Y:S02]  /*12b30*/  IADD3 R30, PT, PT, R10, R51, R17 ;  /* 0x000000330a1e7210 */ /* 0x000fe40007ffe011 */
[----:B------:R-:W-:Y:S01]  /*12b40*/  LOP3.LUT R36, R36, R29, R20, 0xfe, !PT ;  /* 0x0000001d24247212 */ /* 0x000fe200078efe14 */
[----:B------:R-:W-:Y:S01]  /*12b50*/  IMAD.SHL.U32 R11, R11, 0x100, RZ ;  /* 0x000001000b0b7824 */ /* 0x000fe200078e00ff */
[----:B------:R-:W-:-:S02]  /*12b60*/  PRMT R20, R26, 0x7771, RZ ;  /* 0x000077711a147816 */ /* 0x000fc400000000ff */
[----:B------:R-:W-:Y:S02]  /*12b70*/  PRMT R22, R22, 0x7773, RZ ;  /* 0x0000777316167816 */ /* 0x000fe400000000ff */
[----:B------:R-:W-:Y:S02]  /*12b80*/  LOP3.LUT R50, R50, R39, R31, 0xfe, !PT ;  /* 0x0000002732327212 */ /* 0x000fe400078efe1f */
[----:B------:R-:W-:Y:S02]  /*12b90*/  LOP3.LUT R31, R37, R30, R21, 0xb8, !PT ;  /* 0x0000001e251f7212 */ /* 0x000fe400078eb815 */
[--C-:B------:R-:W-:Y:S01]  /*12ba0*/  LEA.HI R29, R30, R23, R30.reuse, 0x5 ;  /* 0x000000171e1d7211 */ /* 0x100fe200078f281e */
[----:B------:R-:W-:Y:S01]  /*12bb0*/  IMAD.U32 R23, R20, 0x10000, RZ ;  /* 0x0001000014177824 */ /* 0x000fe200078e00ff */
[----:B------:R-:W-:Y:S02]  /*12bc0*/  LOP3.LUT R9, R22, R9, R11, 0xfe, !PT ;  /* 0x0000000916097212 */ /* 0x000fe400078efe0b */
[----:B------:R-:W-:Y:S01]  /*12bd0*/  SHF.L.W.U32.HI R20, R30, 0x1e, R30 ;  /* 0x0000001e1e147819 */ /* 0x000fe20000010e1e */
[----:B------:R-:W-:Y:S01]  /*12be0*/  IMAD.IADD R31, R54, 0x1, R31 ;  /* 0x00000001361f7824 */ /* 0x000fe200078e021f */
[----:B------:R-:W-:-:S02]  /*12bf0*/  PRMT R11, R27, 0x7771, RZ ;  /* 0x000077711b0b7816 */ /* 0x000fc400000000ff */
[----:B------:R-:W-:-:S03]  /*12c00*/  IADD3 R30, PT, PT, R50, R29, R17 ;  /* 0x0000001d321e7210 */ /* 0x000fc60007ffe011 */
[----:B------:R-:W-:Y:S01]  /*12c10*/  IMAD.U32 R28, R11, 0x10000, RZ ;  /* 0x000100000b1c7824 */ /* 0x000fe200078e00ff */
[----:B------:R-:W-:Y:S02]  /*12c20*/  LOP3.LUT R52, R21, R30, R20, 0xb8, !PT ;  /* 0x0000001e15347212 */ /* 0x000fe400078eb814 */
[----:B------:R-:W-:Y:S02]  /*12c30*/  LEA.HI R32, R30, R31, R30, 0x5 ;  /* 0x0000001f1e207211 */ /* 0x000fe400078f281e */
[----:B------:R-:W-:Y:S01]  /*12c40*/  PRMT R11, R27, 0x7770, RZ ;  /* 0x000077701b0b7816 */ /* 0x000fe200000000ff */
[----:B------:R-:W-:Y:S01]  /*12c50*/  IMAD.IADD R52, R37, 0x1, R52 ;  /* 0x0000000125347824 */ /* 0x000fe200078e0234 */
[----:B------:R-:W-:Y:S02]  /*12c60*/  LOP3.LUT R28, R28, 0xff0000, RZ, 0xc0, !PT ;  /* 0x00ff00001c1c7812 */ /* 0x000fe400078ec0ff */
[----:B------:R-:W-:Y:S02]  /*12c70*/  IADD3 R33, PT, PT, R9, R32, R17 ;  /* 0x0000002009217210 */ /* 0x000fe40007ffe011 */
[----:B------:R-:W-:-:S02]  /*12c80*/  PRMT R22, R26, 0x7770, RZ ;  /* 0x000077701a167816 */ /* 0x000fc400000000ff */
[----:B------:R-:W-:Y:S01]  /*12c90*/  LOP3.LUT R23, R23, 0xff0000, RZ, 0xc0, !PT ;  /* 0x00ff000017177812 */ /* 0x000fe200078ec0ff */
[----:B------:R-:W-:Y:S01]  /*12ca0*/  IMAD R29, R11, 0x1000000, R28 ;  /* 0x010000000b1d7824 */ /* 0x000fe200078e021c */
[----:B------:R-:W-:Y:S02]  /*12cb0*/  LEA.HI R31, R33, R52, R33, 0x5 ;  /* 0x00000034211f7211 */ /* 0x000fe400078f2821 */
[C---:B------:R-:W-:Y:S01]  /*12cc0*/  PRMT R11, R27.reuse, 0x7772, RZ ;  /* 0x000077721b0b7816 */ /* 0x040fe200000000ff */
[----:B------:R-:W-:Y:S01]  /*12cd0*/  IMAD R23, R22, 0x1000000, R23 ;  /* 0x0100000016177824 */ /* 0x000fe200078e0217 */
[C---:B------:R-:W-:Y:S02]  /*12ce0*/  PRMT R22, R26.reuse, 0x7772, RZ ;  /* 0x000077721a167816 */ /* 0x040fe400000000ff */
[----:B------:R-:W-:Y:S02]  /*12cf0*/  PRMT R28, R26, 0x7773, RZ ;  /* 0x000077731a1c7816 */ /* 0x000fe400000000ff */
[----:B------:R-:W-:-:S02]  /*12d00*/  PRMT R32, R27, 0x7773, RZ ;  /* 0x000077731b207816 */ /* 0x000fc400000000ff */
[----:B------:R-:W-:Y:S02]  /*12d10*/  SHF.L.W.U32.HI R27, R30, 0x1e, R30 ;  /* 0x0000001e1e1b7819 */ /* 0x000fe40000010e1e */
[----:B------:R-:W-:Y:S02]  /*12d20*/  SHF.L.W.U32.HI R26, R33, 0x1e, R33 ;  /* 0x0000001e211a7819 */ /* 0x000fe40000010e21 */
[----:B------:R-:W-:Y:S01]  /*12d30*/  IADD3 R31, PT, PT, R36, R31, R17 ;  /* 0x0000001f241f7210 */ /* 0x000fe20007ffe011 */
[----:B------:R-:W-:Y:S02]  /*12d40*/  IMAD.SHL.U32 R30, R11, 0x100, RZ ;  /* 0x000001000b1e7824 */ /* 0x000fe400078e00ff */
[----:B------:R-:W-:Y:S01]  /*12d50*/  IMAD.X R25, RZ, RZ, R25, P0 ;  /* 0x000000ffff197224 */ /* 0x000fe200000e0619 */
[----:B------:R-:W-:Y:S01]  /*12d60*/  LOP3.LUT R11, R27, R31, R26, 0xb8, !PT ;  /* 0x0000001f1b0b7212 */ /* 0x000fe200078eb81a */
[----:B------:R-:W-:Y:S01]  /*12d70*/  IMAD.SHL.U32 R22, R22, 0x100, RZ ;  /* 0x0000010016167824 */ /* 0x000fe200078e00ff */
[----:B------:R-:W-:-:S03]  /*12d80*/  LOP3.LUT R52, R20, R33, R27, 0xb8, !PT ;  /* 0x0000002114347212 */ /* 0x000fc600078eb81b */
[----:B------:R-:W-:Y:S01]  /*12d90*/  IMAD.IADD R35, R20, 0x1, R11 ;  /* 0x0000000114237824 */ /* 0x000fe200078e020b */
[--C-:B------:R-:W-:Y:S01]  /*12da0*/  SHF.R.U32.HI R11, RZ, 0x10, R25.reuse ;  /* 0x00000010ff0b7819 */ /* 0x100fe20000011619 */
[----:B------:R-:W-:Y:S01]  /*12db0*/  IMAD.IADD R52, R21, 0x1, R52 ;  /* 0x0000000115347824 */ /* 0x000fe200078e0234 */
[----:B------:R-:W-:Y:S02]  /*12dc0*/  LOP3.LUT R22, R28, R23, R22, 0xfe, !PT ;  /* 0x000000171c167212 */ /* 0x000fe400078efe16 */
[----:B------:R-:W-:Y:S01]  /*12dd0*/  SHF.R.U32.HI R21, RZ, 0x8, R25 ;  /* 0x00000008ff157819 */ /* 0x000fe20000011619 */
[----:B------:R-:W-:Y:S01]  /*12de0*/  IMAD.U32 R23, R11, 0x10000, RZ ;  /* 0x000100000b177824 */ /* 0x000fe200078e00ff */
[----:B------:R-:W-:Y:S02]  /*12df0*/  LEA.HI R52, R31, R52, R31, 0x5 ;  /* 0x000000341f347211 */ /* 0x000fe400078f281f */
[----:B------:R-:W-:Y:S01]  /*12e00*/  LOP3.LUT R28, R32, R29, R30, 0xfe, !PT ;  /* 0x0000001d201c7212 */ /* 0x000fe200078efe1e */
[----:B------:R-:W-:Y:S01]  /*12e10*/  IMAD.SHL.U32 R29, R21, 0x100, RZ ;  /* 0x00000100151d7824 */ /* 0x000fe200078e00ff */
[----:B------:R-:W-:-:S02]  /*12e20*/  SHF.R.U32.HI R20, RZ, 0x18, R25 ;  /* 0x00000018ff147819 */ /* 0x000fc40000011619 */
[----:B------:R-:W-:Y:S02]  /*12e30*/  LOP3.LUT R23, R23, 0xff0000, RZ, 0xc0, !PT ;  /* 0x00ff000017177812 */ /* 0x000fe400078ec0ff */
[----:B------:R-:W-:Y:S02]  /*12e40*/  IADD3 R52, PT, PT, R22, R52, R17 ;  /* 0x0000003416347210 */ /* 0x000fe40007ffe011 */
[----:B------:R-:W-:Y:S01]  /*12e50*/  LOP3.LUT R33, R25, 0xff, RZ, 0xc0, !PT ;  /* 0x000000ff19217812 */ /* 0x000fe200078ec0ff */
[----:B------:R-:W-:Y:S01]  /*12e60*/  IMAD R23, R20, 0x1000000, R23 ;  /* 0x0100000014177824 */ /* 0x000fe200078e0217 */
[----:B------:R-:W-:Y:S02]  /*12e70*/  LOP3.LUT R30, R29, 0xff00, RZ, 0xc0, !PT ;  /* 0x0000ff001d1e7812 */ /* 0x000fe400078ec0ff */
[----:B------:R-:W-:Y:S02]  /*12e80*/  LEA.HI R32, R52, R35, R52, 0x5 ;  /* 0x0000002334207211 */ /* 0x000fe400078f2834 */
[----:B------:R-:W-:-:S02]  /*12e90*/  SHF.L.W.U32.HI R31, R31, 0x1e, R31 ;  /* 0x0000001e1f1f7819 */ /* 0x000fc40000010e1f */
[----:B------:R-:W-:Y:S02]  /*12ea0*/  SHF.L.W.U32.HI R29, R52, 0x1e, R52 ;  /* 0x0000001e341d7819 */ /* 0x000fe40000010e34 */
[----:B------:R-:W-:Y:S02]  /*12eb0*/  IADD3 R30, PT, PT, R33, R23, R30 ;  /* 0x00000017211e7210 */ /* 0x000fe40007ffe01e */
[----:B------:R-:W-:Y:S02]  /*12ec0*/  IADD3 R32, PT, PT, R28, R32, R17 ;  /* 0x000000201c207210 */ /* 0x000fe40007ffe011 */
[----:B------:R-:W-:Y:S02]  /*12ed0*/  LOP3.LUT R52, R26, R52, R31, 0xb8, !PT ;  /* 0x000000341a347212 */ /* 0x000fe400078eb81f */
[C---:B------:R-:W-:Y:S02]  /*12ee0*/  SHF.R.U64 R23, R24.reuse, 0x10, R25 ;  /* 0x0000001018177819 */ /* 0x040fe40000001219 */
[----:B------:R-:W-:Y:S01]  /*12ef0*/  LOP3.LUT R35, R31, R32, R29, 0xb8, !PT ;  /* 0x000000201f237212 */ /* 0x000fe200078eb81d */
[----:B------:R-:W-:Y:S01]  /*12f00*/  IMAD.IADD R37, R27, 0x1, R52 ;  /* 0x000000011b257824 */ /* 0x000fe200078e0234 */
[----:B------:R-:W-:Y:S01]  /*12f10*/  SHF.R.U64 R27, R24, 0x8, R25 ;  /* 0x00000008181b7819 */ /* 0x000fe20000001219 */
[----:B------:R-:W-:-:S02]  /*12f20*/  IMAD.U32 R33, R23, 0x10000, RZ ;  /* 0x0001000017217824 */ /* 0x000fc400078e00ff */
[----:B------:R-:W-:Y:S01]  /*12f30*/  IMAD.IADD R56, R26, 0x1, R35 ;  /* 0x000000011a387824 */ /* 0x000fe200078e0223 */
[----:B------:R-:W-:Y:S01]  /*12f40*/  SHF.R.U64 R26, R24, 0x18, R25 ;  /* 0x00000018181a7819 */ /* 0x000fe20000001219 */
[----:B------:R-:W-:Y:S01]  /*12f50*/  IMAD.SHL.U32 R35, R27, 0x100, RZ ;  /* 0x000001001b237824 */ /* 0x000fe200078e00ff */
[----:B------:R-:W-:Y:S02]  /*12f60*/  LOP3.LUT R33, R33, 0xff0000, RZ, 0xc0, !PT ;  /* 0x00ff000021217812 */ /* 0x000fe400078ec0ff */
[----:B------:R-:W-:Y:S02]  /*12f70*/  LEA.HI R39, R32, R37, R32, 0x5 ;  /* 0x0000002520277211 */ /* 0x000fe400078f2820 */
[----:B------:R-:W-:Y:S01]  /*12f80*/  LOP3.LUT R37, R24, 0xff, RZ, 0xc0, !PT ;  /* 0x000000ff18257812 */ /* 0x000fe200078ec0ff */
[----:B------:R-:W-:Y:S01]  /*12f90*/  IMAD R33, R26, 0x1000000, R33 ;  /* 0x010000001a217824 */ /* 0x000fe200078e0221 */
[----:B------:R-:W-:Y:S02]  /*12fa0*/  LOP3.LUT R54, R35, 0xff00, RZ, 0xc0, !PT ;  /* 0x0000ff0023367812 */ /* 0x000fe400078ec0ff */
[----:B------:R-:W-:-:S02]  /*12fb0*/  IADD3 R39, PT, PT, R30, R39, R17 ;  /* 0x000000271e277210 */ /* 0x000fc40007ffe011 */
[----:B------:R-:W-:Y:S02]  /*12fc0*/  SHF.L.W.U32.HI R52, R32, 0x1e, R32 ;  /* 0x0000001e20347819 */ /* 0x000fe40000010e20 */
[----:B------:R-:W-:Y:S02]  /*12fd0*/  IADD3 R32, PT, PT, R37, R33, R54 ;  /* 0x0000002125207210 */ /* 0x000fe40007ffe036 */
[----:B------:R-:W-:Y:S02]  /*12fe0*/  LOP3.LUT R35, R5, R10, R28, 0x96, !PT ;  /* 0x0000000a05237212 */ /* 0x000fe400078e961c */
[----:B------:R-:W-:Y:S02]  /*12ff0*/  LEA.HI R56, R39, R56, R39, 0x5 ;  /* 0x0000003827387211 */ /* 0x000fe400078f2827 */
        /* <DEDUP_REMOVED lines=15> */
[----:B------:R-:W-:Y:S02]  /*130f0*/  LEA.HI R58, R35, R58, R35, 0x5 ;  /* 0x0000003a233a7211 */ /* 0x000fe400078f2823 */
        /* <DEDUP_REMOVED lines=13> */
[----:B------:R-:W-:Y:S02]  /*131d0*/  SHF.L.W.U32.HI R52, R58, 0x1e, R58 ;  /* 0x0000001e3a347819 */ /* 0x000fe40000010e3a */
[----:B------:R-:W-:-:S02]  /*131e0*/  LOP3.LUT R3, R6, R22, R29, 0x96, !PT ;  /* 0x0000001606037212 */ /* 0x000fc400078e961d */
[C-C-:B------:R-:W-:Y:S02]  /*131f0*/  LEA.HI R56, R54.reuse, R35, R54.reuse, 0x5 ;  /* 0x0000002336387211 */ /* 0x140fe400078f2836 */
[----:B------:R-:W-:Y:S02]  /*13200*/  LOP3.LUT R35, R54, R52, R5, 0x96, !PT ;  /* 0x0000003436237212 */ /* 0x000fe400078e9605 */
[----:B------:R-:W-:Y:S02]  /*13210*/  LOP3.LUT R8, R3, R8, RZ, 0x3c, !PT ;  /* 0x0000000803087212 */ /* 0x000fe400078e3cff */
[----:B------:R-:W-:Y:S01]  /*13220*/  IADD3 R56, PT, PT, R33, R56, R17 ;  /* 0x0000003821387210 */ /* 0x000fe20007ffe011 */
[----:B------:R-:W-:Y:S01]  /*13230*/  IMAD.IADD R35, R38, 0x1, R35 ;  /* 0x0000000126237824 */ /* 0x000fe200078e0223 */
[----:B------:R-:W-:Y:S02]  /*13240*/  SHF.L.W.U32.HI R3, R54, 0x1e, R54 ;  /* 0x0000001e36037819 */ /* 0x000fe40000010e36 */
        /* <DEDUP_REMOVED lines=8> */
[----:B------:R-:W-:Y:S02]  /*132d0*/  LOP3.LUT R5, R10, R30, R33, 0x96, !PT ;  /* 0x0000001e0a057212 */ /* 0x000fe400078e9621 */
[----:B------:R-:W-:Y:S02]  /*132e0*/  SHF.L.W.U32.HI R35, R38, 0x1, R38 ;  /* 0x0000000126237819 */ /* 0x000fe40000010e26 */
[C---:B------:R-:W-:Y:S02]  /*132f0*/  LEA.HI R54, R7.reuse, R54, R7, 0x5 ;  /* 0x0000003607367211 */ /* 0x040fe400078f2807 */
[----:B------:R-:W-:Y:S02]  /*13300*/  LOP3.LUT R37, R7, R8, R3, 0x96, !PT ;  /* 0x0000000807257212 */ /* 0x000fe400078e9603 */
[----:B------:R-:W-:Y:S02]  /*13310*/  LOP3.LUT R6, R5, R6, RZ, 0x3c, !PT ;  /* 0x0000000605067212 */ /* 0x000fe400078e3cff */
[----:B------:R-:W-:Y:S01]  /*13320*/  SHF.L.W.U32.HI R5, R7, 0x1e, R7 ;  /* 0x0000001e07057819 */ /* 0x000fe20000010e07 */
[----:B------:R-:W-:Y:S01]  /*13330*/  IMAD.IADD R39, R52, 0x1, R37 ;  /* 0x0000000134277824 */ /* 0x000fe200078e0225 */
[----:B------:R-:W-:-:S02]  /*13340*/  IADD3 R54, PT, PT, R35, R54, R18 ;  /* 0x0000003623367210 */ /* 0x000fc40007ffe012 */
[----:B------:R-:W-:Y:S02]  /*13350*/  SHF.L.W.U32.HI R37, R6, 0x1, R6 ;  /* 0x0000000106257819 */ /* 0x000fe40000010e06 */
[----:B------:R-:W-:Y:S02]  /*13360*/  LOP3.LUT R7, R50, R32, R17, 0x96, !PT ;  /* 0x0000002032077212 */ /* 0x000fe400078e9611 */
[C---:B------:R-:W-:Y:S02]  /*13370*/  LOP3.LUT R6, R54.reuse, R5, R8, 0x96, !PT ;  /* 0x0000000536067212 */ /* 0x040fe400078e9608 */
[----:B------:R-:W-:Y:S02]  /*13380*/  LEA.HI R39, R54, R39, R54, 0x5 ;  /* 0x0000002736277211 */ /* 0x000fe400078f2836 */
[----:B------:R-:W-:Y:S01]  /*13390*/  LOP3.LUT R7, R7, R4, RZ, 0x3c, !PT ;  /* 0x0000000407077212 */ /* 0x000fe200078e3cff */
[----:B------:R-:W-:Y:S01]  /*133a0*/  IMAD.IADD R4, R3, 0x1, R6 ;  /* 0x0000000103047824 */ /* 0x000fe200078e0206 */
        /* <DEDUP_REMOVED lines=10> */
[----:B------:R-:W-:Y:S01]  /*13450*/  LOP3.LUT R8, R52, R51, R6, 0x96, !PT ;  /* 0x0000003334087212 */ /* 0x000fe200078e9606 */
[----:B------:R-:W2:Y:S01]  /*13460*/  LDL R10, [R1+0x70] ;  /* 0x00007000010a7983 */ /* 0x000ea20000100800 */
        /* <DEDUP_REMOVED lines=81> */
[----:B------:R-:W-:-:S02]  /*13980*/  LOP3.LUT R28, R35, R5, R22, 0x96, !PT ;  /* 0x00000005231c7212 */ /* 0x000fc400078e9616 */
[----:B------:R-:W-:Y:S01]  /*13990*/  LEA.HI R51, R34, R51, R34, 0x5 ;  /* 0x0000003322337211 */ /* 0x000fe200078f2822 */
[----:B------:R-:W-:Y:S01]  /*139a0*/  IMAD.IADD R36, R30, 0x1, R31 ;  /* 0x000000011e247824 */ /* 0x000fe200078e021f */
[----:B------:R-:W-:Y:S02]  /*139b0*/  LOP3.LUT R28, R28, R33, RZ, 0x3c, !PT ;  /* 0x000000211c1c7212 */ /* 0x000fe400078e3cff */
[----:B------:R-:W-:Y:S02]  /*139c0*/  IADD3 R51, PT, PT, R29, R51, R18 ;  /* 0x000000331d337210 */ /* 0x000fe40007ffe012 */
[----:B------:R-:W-:Y:S02]  /*139d0*/  SHF.L.W.U32.HI R33, R34, 0x1e, R34 ;  /* 0x0000001e22217819 */ /* 0x000fe40000010e22 */
[----:B------:R-:W-:Y:S02]  /*139e0*/  LEA.HI R31, R51, R36, R51, 0x5 ;  /* 0x00000024331f7211 */ /* 0x000fe400078f2833 */
[----:B------:R-:W-:-:S02]  /*139f0*/  SHF.L.W.U32.HI R28, R28, 0x1, R28 ;  /* 0x000000011c1c7819 */ /* 0x000fc40000010e1c */
        /* <DEDUP_REMOVED lines=57> */
[C---:B------:R-:W-:Y:S01]  /*13d90*/  LEA.HI R52, R39.reuse, R52, R39, 0x5 ;  /* 0x0000003427347211 */ /* 0x040fe200078f2827 */
[----:B------:R-:W-:Y:S01]  /*13da0*/  IMAD.IADD R37, R18, 0x1, R3 ;  /* 0x0000000112257824 */ /* 0x000fe200078e0203 */
        /* <DEDUP_REMOVED lines=28> */
[--C-:B------:R-:W-:Y:S02]  /*13f70*/  LOP3.LUT R39, R18, R35, R50.reuse, 0xe8, !PT ;  /* 0x0000002312277212 */ /* 0x100fe400078ee832 */
        /* <DEDUP_REMOVED lines=23> */
[----:B------:R-:W-:-:S02]  /*140f0*/  LOP3.LUT R52, R35, R22, R50, 0xe8, !PT ;  /* 0x0000001623347212 */ /* 0x000fc400078ee832 */
[----:B------:R-:W-:Y:S02]  /*14100*/  SHF.L.W.U32.HI R8, R8, 0x1, R8 ;  /* 0x0000000108087819 */ /* 0x000fe40000010e08 */
[----:B------:R-:W-:Y:S01]  /*14110*/  LEA.HI R39, R50, R9, R50, 0x5 ;  /* 0x0000000932277211 */ /* 0x000fe200078f2832 */
[----:B------:R-:W-:Y:S01]  /*14120*/  IMAD.IADD R52, R37, 0x1, R52 ;  /* 0x0000000125347824 */ /* 0x000fe200078e0234 */
[----:B------:R-:W-:Y:S02]  /*14130*/  LOP3.LUT R9, R18, R29, RZ, 0x3c, !PT ;  /* 0x0000001d12097212 */ /* 0x000fe400078e3cff */
[----:B------:R-:W-:Y:S02]  /*14140*/  SHF.L.W.U32.HI R18, R50, 0x1e, R50 ;  /* 0x0000001e32127819 */ /* 0x000fe40000010e32 */
[----:B------:R-:W-:Y:S02]  /*14150*/  IADD3 R39, PT, PT, R8, R39, R19 ;  /* 0x0000002708277210 */ /* 0x000fe40007ffe013 */
[----:B------:R-:W-:-:S02]  /*14160*/  LOP3.LUT R29, R31, R38, R7, 0x96, !PT ;  /* 0x000000261f1d7212 */ /* 0x000fc400078e9607 */
[----:B------:R-:W-:Y:S02]  /*14170*/  SHF.L.W.U32.HI R9, R9, 0x1, R9 ;  /* 0x0000000109097819 */ /* 0x000fe40000010e09 */
[--C-:B------:R-:W-:Y:S02]  /*14180*/  LOP3.LUT R37, R18, R35, R39.reuse, 0xe8, !PT ;  /* 0x0000002312257212 */ /* 0x100fe400078ee827 */
[----:B------:R-:W-:Y:S02]  /*14190*/  LEA.HI R52, R39, R52, R39, 0x5 ;  /* 0x0000003427347211 */ /* 0x000fe400078f2827 */
[----:B------:R-:W-:Y:S01]  /*141a0*/  LOP3.LUT R28, R29, R28, RZ, 0x3c, !PT ;  /* 0x0000001c1d1c7212 */ /* 0x000fe200078e3cff */
[----:B------:R-:W-:Y:S01]  /*141b0*/  IMAD.IADD R37, R22, 0x1, R37 ;  /* 0x0000000116257824 */ /* 0x000fe200078e0225 */
[----:B------:R-:W-:Y:S02]  /*141c0*/  IADD3 R52, PT, PT, R9, R52, R19 ;  /* 0x0000003409347210 */ /* 0x000fe40007ffe013 */
[----:B------:R-:W-:-:S02]  /*141d0*/  SHF.L.W.U32.HI R29, R39, 0x1e, R39 ;  /* 0x0000001e271d7819 */ /* 0x000fc40000010e27 */
[----:B------:R-:W-:Y:S02]  /*141e0*/  LOP3.LUT R50, R30, R3, R8, 0x96, !PT ;  /* 0x000000031e327212 */ /* 0x000fe400078e9608 */
[----:B------:R-:W-:Y:S02]  /*141f0*/  LOP3.LUT R54, R29, R18, R52, 0xe8, !PT ;  /* 0x000000121d367212 */ /* 0x000fe400078ee834 */
[----:B------:R-:W-:Y:S02]  /*14200*/  SHF.L.W.U32.HI R22, R28, 0x1, R28 ;  /* 0x000000011c167819 */ /* 0x000fe40000010e1c */
[----:B------:R-:W-:Y:S01]  /*14210*/  LEA.HI R37, R52, R37, R52, 0x5 ;  /* 0x0000002534257211 */ /* 0x000fe200078f2834 */
[----:B------:R-:W-:Y:S01]  /*14220*/  IMAD.IADD R54, R35, 0x1, R54 ;  /* 0x0000000123367824 */ /* 0x000fe200078e0236 */
[----:B------:R-:W-:Y:S02]  /*14230*/  LOP3.LUT R50, R50, R17, RZ, 0x3c, !PT ;  /* 0x0000001132327212 */ /* 0x000fe400078e3cff */
[----:B------:R-:W-:-:S02]  /*14240*/  SHF.L.W.U32.HI R28, R52, 0x1e, R52 ;  /* 0x0000001e341c7819 */ /* 0x000fc40000010e34 */
[----:B------:R-:W-:Y:S02]  /*14250*/  IADD3 R37, PT, PT, R22, R37, R19 ;  /* 0x0000002516257210 */ /* 0x000fe40007ffe013 */
[----:B------:R-:W-:Y:S02]  /*14260*/  LOP3.LUT R52, R32, R4, R9, 0x96, !PT ;  /* 0x0000000420347212 */ /* 0x000fe400078e9609 */
[----:B------:R-:W-:Y:S02]  /*14270*/  SHF.L.W.U32.HI R50, R50, 0x1, R50 ;  /* 0x0000000132327819 */ /* 0x000fe40000010e32 */
[--C-:B------:R-:W-:Y:S02]  /*14280*/  LOP3.LUT R17, R28, R29, R37.reuse, 0xe8, !PT ;  /* 0x0000001d1c117212 */ /* 0x100fe400078ee825 */
[----:B------:R-:W-:Y:S02]  /*14290*/  LEA.HI R54, R37, R54, R37, 0x5 ;  /* 0x0000003625367211 */ /* 0x000fe400078f2825 */
[----:B------:R-:W-:Y:S01]  /*142a0*/  LOP3.LUT R52, R52, R31, RZ, 0x3c, !PT ;  /* 0x0000001f34347212 */ /* 0x000fe200078e3cff */
[----:B------:R-:W-:Y:S01]  /*142b0*/  IMAD.IADD R35, R18, 0x1, R17 ;  /* 0x0000000112237824 */ /* 0x000fe200078e0211 */
[----:B------:R-:W-:-:S02]  /*142c0*/  IADD3 R54, PT, PT, R50, R54, R19 ;  /* 0x0000003632367210 */ /* 0x000fc40007ffe013 */
[----:B------:R-:W-:Y:S02]  /*142d0*/  SHF.L.W.U32.HI R31, R37, 0x1e, R37 ;  /* 0x0000001e251f7819 */ /* 0x000fe40000010e25 */
[----:B------:R-:W-:Y:S02]  /*142e0*/  LOP3.LUT R17, R33, R5, R22, 0x96, !PT ;  /* 0x0000000521117212 */ /* 0x000fe400078e9616 */
[----:B------:R-:W-:Y:S02]  /*142f0*/  LOP3.LUT R18, R31, R28, R54, 0xe8, !PT ;  /* 0x0000001c1f127212 */ /* 0x000fe400078ee836 */
[----:B------:R-:W-:Y:S02]  /*14300*/  SHF.L.W.U32.HI R52, R52, 0x1, R52 ;  /* 0x0000000134347819 */ /* 0x000fe40000010e34 */
[----:B------:R-:W-:Y:S01]  /*14310*/  LEA.HI R35, R54, R35, R54, 0x5 ;  /* 0x0000002336237211 */ /* 0x000fe200078f2836 */
[----:B------:R-:W-:Y:S01]  /*14320*/  IMAD.IADD R18, R29, 0x1, R18 ;  /* 0x000000011d127824 */ /* 0x000fe200078e0212 */
[----:B------:R-:W-:-:S02]  /*14330*/  LOP3.LUT R17, R17, R30, RZ, 0x3c, !PT ;  /* 0x0000001e11117212 */ /* 0x000fc400078e3cff */
[----:B------:R-:W-:Y:S02]  /*14340*/  SHF.L.W.U32.HI R30, R54, 0x1e, R54 ;  /* 0x0000001e361e7819 */ /* 0x000fe40000010e36 */
[----:B------:R-:W-:Y:S02]  /*14350*/  IADD3 R35, PT, PT, R52, R35, R19 ;  /* 0x0000002334237210 */ /* 0x000fe40007ffe013 */
[----:B------:R-:W-:Y:S02]  /*14360*/  LOP3.LUT R29, R34, R6, R50, 0x96, !PT ;  /* 0x00000006221d7212 */ /* 0x000fe400078e9632 */
[----:B------:R-:W-:Y:S02]  /*14370*/  SHF.L.W.U32.HI R17, R17, 0x1, R17 ;  /* 0x0000000111117819 */ /* 0x000fe40000010e11 */
[--C-:B------:R-:W-:Y:S02]  /*14380*/  LOP3.LUT R37, R30, R31, R35.reuse, 0xe8, !PT ;  /* 0x0000001f1e257212 */ /* 0x100fe400078ee823 */
[----:B------:R-:W-:-:S02]  /*14390*/  LEA.HI R54, R35, R18, R35, 0x5 ;  /* 0x0000001223367211 */ /* 0x000fc400078f2823 */
[----:B------:R-:W-:Y:S01]  /*143a0*/  LOP3.LUT R18, R29, R32, RZ, 0x3c, !PT ;  /* 0x000000201d127212 */ /* 0x000fe200078e3cff */
[----:B------:R-:W-:Y:S01]  /*143b0*/  IMAD.IADD R37, R28, 0x1, R37 ;  /* 0x000000011c257824 */ /* 0x000fe200078e0225 */
[----:B------:R-:W-:Y:S02]  /*143c0*/  IADD3 R54, PT, PT, R17, R54, R19 ;  /* 0x0000003611367210 */ /* 0x000fe40007ffe013 */
[----:B------:R-:W-:Y:S02]  /*143d0*/  SHF.L.W.U32.HI R29, R35, 0x1e, R35 ;  /* 0x0000001e231d7819 */ /* 0x000fe40000010e23 */
[----:B------:R-:W-:Y:S02]  /*143e0*/  LOP3.LUT R28, R36, R7, R52, 0x96, !PT ;  /* 0x00000007241c7212 */ /* 0x000fe400078e9634 */
[----:B------:R-:W-:Y:S02]  /*143f0*/  LOP3.LUT R56, R29, R30, R54, 0xe8, !PT ;  /* 0x0000001e1d387212 */ /* 0x000fe400078ee836 */
[----:B------:R-:W-:-:S02]  /*14400*/  SHF.L.W.U32.HI R18, R18, 0x1, R18 ;  /* 0x0000000112127819 */ /* 0x000fc40000010e12 */
[----:B------:R-:W-:Y:S01]  /*14410*/  LEA.HI R37, R54, R37, R54, 0x5 ;  /* 0x0000002536257211 */ /* 0x000fe200078f2836 */
[----:B------:R-:W-:Y:S01]  /*14420*/  IMAD.IADD R56, R31, 0x1, R56 ;  /* 0x000000011f387824 */ /* 0x000fe200078e0238 */
[----:B------:R-:W-:Y:S02]  /*14430*/  LOP3.LUT R28, R28, R33, RZ, 0x3c, !PT ;  /* 0x000000211c1c7212 */ /* 0x000fe400078e3cff */
[----:B------:R-:W-:Y:S02]  /*14440*/  SHF.L.W.U32.HI R32, R54, 0x1e, R54 ;  /* 0x0000001e36207819 */ /* 0x000fe40000010e36 */
[----:B------:R-:W-:Y:S02]  /*14450*/  IADD3 R37, PT, PT, R18, R37, R19 ;  /* 0x0000002512257210 */ /* 0x000fe40007ffe013 */
[----:B------:R-:W-:Y:S02]  /*14460*/  LOP3.LUT R31, R38, R8, R17, 0x96, !PT ;  /* 0x00000008261f7212 */ /* 0x000fe400078e9611 */
[----:B------:R-:W-:-:S02]  /*14470*/  SHF.L.W.U32.HI R28, R28, 0x1, R28 ;  /* 0x000000011c1c7819 */ /* 0x000fc40000010e1c */
[--C-:B------:R-:W-:Y:S02]  /*14480*/  LOP3.LUT R33, R32, R29, R37.reuse, 0xe8, !PT ;  /* 0x0000001d20217212 */ /* 0x100fe400078ee825 */
[----:B------:R-:W-:Y:S02]  /*14490*/  LEA.HI R56, R37, R56, R37, 0x5 ;  /* 0x0000003825387211 */ /* 0x000fe400078f2825 */
[----:B------:R-:W-:Y:S01]  /*144a0*/  LOP3.LUT R34, R31, R34, RZ, 0x3c, !PT ;  /* 0x000000221f227212 */ /* 0x000fe200078e3cff */
[----:B------:R-:W-:Y:S01]  /*144b0*/  IMAD.IADD R35, R30, 0x1, R33 ;  /* 0x000000011e237824 */ /* 0x000fe200078e0221 */
[----:B------:R-:W-:Y:S02]  /*144c0*/  IADD3 R56, PT, PT, R28, R56, R19 ;  /* 0x000000381c387210 */ /* 0x000fe40007ffe013 */
[----:B------:R-:W-:Y:S02]  /*144d0*/  SHF.L.W.U32.HI R31, R37, 0x1e, R37 ;  /* 0x0000001e251f7819 */ /* 0x000fe40000010e25 */
[----:B------:R-:W-:-:S02]  /*144e0*/  LOP3.LUT R33, R3, R9, R18, 0x96, !PT ;  /* 0x0000000903217212 */ /* 0x000fc400078e9612 */
[----:B------:R-:W-:Y:S02]  /*144f0*/  LOP3.LUT R54, R31, R32, R56, 0xe8, !PT ;  /* 0x000000201f367212 */ /* 0x000fe400078ee838 */
[----:B------:R-:W-:Y:S02]  /*14500*/  SHF.L.W.U32.HI R30, R34, 0x1, R34 ;  /* 0x00000001221e7819 */ /* 0x000fe40000010e22 */
[C---:B------:R-:W-:Y:S01]  /*14510*/  LEA.HI R35, R56.reuse, R35, R56, 0x5 ;  /* 0x0000002338237211 */ /* 0x040fe200078f2838 */
[----:B------:R-:W-:Y:S01]  /*14520*/  IMAD.IADD R54, R29, 0x1, R54 ;  /* 0x000000011d367824 */ /* 0x000fe200078e0236 */
[----:B------:R-:W-:Y:S02]  /*14530*/  LOP3.LUT R33, R33, R36, RZ, 0x3c, !PT ;  /* 0x0000002421217212 */ /* 0x000fe400078e3cff */
[----:B------:R-:W-:Y:S02]  /*14540*/  SHF.L.W.U32.HI R34, R56, 0x1e, R56 ;  /* 0x0000001e38227819 */ /* 0x000fe40000010e38 */
[----:B------:R-:W-:-:S02]  /*14550*/  IADD3 R35, PT, PT, R30, R35, R19 ;  /* 0x000000231e237210 */ /* 0x000fc40007ffe013 */
[----:B------:R-:W-:Y:S02]  /*14560*/  SHF.L.W.U32.HI R29, R33, 0x1, R33 ;  /* 0x00000001211d7819 */ /* 0x000fe40000010e21 */
[----:B------:R-:W-:Y:S02]  /*14570*/  LOP3.LUT R33, R4, R22, R28, 0x96, !PT ;  /* 0x0000001604217212 */ /* 0x000fe400078e961c */
[--C-:B------:R-:W-:Y:S02]  /*14580*/  LOP3.LUT R37, R34, R31, R35.reuse, 0xe8, !PT ;  /* 0x0000001f22257212 */ /* 0x100fe400078ee823 */
[----:B------:R-:W-:Y:S02]  /*14590*/  LEA.HI R54, R35, R54, R35, 0x5 ;  /* 0x0000003623367211 */ /* 0x000fe400078f2823 */
[----:B------:R-:W-:Y:S01]  /*145a0*/  LOP3.LUT R38, R33, R38, RZ, 0x3c, !PT ;  /* 0x0000002621267212 */ /* 0x000fe200078e3cff */
[----:B------:R-:W-:Y:S01]  /*145b0*/  IMAD.IADD R37, R32, 0x1, R37 ;  /* 0x0000000120257824 */ /* 0x000fe200078e0225 */
[----:B------:R-:W-:-:S02]  /*145c0*/  IADD3 R54, PT, PT, R29, R54, R19 ;  /* 0x000000361d367210 */ /* 0x000fc40007ffe013 */
[----:B------:R-:W-:Y:S02]  /*145d0*/  SHF.L.W.U32.HI R33, R35, 0x1e, R35 ;  /* 0x0000001e23217819 */ /* 0x000fe40000010e23 */
        /* <DEDUP_REMOVED lines=14> */
[----:B--2---:R-:W-:Y:S02]  /*146c0*/  IADD3 R38, PT, PT, R19, R38, R10 ;  /* 0x0000002613267210 */ /* 0x004fe40007ffe00a */
        /* <DEDUP_REMOVED lines=27> */
[C-C-:B------:R-:W-:Y:S02]  /*14880*/  LEA.HI R39, R36.reuse, R39, R36.reuse, 0x5 ;  /* 0x0000002724277211 */ /* 0x140fe400078f2824 */
[C---:B------:R-:W-:Y:S02]  /*14890*/  LOP3.LUT R7, R36.reuse, R6, R5, 0x96, !PT ;  /* 0x0000000624077212 */ /* 0x040fe400078e9605 */
        /* <DEDUP_REMOVED lines=20> */
[----:B------:R-:W-:Y:S02]  /*149e0*/  SHF.L.W.U32.HI R38, R7, 0x1, R7 ;  /* 0x0000000107267819 */ /* 0x000fe40000010e07 */
[C---:B------:R-:W-:Y:S02]  /*149f0*/  LOP3.LUT R4, R51.reuse, R54, R5, 0x96, !PT ;  /* 0x0000003633047212 */ /* 0x040fe400078e9605 */
[--C-:B------:R-:W-:Y:S02]  /*14a00*/  LEA.HI R7, R51, R6, R51.reuse, 0x5 ;  /* 0x0000000633077211 */ /* 0x100fe400078f2833 */
[----:B------:R-:W-:Y:S01]  /*14a10*/  LOP3.LUT R9, R17, R19, R34, 0x96, !PT ;  /* 0x0000001311097212 */ /* 0x000fe200078e9622 */
[----:B------:R-:W-:Y:S01]  /*14a20*/  IMAD.IADD R4, R3, 0x1, R4 ;  /* 0x0000000103047824 */ /* 0x000fe200078e0204 */
[----:B------:R-:W-:-:S02]  /*14a30*/  SHF.L.W.U32.HI R51, R51, 0x1e, R51 ;  /* 0x0000001e33337819 */ /* 0x000fc40000010e33 */
[----:B------:R-:W-:Y:S02]  /*14a40*/  IADD3 R7, PT, PT, R38, R7, R10 ;  /* 0x0000000726077210 */ /* 0x000fe40007ffe00a */
        /* <DEDUP_REMOVED lines=24> */
[----:B------:R-:W-:Y:S01]  /*14bd0*/  SHF.L.W.U32.HI R17, R17, 0x1e, R17 ;  /* 0x0000001e11117819 */ /* 0x000fe20000010e11 */
[----:B------:R1:W-:Y:S01]  /*14be0*/  STL.64 [R1+0x48], R24 ;  /* 0x0000481801007387 */ /* 0x0003e20000100a00 */
[----:B------:R-:W-:Y:S02]  /*14bf0*/  PRMT R22, R27, 0x3340, R24 ;  /* 0x000033401b167816 */ /* 0x000fe40000000018 */
[----:B------:R-:W-:-:S02]  /*14c00*/  LOP3.LUT R27, R29, R37, R6, 0x96, !PT ;  /* 0x000000251d1b7212 */ /* 0x000fc400078e9606 */
[----:B------:R-:W-:Y:S02]  /*14c10*/  SHF.L.W.U32.HI R9, R5, 0x1, R5 ;  /* 0x0000000105097819 */ /* 0x000fe40000010e05 */
[C---:B------:R-:W-:Y:S02]  /*14c20*/  LEA.HI R51, R54.reuse, R51, R54, 0x5 ;  /* 0x0000003336337211 */ /* 0x040fe400078f2836 */
[----:B------:R-:W-:Y:S02]  /*14c30*/  LOP3.LUT R27, R27, R28, RZ, 0x3c, !PT ;  /* 0x0000001c1b1b7212 */ /* 0x000fe400078e3cff */
[C---:B-1----:R-:W-:Y:S02]  /*14c40*/  LOP3.LUT R24, R54.reuse, R17, R4, 0x96, !PT ;  /* 0x0000001136187212 */ /* 0x042fe400078e9604 */
[----:B------:R-:W-:Y:S02]  /*14c50*/  SHF.L.W.U32.HI R8, R54, 0x1e, R54 ;  /* 0x0000001e36087819 */ /* 0x000fe40000010e36 */
[----:B------:R-:W-:Y:S01]  /*14c60*/  IADD3 R18, PT, PT, R9, R51, R10 ;  /* 0x0000003309127210 */ /* 0x000fe20007ffe00a */
[----:B------:R-:W-:Y:S01]  /*14c70*/  IMAD.IADD R5, R3, 0x1, R24 ;  /* 0x0000000103057824 */ /* 0x000fe200078e0218 */
[----:B------:R-:W-:-:S02]  /*14c80*/  SHF.L.W.U32.HI R3, R27, 0x1, R27 ;  /* 0x000000011b037819 */ /* 0x000fc40000010e1b */
[----:B------:R-:W-:Y:S02]  /*14c90*/  LOP3.LUT R27, R18, R8, R17, 0x96, !PT ;  /* 0x00000008121b7212 */ /* 0x000fe400078e9611 */
[----:B------:R-:W-:Y:S02]  /*14ca0*/  LOP3.LUT R51, R32, R34, R7, 0x96, !PT ;  /* 0x0000002220337212 */ /* 0x000fe400078e9607 */
[----:B------:R-:W-:Y:S01]  /*14cb0*/  LEA.HI R24, R18, R5, R18, 0x5 ;  /* 0x0000000512187211 */ /* 0x000fe200078f2812 */
[----:B------:R-:W-:Y:S01]  /*14cc0*/  IMAD.IADD R27, R4, 0x1, R27 ;  /* 0x00000001041b7824 */ /* 0x000fe200078e021b */
[----:B------:R-:W-:Y:S02]  /*14cd0*/  PRMT R5, R26, 0x3340, R23 ;  /* 0x000033401a057816 */ /* 0x000fe40000000017 */
[----:B------:R-:W-:Y:S02]  /*14ce0*/  LOP3.LUT R51, R51, R30, RZ, 0x3c, !PT ;  /* 0x0000001e33337212 */ /* 0x000fe400078e3cff */
[----:B------:R-:W-:-:S02]  /*14cf0*/  IADD3 R4, PT, PT, R3, R24, R10 ;  /* 0x0000001803047210 */ /* 0x000fc40007ffe00a */
[----:B------:R-:W-:Y:S02]  /*14d00*/  SHF.L.W.U32.HI R23, R18, 0x1e, R18 ;  /* 0x0000001e12177819 */ /* 0x000fe40000010e12 */
        /* <DEDUP_REMOVED lines=13> */
[----:B------:R-:W-:-:S02]  /*14de0*/  PRMT R4, R21, 0x3340, R25 ;  /* 0x0000334015047816 */ /* 0x000fc40000000019 */
[----:B------:R-:W-:Y:S02]  /*14df0*/  LOP3.LUT R3, R3, R32, RZ, 0x3c, !PT ;  /* 0x0000002003037212 */ /* 0x000fe400078e3cff */
[----:B------:R-:W-:Y:S02]  /*14e00*/  IADD3 R21, PT, PT, R17, R26, R10 ;  /* 0x0000001a11157210 */ /* 0x000fe40007ffe00a */
[----:B------:R-:W-:Y:S02]  /*14e10*/  SHF.L.W.U32.HI R8, R27, 0x1e, R27 ;  /* 0x0000001e1b087819 */ /* 0x000fe40000010e1b */
[----:B------:R-:W-:Y:S02]  /*14e20*/  LOP3.LUT R26, R33, R39, R24, 0x96, !PT ;  /* 0x00000027211a7212 */ /* 0x000fe400078e9618 */
[----:B------:R-:W-:Y:S02]  /*14e30*/  SHF.L.W.U32.HI R24, R3, 0x1, R3 ;  /* 0x0000000103187819 */ /* 0x000fe40000010e03 */
[----:B------:R-:W-:-:S02]  /*14e40*/  LEA.HI R3, R21, R28, R21, 0x5 ;  /* 0x0000001c15037211 */ /* 0x000fc400078f2815 */
[C---:B------:R-:W-:Y:S02]  /*14e50*/  LOP3.LUT R28, R21.reuse, R8, R18, 0x96, !PT ;  /* 0x00000008151c7212 */ /* 0x040fe400078e9612 */
[----:B------:R-:W-:Y:S02]  /*14e60*/  LOP3.LUT R26, R26, R19, RZ, 0x3c, !PT ;  /* 0x000000131a1a7212 */ /* 0x000fe400078e3cff */
[----:B------:R-:W-:Y:S01]  /*14e70*/  SHF.L.W.U32.HI R19, R21, 0x1e, R21 ;  /* 0x0000001e15137819 */ /* 0x000fe20000010e15 */
[----:B------:R-:W-:Y:S01]  /*14e80*/  IMAD.IADD R28, R23, 0x1, R28 ;  /* 0x00000001171c7824 */ /* 0x000fe200078e021c */
[----:B------:R-:W-:Y:S02]  /*14e90*/  IADD3 R25, PT, PT, R24, R3, R10 ;  /* 0x0000000318197210 */ /* 0x000fe40007ffe00a */
[----:B------:R-:W-:Y:S02]  /*14ea0*/  SHF.L.W.U32.HI R21, R26, 0x1, R26 ;  /* 0x000000011a157819 */ /* 0x000fe40000010e1a */
[----:B------:R-:W-:-:S02]  /*14eb0*/  LOP3.LUT R23, R25, R19, R8, 0x96, !PT ;  /* 0x0000001319177212 */ /* 0x000fc400078e9608 */
[----:B------:R-:W-:-:S03]  /*14ec0*/  LEA.HI R28, R25, R28, R25, 0x5 ;  /* 0x0000001c191c7211 */ /* 0x000fc600078f2819 */
[----:B------:R-:W-:Y:S01]  /*14ed0*/  IMAD.IADD R23, R18, 0x1, R23 ;  /* 0x0000000112177824 */ /* 0x000fe200078e0217 */
[----:B------:R-:W-:Y:S02]  /*14ee0*/  IADD3 R28, PT, PT, R21, R28, R10 ;  /* 0x0000001c151c7210 */ /* 0x000fe40007ffe00a */
[----:B------:R-:W-:Y:S02]  /*14ef0*/  SHF.L.W.U32.HI R25, R25, 0x1e, R25 ;  /* 0x0000001e19197819 */ /* 0x000fe40000010e19 */
[----:B------:R-:W-:Y:S02]  /*14f00*/  LEA.HI R23, R28, R23, R28, 0x5 ;  /* 0x000000171c177211 */ /* 0x000fe400078f281c */
[----:B------:R-:W-:Y:S02]  /*14f10*/  LOP3.LUT R6, R35, R6, R17, 0x96, !PT ;  /* 0x0000000623067212 */ /* 0x000fe400078e9611 */
[----:B------:R-:W-:Y:S01]  /*14f20*/  LOP3.LUT R24, R37, R7, R24, 0x96, !PT ;  /* 0x0000000725187212 */ /* 0x000fe200078e9618 */
[----:B------:R-:W-:Y:S01]  /*14f30*/  IMAD.IADD R23, R10, 0x1, R23 ;  /* 0x000000010a177824 */ /* 0x000fe200078e0217 */
[----:B------:R-:W-:-:S02]  /*14f40*/  LOP3.LUT R7, R28, R25, R19, 0x96, !PT ;  /* 0x000000191c077212 */ /* 0x000fc400078e9613 */
[----:B------:R-:W-:Y:S01]  /*14f50*/  LOP3.LUT R6, R6, R31, RZ, 0x3c, !PT ;  /* 0x0000001f06067212 */ /* 0x000fe200078e3cff */
[----:B------:R-:W-:Y:S01]  /*14f60*/  IMAD.IADD R16, R16, 0x1, R25 ;  /* 0x0000000110107824 */ /* 0x000fe200078e0219 */
[----:B------:R-:W-:Y:S01]  /*14f70*/  SHF.L.W.U32.HI R28, R28, 0x1e, R28 ;  /* 0x0000001e1c1c7819 */ /* 0x000fe20000010e1c */
[----:B------:R-:W-:Y:S01]  /*14f80*/  IMAD.IADD R8, R8, 0x1, R7 ;  /* 0x0000000108087824 */ /* 0x000fe200078e0207 */
[----:B------:R-:W-:Y:S02]  /*14f90*/  LEA.HI R23, R6, R23, R6, 0x1 ;  /* 0x0000001706177211 */ /* 0x000fe400078f0806 */
[----:B------:R-:W-:Y:S02]  /*14fa0*/  PRMT R3, R20, 0x3340, R11 ;  /* 0x0000334014037816 */ /* 0x000fe4000000000b */
[----:B------:R-:W-:Y:S01]  /*14fb0*/  LOP3.LUT R36, R34, R9, R21, 0x96, !PT ;  /* 0x0000000922247212 */ /* 0x000fe200078e9615 */
[----:B------:R-:W-:Y:S01]  /*14fc0*/  IMAD.IADD R34, R15, 0x1, R28 ;  /* 0x000000010f227824 */ /* 0x000fe200078e021c */
[----:B0-----:R-:W-:-:S02]  /*14fd0*/  LEA.HI R20, P0, R16, UR4, RZ, 0x4 ;  /* 0x0000000410147c11 */ /* 0x001fc4000f8120ff */
[C---:B------:R-:W-:Y:S02]  /*14fe0*/  LEA.HI R7, R23.reuse, R8, R23, 0x5 ;  /* 0x0000000817077211 */ /* 0x040fe400078f2817 */
[C---:B------:R-:W-:Y:S01]  /*14ff0*/  LOP3.LUT R28, R23.reuse, R28, R25, 0x96, !PT ;  /* 0x0000001c171c7212 */ /* 0x040fe200078e9619 */
[----:B------:R-:W-:Y:S01]  /*15000*/  IMAD.X R21, RZ, RZ, UR5, P0 ;  /* 0x00000005ff157e24 */ /* 0x000fe200080e06ff */
[----:B------:R-:W-:Y:S01]  /*15010*/  SHF.R.U32.HI R6, RZ, 0x18, R16 ;  /* 0x00000018ff067819 */ /* 0x000fe20000011610 */
[----:B------:R-:W-:Y:S01]  /*15020*/  IMAD.IADD R38, R10, 0x1, R7 ;  /* 0x000000010a267824 */ /* 0x000fe200078e0207 */
[----:B------:R-:W-:Y:S02]  /*15030*/  LEA.HI R23, R23, R14, R23, 0x1e ;  /* 0x0000000e17177211 */ /* 0x000fe400078ff017 */
[----:B------:R-:W-:Y:S01]  /*15040*/  LOP3.LUT R33, R24, R33, RZ, 0x3c, !PT ;  /* 0x0000002118217212 */ /* 0x000fe200078e3cff */
[----:B------:R-:W-:Y:S01]  /*15050*/  IMAD.IADD R19, R19, 0x1, R28 ;  /* 0x0000000113137824 */ /* 0x000fe200078e021c */
[----:B------:R-:W-:Y:S01]  /*15060*/  LEA.HI R14, P0, R34, UR4, RZ, 0x4 ;  /* 0x00000004220e7c11 */ /* 0x000fe2000f8120ff */
[----:B------:R0:W2:Y:S01]  /*15070*/  LDG.E.U8.CONSTANT R8, desc[UR36][R20.64] ;  /* 0x0000002414087981 */ /* 0x0000a2000c1e9100 */
[----:B------:R-:W-:-:S02]  /*15080*/  LOP3.LUT R6, R6, 0xf, RZ, 0xc0, !PT ;  /* 0x0000000f06067812 */ /* 0x000fc400078ec0ff */
[----:B------:R-:W-:Y:S01]  /*15090*/  LEA.HI R38, R33, R38, R33, 0x1 ;  /* 0x0000002621267211 */ /* 0x000fe200078f0821 */
[----:B------:R-:W-:Y:S01]  /*150a0*/  IMAD.X R15, RZ, RZ, UR5, P0 ;  /* 0x00000005ff0f7e24 */ /* 0x000fe200080e06ff */
[----:B------:R-:W-:Y:S02]  /*150b0*/  SHF.R.U32.HI R17, RZ, 0x8, R16 ;  /* 0x00000008ff117819 */ /* 0x000fe40000011610 */
[----:B------:R-:W-:Y:S02]  /*150c0*/  IADD3 R6, P0, PT, R6, UR4, RZ ;  /* 0x0000000406067c10 */ /* 0x000fe4000ff1e0ff */
[----:B------:R-:W-:Y:S01]  /*150d0*/  LOP3.LUT R26, R34, 0xf, RZ, 0xc0, !PT ;  /* 0x0000000f221a7812 */ /* 0x000fe200078ec0ff */
[----:B------:R-:W3:Y:S01]  /*150e0*/  LDG.E.U8.CONSTANT R18, desc[UR36][R14.64] ;  /* 0x000000240e127981 */ /* 0x000ee2000c1e9100 */
[----:B------:R-:W-:Y:S02]  /*150f0*/  LEA.HI R19, R38, R19, R38, 0x5 ;  /* 0x0000001326137211 */ /* 0x000fe400078f2826 */
[----:B------:R-:W-:Y:S01]  /*15100*/  LOP3.LUT R24, R17, 0xf, RZ, 0xc0, !PT ;  /* 0x0000000f11187812 */ /* 0x000fe200078ec0ff */
[----:B------:R-:W-:Y:S01]  /*15110*/  IMAD.X R7, RZ, RZ, UR5, P0 ;  /* 0x00000005ff077e24 */ /* 0x000fe200080e06ff */
[----:B------:R-:W-:Y:S01]  /*15120*/  IADD3 R26, P0, PT, R26, UR4, RZ ;  /* 0x000000041a1a7c10 */ /* 0x000fe2000ff1e0ff */
[----:B------:R-:W-:Y:S01]  /*15130*/  IMAD.IADD R37, R10, 0x1, R19 ;  /* 0x000000010a257824 */ /* 0x000fe200078e0213 */
[----:B------:R-:W-:-:S02]  /*15140*/  LOP3.LUT R36, R36, R35, RZ, 0x3c, !PT ;  /* 0x0000002324247212 */ /* 0x000fc400078e3cff */
[----:B------:R-:W-:Y:S01]  /*15150*/  IADD3 R24, P1, PT, R24, UR4, RZ ;  /* 0x0000000418187c10 */ /* 0x000fe2000ff3e0ff */
[----:B------:R1:W4:Y:S01]  /*15160*/  LDG.E.U8.CONSTANT R7, desc[UR36][R6.64] ;  /* 0x0000002406077981 */ /* 0x000322000c1e9100 */
[----:B------:R-:W-:Y:S02]  /*15170*/  SHF.R.U32.HI R35, RZ, 0x8, R34 ;  /* 0x00000008ff237819 */ /* 0x000fe40000011622 */
[----:B------:R-:W-:Y:S01]  /*15180*/  PRMT R10, R16, 0x7632, R10 ;  /* 0x00007632100a7816 */ /* 0x000fe2000000000a */
[----:B------:R-:W-:Y:S01]  /*15190*/  IMAD.X R27, RZ, RZ, UR5, P0 ;  /* 0x00000005ff1b7e24 */ /* 0x000fe200080e06ff */
[----:B------:R-:W-:Y:S02]  /*151a0*/  SHF.R.U32.HI R11, RZ, 0x18, R34 ;  /* 0x00000018ff0b7819 */ /* 0x000fe40000011622 */
[----:B------:R-:W-:Y:S01]  /*151b0*/  LOP3.LUT R28, R17, 0xf0, RZ, 0xc0, !PT ;  /* 0x000000f0111c7812 */ /* 0x000fe200078ec0ff */
[----:B------:R-:W-:Y:S01]  /*151c0*/  IMAD.X R25, RZ, RZ, UR5, P1 ;  /* 0x00000005ff197e24 */ /* 0x000fe200088e06ff */
[----:B0-----:R-:W-:-:S02]  /*151d0*/  LOP3.LUT R21, R35, 0xf, RZ, 0xc0, !PT ;  /* 0x0000000f23157812 */ /* 0x001fc400078ec0ff */
[----:B------:R-:W-:Y:S02]  /*151e0*/  LEA.HI R20, P0, R23, UR4, RZ, 0x4 ;  /* 0x0000000417147c11 */ /* 0x000fe4000f8120ff */
[----:B------:R-:W-:Y:S01]  /*151f0*/  LOP3.LUT R10, R10, 0xf0, RZ, 0xc0, !PT ;  /* 0x000000f00a0a7812 */ /* 0x000fe200078ec0ff */
[----:B------:R0:W5:Y:S01]  /*15200*/  LDG.E.U8.CONSTANT R9, desc[UR36][R24.64] ;  /* 0x0000002418097981 */ /* 0x000162000c1e9100 */
[----:B-1----:R-:W-:Y:S02]  /*15210*/  SHF.R.U32.HI R6, RZ, 0x10, R34 ;  /* 0x00000010ff067819 */ /* 0x002fe40000011622 */
[----:B------:R-:W-:Y:S02]  /*15220*/  LOP3.LUT R15, R11, 0xf, RZ, 0xc0, !PT ;  /* 0x0000000f0b0f7812 */ /* 0x000fe400078ec0ff */
[----:B------:R-:W-:Y:S01]  /*15230*/  SHF.R.U32.HI R28, RZ, 0x4, R28 ;  /* 0x00000004ff1c7819 */ /* 0x000fe2000001161c */
[----:B------:R1:W2:Y:S01]  /*15240*/  LDG.E.U8.CONSTANT R11, desc[UR36][R26.64] ;  /* 0x000000241a0b7981 */ /* 0x0002a2000c1e9100 */
[----:B------:R-:W-:Y:S01]  /*15250*/  IADD3 R14, P1, PT, R21, UR4, RZ ;  /* 0x00000004150e7c10 */ /* 0x000fe2000ff3e0ff */
[----:B------:R-:W-:Y:S01]  /*15260*/  IMAD.X R21, RZ, RZ, UR5, P0 ;  /* 0x00000005ff157e24 */ /* 0x000fe200080e06ff */
[----:B------:R-:W-:-:S02]  /*15270*/  SHF.R.U32.HI R10, RZ, 0x4, R10 ;  /* 0x00000004ff0a7819 */ /* 0x000fc4000001160a */
[----:B------:R-:W-:Y:S02]  /*15280*/  LOP3.LUT R32, R6, 0xf, RZ, 0xc0, !PT ;  /* 0x0000000f06207812 */ /* 0x000fe400078ec0ff */
[----:B0-----:R-:W-:Y:S01]  /*15290*/  IADD3 R24, P0, PT, R15, UR4, RZ ;  /* 0x000000040f187c10 */ /* 0x001fe2000ff1e0ff */
[----:B------:R-:W3:Y:S01]  /*152a0*/  LDG.E.U8.CONSTANT R21, desc[UR36][R20.64] ;  /* 0x0000002414157981 */ /* 0x000ee2000c1e9100 */
[----:B------:R-:W-:Y:S02]  /*152b0*/  LOP3.LUT R6, R34, 0xf0, RZ, 0xc0, !PT ;  /* 0x000000f022067812 */ /* 0x000fe400078ec0ff */
[----:B------:R-:W-:Y:S02]  /*152c0*/  LOP3.LUT R28, R28, 0xffff, RZ, 0xc0, !PT ;  /* 0x0000ffff1c1c7812 */ /* 0x000fe400078ec0ff */
[----:B------:R-:W-:Y:S01]  /*152d0*/  LOP3.LUT R10, R10, 0xffff, RZ, 0xc0, !PT ;  /* 0x0000ffff0a0a7812 */ /* 0x000fe200078ec0ff */
[----:B------:R-:W-:Y:S01]  /*152e0*/  IMAD.X R15, RZ, RZ, UR5, P1 ;  /* 0x00000005ff0f7e24 */ /* 0x000fe200088e06ff */
[----:B------:R-:W-:Y:S01]  /*152f0*/  SHF.R.U32.HI R6, RZ, 0x4, R6 ;  /* 0x00000004ff067819 */ /* 0x000fe20000011606 */
[----:B------:R-:W-:Y:S01]  /*15300*/  IMAD.X R25, RZ, RZ, UR5, P0 ;  /* 0x00000005ff197e24 */ /* 0x000fe200080e06ff */
[----:B------:R-:W-:-:S02]  /*15310*/  IADD3 R30, P2, PT, R28, UR4, RZ ;  /* 0x000000041c1e7c10 */ /* 0x000fc4000ff5e0ff */
[----:B------:R-:W-:Y:S01]  /*15320*/  IADD3 R32, P0, PT, R32, UR4, RZ ;  /* 0x0000000420207c10 */ /* 0x000fe2000ff1e0ff */
[----:B------:R-:W4:Y:S01]  /*15330*/  LDG.E.U8.CONSTANT R19, desc[UR36][R14.64] ;  /* 0x000000240e137981 */ /* 0x000f22000c1e9100 */
[----:B------:R-:W-:Y:S01]  /*15340*/  IADD3 R28, P1, PT, R10, UR4, RZ ;  /* 0x000000040a1c7c10 */ /* 0x000fe2000ff3e0ff */
[----:B------:R-:W-:Y:S01]  /*15350*/  IMAD.X R31, RZ, RZ, UR5, P2 ;  /* 0x00000005ff1f7e24 */ /* 0x000fe200090e06ff */
[----:B------:R-:W-:Y:S01]  /*15360*/  LOP3.LUT R6, R6, 0xffff, RZ, 0xc0, !PT ;  /* 0x0000ffff06067812 */ /* 0x000fe200078ec0ff */
[----:B------:R0:W5:Y:S01]  /*15370*/  LDG.E.U8.CONSTANT R17, desc[UR36][R24.64] ;  /* 0x0000002418117981 */ /* 0x000162000c1e9100 */
[----:B-1----:R-:W-:Y:S01]  /*15380*/  LOP3.LUT R26, R23, 0xf, RZ, 0xc0, !PT ;  /* 0x0000000f171a7812 */ /* 0x002fe200078ec0ff */
[----:B------:R-:W-:Y:S02]  /*15390*/  IMAD.X R33, RZ, RZ, UR5, P0 ;  /* 0x00000005ff217e24 */ /* 0x000fe400080e06ff */
[----:B------:R-:W-:Y:S01]  /*153a0*/  IMAD.X R29, RZ, RZ, UR5, P1 ;  /* 0x00000005ff1d7e24 */ /* 0x000fe200088e06ff */
[----:B------:R-:W-:Y:S01]  /*153b0*/  IADD3 R26, P0, PT, R26, UR4, RZ ;  /* 0x000000041a1a7c10 */ /* 0x000fe2000ff1e0ff */
[----:B------:R1:W2:Y:S01]  /*153c0*/  LDG.E.U8.CONSTANT R10, desc[UR36][R30.64] ;  /* 0x000000241e0a7981 */ /* 0x0002a2000c1e9100 */
[----:B0-----:R-:W-:-:S03]  /*153d0*/  IADD3 R24, P1, PT, R6, UR4, RZ ;  /* 0x0000000406187c10 */ /* 0x001fc6000ff3e0ff */
[----:B------:R0:W2:Y:S01]  /*153e0*/  LDG.E.U8.CONSTANT R15, desc[UR36][R32.64] ;  /* 0x00000024200f7981 */ /* 0x0000a2000c1e9100 */
[----:B------:R-:W-:Y:S02]  /*153f0*/  PRMT R34, R34, 0x7632, R34 ;  /* 0x0000763222227816 */ /* 0x000fe40000000022 */
[--C-:B-1----:R-:W-:Y:S01]  /*15400*/  SHF.R.U32.HI R30, RZ, 0x18, R23.reuse ;  /* 0x00000018ff1e7819 */ /* 0x102fe20000011617 */
[----:B------:R-:W-:Y:S01]  /*15410*/  IMAD.X R25, RZ, RZ, UR5, P1 ;  /* 0x00000005ff197e24 */ /* 0x000fe200088e06ff */
[----:B------:R1:W2:Y:S01]  /*15420*/  LDG.E.U8.CONSTANT R6, desc[UR36][R28.64] ;  /* 0x000000241c067981 */ /* 0x0002a2000c1e9100 */
[----:B------:R-:W-:Y:S01]  /*15430*/  IMAD.X R27, RZ, RZ, UR5, P0 ;  /* 0x00000005ff1b7e24 */ /* 0x000fe200080e06ff */
[----:B0-----:R-:W-:Y:S02]  /*15440*/  SHF.R.U32.HI R32, RZ, 0x8, R23 ;  /* 0x00000008ff207819 */ /* 0x001fe40000011617 */
[----:B------:R0:W2:Y:S01]  /*15450*/  LDG.E.U8.CONSTANT R14, desc[UR36][R24.64] ;  /* 0x00000024180e7981 */ /* 0x0000a2000c1e9100 */
[----:B------:R-:W-:-:S02]  /*15460*/  LOP3.LUT R30, R30, 0xf, RZ, 0xc0, !PT ;  /* 0x0000000f1e1e7812 */ /* 0x000fc400078ec0ff */
[----:B------:R-:W-:Y:S01]  /*15470*/  LOP3.LUT R31, R32, 0xf, RZ, 0xc0, !PT ;  /* 0x0000000f201f7812 */ /* 0x000fe200078ec0ff */
[----:B------:R0:W2:Y:S01]  /*15480*/  LDG.E.U8.CONSTANT R20, desc[UR36][R26.64] ;  /* 0x000000241a147981 */ /* 0x0000a2000c1e9100 */
[----:B------:R-:W-:Y:S02]  /*15490*/  LOP3.LUT R34, R34, 0xf0, RZ, 0xc0, !PT ;  /* 0x000000f022227812 */ /* 0x000fe400078ec0ff */
[----:B-1----:R-:W-:Y:S02]  /*154a0*/  SHF.R.U32.HI R28, RZ, 0x10, R23 ;  /* 0x00000010ff1c7819 */ /* 0x002fe40000011617 */
[----:B0-----:R-:W-:Y:S02]  /*154b0*/  IADD3 R24, P0, PT, R30, UR4, RZ ;  /* 0x000000041e187c10 */ /* 0x001fe4000ff1e0ff */
[----:B------:R-:W-:Y:S02]  /*154c0*/  SHF.R.U32.HI R34, RZ, 0x4, R34 ;  /* 0x00000004ff227819 */ /* 0x000fe40000011622 */
[----:B------:R-:W-:Y:S01]  /*154d0*/  IADD3 R26, P1, PT, R31, UR4, RZ ;  /* 0x000000041f1a7c10 */ /* 0x000fe2000ff3e0ff */
[----:B------:R-:W-:Y:S01]  /*154e0*/  IMAD.X R25, RZ, RZ, UR5, P0 ;  /* 0x00000005ff197e24 */ /* 0x000fe200080e06ff */
[----:B------:R-:W-:-:S02]  /*154f0*/  LOP3.LUT R28, R28, 0xf, RZ, 0xc0, !PT ;  /* 0x0000000f1c1c7812 */ /* 0x000fc400078ec0ff */
[----:B------:R-:W-:Y:S01]  /*15500*/  LOP3.LUT R33, R23, 0xf0, RZ, 0xc0, !PT ;  /* 0x000000f017217812 */ /* 0x000fe200078ec0ff */
[----:B------:R-:W-:Y:S01]  /*15510*/  IMAD.X R27, RZ, RZ, UR5, P1 ;  /* 0x00000005ff1b7e24 */ /* 0x000fe200088e06ff */
[----:B------:R-:W-:Y:S01]  /*15520*/  LOP3.LUT R35, R35, 0xf0, RZ, 0xc0, !PT ;  /* 0x000000f023237812 */ /* 0x000fe200078ec0ff */
[----:B------:R0:W2:Y:S01]  /*15530*/  LDG.E.U8.CONSTANT R30, desc[UR36][R24.64] ;  /* 0x00000024181e7981 */ /* 0x0000a2000c1e9100 */
[----:B------:R-:W-:Y:S02]  /*15540*/  LOP3.LUT R34, R34, 0xffff, RZ, 0xc0, !PT ;  /* 0x0000ffff22227812 */ /* 0x000fe400078ec0ff */
[----:B------:R-:W-:Y:S01]  /*15550*/  IADD3 R28, P1, PT, R28, UR4, RZ ;  /* 0x000000041c1c7c10 */ /* 0x000fe2000ff3e0ff */
[----:B------:R-:W-:Y:S01]  /*15560*/  IMAD.IADD R13, R38, 0x1, R13 ;  /* 0x00000001260d7824 */ /* 0x000fe200078e020d */
[----:B------:R-:W-:Y:S01]  /*15570*/  SHF.R.U32.HI R33, RZ, 0x4, R33 ;  /* 0x00000004ff217819 */ /* 0x000fe20000011621 */
[----:B------:R1:W2:Y:S01]  /*15580*/  LDG.E.U8.CONSTANT R31, desc[UR36][R26.64] ;  /* 0x000000241a1f7981 */ /* 0x0002a2000c1e9100 */
[----:B------:R-:W-:Y:S01]  /*15590*/  SHF.R.U32.HI R35, RZ, 0x4, R35 ;  /* 0x00000004ff237819 */ /* 0x000fe20000011623 */
[----:B------:R-:W-:Y:S01]  /*155a0*/  IMAD.X R29, RZ, RZ, UR5, P1 ;  /* 0x00000005ff1d7e24 */ /* 0x000fe200088e06ff */
[----:B0-----:R-:W-:-:S02]  /*155b0*/  IADD3 R24, P0, PT, R34, UR4, RZ ;  /* 0x0000000422187c10 */ /* 0x001fc4000ff1e0ff */
[----:B------:R-:W-:Y:S02]  /*155c0*/  PRMT R23, R23, 0x7632, R23 ;  /* 0x0000763217177816 */ /* 0x000fe40000000017 */
[----:B------:R0:W2:Y:S01]  /*155d0*/  LDG.E.U8.CONSTANT R28, desc[UR36][R28.64] ;  /* 0x000000241c1c7981 */ /* 0x0000a2000c1e9100 */
[----:B------:R-:W-:Y:S01]  /*155e0*/  LOP3.LUT R33, R33, 0xffff, RZ, 0xc0, !PT ;  /* 0x0000ffff21217812 */ /* 0x000fe200078ec0ff */
[----:B------:R-:W-:Y:S01]  /*155f0*/  IMAD.X R25, RZ, RZ, UR5, P0 ;  /* 0x00000005ff197e24 */ /* 0x000fe200080e06ff */
[----:B------:R-:W-:Y:S02]  /*15600*/  LOP3.LUT R35, R35, 0xffff, RZ, 0xc0, !PT ;  /* 0x0000ffff23237812 */ /* 0x000fe400078ec0ff */
[----:B------:R-:W-:Y:S02]  /*15610*/  LEA.HI R38, P0, R13, UR4, RZ, 0x4 ;  /* 0x000000040d267c11 */ /* 0x000fe4000f8120ff */
[----:B------:R-:W-:Y:S01]  /*15620*/  LOP3.LUT R23, R23, 0xf0, RZ, 0xc0, !PT ;  /* 0x000000f017177812 */ /* 0x000fe200078ec0ff */
[----:B------:R0:W2:Y:S01]  /*15630*/  LDG.E.U8.CONSTANT R25, desc[UR36][R24.64] ;  /* 0x0000002418197981 */ /* 0x0000a2000c1e9100 */
[----:B------:R-:W-:-:S02]  /*15640*/  IADD3 R34, P1, PT, R33, UR4, RZ ;  /* 0x0000000421227c10 */ /* 0x000fc4000ff3e0ff */
[----:B-1----:R-:W-:Y:S02]  /*15650*/  IADD3 R26, P2, PT, R35, UR4, RZ ;  /* 0x00000004231a7c10 */ /* 0x002fe4000ff5e0ff */
[----:B------:R-:W-:Y:S02]  /*15660*/  LOP3.LUT R33, R13, 0xf, RZ, 0xc0, !PT ;  /* 0x0000000f0d217812 */ /* 0x000fe400078ec0ff */
[----:B0-----:R-:W-:Y:S01]  /*15670*/  LOP3.LUT R29, R32, 0xf0, RZ, 0xc0, !PT ;  /* 0x000000f0201d7812 */ /* 0x001fe200078ec0ff */
[----:B------:R-:W-:Y:S01]  /*15680*/  IMAD.X R39, RZ, RZ, UR5, P0 ;  /* 0x00000005ff277e24 */ /* 0x000fe200080e06ff */
[----:B------:R-:W-:Y:S01]  /*15690*/  SHF.R.U32.HI R23, RZ, 0x4, R23 ;  /* 0x00000004ff177819 */ /* 0x000fe20000011617 */
[----:B------:R-:W-:Y:S01]  /*156a0*/  IMAD.X R27, RZ, RZ, UR5, P2 ;  /* 0x00000005ff1b7e24 */ /* 0x000fe200090e06ff */
[----:B------:R-:W-:Y:S02]  /*156b0*/  IADD3 R32, P0, PT, R33, UR4, RZ ;  /* 0x0000000421207c10 */ /* 0x000fe4000ff1e0ff */
[----:B------:R-:W-:Y:S01]  /*156c0*/  SHF.R.U32.HI R29, RZ, 0x4, R29 ;  /* 0x00000004ff1d7819 */ /* 0x000fe2000001161d */
[----:B------:R-:W-:Y:S01]  /*156d0*/  IMAD.X R35, RZ, RZ, UR5, P1 ;  /* 0x00000005ff237e24 */ /* 0x000fe200088e06ff */
[----:B------:R-:W-:Y:S01]  /*156e0*/  LOP3.LUT R52, R23, 0xffff, RZ, 0xc0, !PT ;  /* 0x0000ffff17347812 */ /* 0x000fe200078ec0ff */
[----:B------:R-:W-:Y:S01]  /*156f0*/  IMAD.X R33, RZ, RZ, UR5, P0 ;  /* 0x00000005ff217e24 */ /* 0x000fe200080e06ff */
[----:B------:R-:W-:Y:S01]  /*15700*/  LOP3.LUT R29, R29, 0xffff, RZ, 0xc0, !PT ;  /* 0x0000ffff1d1d7812 */ /* 0x000fe200078ec0ff */
[----:B------:R-:W2:Y:S01]  /*15710*/  LDG.E.U8.CONSTANT R26, desc[UR36][R26.64] ;  /* 0x000000241a1a7981 */ /* 0x000ea2000c1e9100 */
[----:B------:R-:W-:-:S02]  /*15720*/  SHF.R.U32.HI R24, RZ, 0x18, R13 ;  /* 0x00000018ff187819 */ /* 0x000fc4000001160d */
[----:B------:R-:W-:Y:S01]  /*15730*/  SHF.R.U32.HI R23, RZ, 0x8, R13 ;  /* 0x00000008ff177819 */ /* 0x000fe2000001160d */
[----:B------:R-:W2:Y:S01]  /*15740*/  LDG.E.U8.CONSTANT R33, desc[UR36][R32.64] ;  /* 0x0000002420217981 */ /* 0x000ea2000c1e9100 */
[----:B------:R-:W-:Y:S02]  /*15750*/  IADD3 R52, P0, PT, R52, UR4, RZ ;  /* 0x0000000434347c10 */ /* 0x000fe4000ff1e0ff */
[----:B------:R-:W-:Y:S01]  /*15760*/  LOP3.LUT R24, R24, 0xf, RZ, 0xc0, !PT ;  /* 0x0000000f18187812 */ /* 0x000fe200078ec0ff */
[----:B------:R-:W2:Y:S01]  /*15770*/  LDG.E.U8.CONSTANT R38, desc[UR36][R38.64] ;  /* 0x0000002426267981 */ /* 0x000ea2000c1e9100 */
[----:B------:R-:W-:-:S03]  /*15780*/  LOP3.LUT R50, R23, 0xf, RZ, 0xc0, !PT ;  /* 0x0000000f17327812 */ /* 0x000fc600078ec0ff */
[----:B------:R0:W2:Y:S01]  /*15790*/  LDG.E.U8.CONSTANT R27, desc[UR36][R34.64] ;  /* 0x00000024221b7981 */ /* 0x0000a2000c1e9100 */
[----:B------:R-:W-:Y:S01]  /*157a0*/  LEA.HI R37, R36, R37, R36, 0x1 ;  /* 0x0000002524257211 */ /* 0x000fe200078f0824 */
[----:B------:R-:W-:Y:S01]  /*157b0*/  IMAD.X R53, RZ, RZ, UR5, P0 ;  /* 0x00000005ff357e24 */ /* 0x000fe200080e06ff */
[----:B------:R-:W-:Y:S02]  /*157c0*/  IADD3 R36, P0, PT, R24, UR4, RZ ;  /* 0x0000000418247c10 */ /* 0x000fe4000ff1e0ff */
[----:B------:R-:W-:Y:S02]  /*157d0*/  LOP3.LUT R24, R13, 0xf0, RZ, 0xc0, !PT ;  /* 0x000000f00d187812 */ /* 0x000fe400078ec0ff */
[----:B0-----:R-:W-:Y:S02]  /*157e0*/  IADD3 R34, P1, PT, R29, UR4, RZ ;  /* 0x000000041d227c10 */ /* 0x001fe4000ff3e0ff */
[----:B------:R-:W-:Y:S02]  /*157f0*/  SHF.R.U32.HI R29, RZ, 0x10, R13 ;  /* 0x00000010ff1d7819 */ /* 0x000fe4000001160d */
[----:B------:R-:W-:Y:S01]  /*15800*/  IADD3 R50, P2, PT, R50, UR4, RZ ;  /* 0x0000000432327c10 */ /* 0x000fe2000ff5e0ff */
[----:B------:R-:W-:Y:S01]  /*15810*/  IMAD.X R35, RZ, RZ, UR5, P1 ;  /* 0x00000005ff237e24 */ /* 0x000fe200088e06ff */
[----:B------:R-:W-:Y:S01]  /*15820*/  LOP3.LUT R29, R29, 0xf, RZ, 0xc0, !PT ;  /* 0x0000000f1d1d7812 */ /* 0x000fe200078ec0ff */
[----:B------:R-:W-:Y:S01]  /*15830*/  IMAD.IADD R12, R37, 0x1, R12 ;  /* 0x00000001250c7824 */ /* 0x000fe200078e020c */
[----:B------:R-:W-:Y:S01]  /*15840*/  SHF.R.U32.HI R54, RZ, 0x4, R24 ;  /* 0x00000004ff367819 */ /* 0x000fe20000011618 */
[----:B------:R-:W-:Y:S01]  /*15850*/  IMAD.X R51, RZ, RZ, UR5, P2 ;  /* 0x00000005ff337e24 */ /* 0x000fe200090e06ff */
[----:B------:R0:W2:Y:S01]  /*15860*/  LDG.E.U8.CONSTANT R32, desc[UR36][R34.64] ;  /* 0x0000002422207981 */ /* 0x0000a2000c1e9100 */
[----:B------:R-:W-:Y:S01]  /*15870*/  LOP3.LUT R24, R23, 0xf0, RZ, 0xc0, !PT ;  /* 0x000000f017187812 */ /* 0x000fe200078ec0ff */
[----:B------:R-:W-:Y:S01]  /*15880*/  IMAD.X R37, RZ, RZ, UR5, P0 ;  /* 0x00000005ff257e24 */ /* 0x000fe200080e06ff */
[----:B------:R-:W-:Y:S01]  /*15890*/  LOP3.LUT R54, R54, 0xffff, RZ, 0xc0, !PT ;  /* 0x0000ffff36367812 */ /* 0x000fe200078ec0ff */
[----:B------:R1:W2:Y:S01]  /*158a0*/  LDG.E.U8.CONSTANT R39, desc[UR36][R50.64] ;  /* 0x0000002432277981 */ /* 0x0002a2000c1e9100 */
[----:B------:R-:W-:-:S02]  /*158b0*/  PRMT R23, R13, 0x7632, R23 ;  /* 0x000076320d177816 */ /* 0x000fc40000000017 */
[----:B0-----:R-:W-:Y:S01]  /*158c0*/  IADD3 R34, P1, PT, R29, UR4, RZ ;  /* 0x000000041d227c10 */ /* 0x001fe2000ff3e0ff */
[----:B------:R-:W2:Y:S01]  /*158d0*/  LDG.E.U8.CONSTANT R37, desc[UR36][R36.64] ;  /* 0x0000002424257981 */ /* 0x000ea2000c1e9100 */
[C---:B------:R-:W-:Y:S02]  /*158e0*/  LEA.HI R56, P0, R12.reuse, UR4, RZ, 0x4 ;  /* 0x000000040c387c11 */ /* 0x040fe4000f8120ff */
[----:B------:R-:W-:Y:S01]  /*158f0*/  SHF.R.U32.HI R24, RZ, 0x4, R24 ;  /* 0x00000004ff187819 */ /* 0x000fe20000011618 */
[----:B------:R0:W2:Y:S01]  /*15900*/  LDG.E.U8.CONSTANT R29, desc[UR36][R52.64] ;  /* 0x00000024341d7981 */ /* 0x0000a2000c1e9100 */
[----:B------:R-:W-:Y:S01]  /*15910*/  IMAD.X R35, RZ, RZ, UR5, P1 ;  /* 0x00000005ff237e24 */ /* 0x000fe200088e06ff */
[----:B------:R-:W-:Y:S02]  /*15920*/  LOP3.LUT R23, R23, 0xf0, RZ, 0xc0, !PT ;  /* 0x000000f017177812 */ /* 0x000fe400078ec0ff */
[----:B-1----:R-:W-:Y:S01]  /*15930*/  LOP3.LUT R50, R12, 0xf, RZ, 0xc0, !PT ;  /* 0x0000000f0c327812 */ /* 0x002fe200078ec0ff */
[----:B------:R-:W-:Y:S01]  /*15940*/  IMAD.X R57, RZ, RZ, UR5, P0 ;  /* 0x00000005ff397e24 */ /* 0x000fe200080e06ff */
[----:B------:R-:W-:Y:S01]  /*15950*/  LOP3.LUT R24, R24, 0xffff, RZ, 0xc0, !PT ;  /* 0x0000ffff18187812 */ /* 0x000fe200078ec0ff */
[----:B------:R-:W2:Y:S01]  /*15960*/  LDG.E.U8.CONSTANT R35, desc[UR36][R34.64] ;  /* 0x0000002422237981 */ /* 0x000ea2000c1e9100 */
[----:B0-----:R-:W-:-:S03]  /*15970*/  IADD3 R52, P1, PT, R54, UR4, RZ ;  /* 0x0000000436347c10 */ /* 0x001fc6000ff3e0ff */
[----:B------:R-:W2:Y:S01]  /*15980*/  LDG.E.U8.CONSTANT R56, desc[UR36][R56.64] ;  /* 0x0000002438387981 */ /* 0x000ea2000c1e9100 */
[----:B------:R-:W-:Y:S02]  /*15990*/  IADD3 R50, P0, PT, R50, UR4, RZ ;  /* 0x0000000432327c10 */ /* 0x000fe4000ff1e0ff */
[----:B------:R-:W-:Y:S01]  /*159a0*/  SHF.R.U32.HI R23, RZ, 0x4, R23 ;  /* 0x00000004ff177819 */ /* 0x000fe20000011617 */
[----:B------:R-:W-:Y:S01]  /*159b0*/  IMAD.X R53, RZ, RZ, UR5, P1 ;  /* 0x00000005ff357e24 */ /* 0x000fe200088e06ff */
[----:B------:R-:W-:Y:S01]  /*159c0*/  IADD3 R54, P1, PT, R24, UR4, RZ ;  /* 0x0000000418367c10 */ /* 0x000fe2000ff3e0ff */
[----:B------:R-:W-:Y:S01]  /*159d0*/  IMAD.X R51, RZ, RZ, UR5, P0 ;  /* 0x00000005ff337e24 */ /* 0x000fe200080e06ff */
[----:B------:R-:W-:Y:S02]  /*159e0*/  LOP3.LUT R24, R23, 0xffff, RZ, 0xc0, !PT ;  /* 0x0000ffff17187812 */ /* 0x000fe400078ec0ff */
[----:B------:R-:W-:Y:S01]  /*159f0*/  SHF.R.U32.HI R23, RZ, 0x8, R12 ;  /* 0x00000008ff177819 */ /* 0x000fe2000001160c */
[----:B------:R0:W2:Y:S01]  /*15a00*/  LDG.E.U8.CONSTANT R34, desc[UR36][R52.64] ;  /* 0x0000002434227981 */ /* 0x0000a2000c1e9100 */
[----:B------:R-:W-:-:S02]  /*15a10*/  IMAD.X R55, RZ, RZ, UR5, P1 ;  /* 0x00000005ff377e24 */ /* 0x000fc400088e06ff */
[----:B------:R-:W-:Y:S01]  /*15a20*/  LOP3.LUT R36, R23, 0xf, RZ, 0xc0, !PT ;  /* 0x0000000f17247812 */ /* 0x000fe200078ec0ff */
[----:B------:R-:W2:Y:S01]  /*15a30*/  LDG.E.U8.CONSTANT R51, desc[UR36][R50.64] ;  /* 0x0000002432337981 */ /* 0x000ea2000c1e9100 */
[----:B0-----:R-:W-:Y:S02]  /*15a40*/  IADD3 R52, P1, PT, R24, UR4, RZ ;  /* 0x0000000418347c10 */ /* 0x001fe4000ff3e0ff */
[----:B------:R-:W-:Y:S01]  /*15a50*/  SHF.R.U32.HI R24, RZ, 0x18, R12 ;  /* 0x00000018ff187819 */ /* 0x000fe2000001160c */
[----:B------:R0:W2:Y:S02]  /*15a60*/  LDG.E.U8.CONSTANT R50, desc[UR36][R54.64] ;  /* 0x0000002436327981 */ /* 0x0000a4000c1e9100 */
[----:B------:R-:W-:Y:S01]  /*15a70*/  IMAD.X R53, RZ, RZ, UR5, P1 ;  /* 0x00000005ff357e24 */ /* 0x000fe200088e06ff */
[----:B------:R-:W-:Y:S02]  /*15a80*/  LOP3.LUT R24, R24, 0xf, RZ, 0xc0, !PT ;  /* 0x0000000f18187812 */ /* 0x000fe400078ec0ff */
[----:B0-----:R-:W-:-:S02]  /*15a90*/  IADD3 R54, P0, PT, R36, UR4, RZ ;  /* 0x0000000424367c10 */ /* 0x001fc4000ff1e0ff */
[----:B------:R0:W2:Y:S03]  /*15aa0*/  LDG.E.U8.CONSTANT R36, desc[UR36][R52.64] ;  /* 0x0000002434247981 */ /* 0x0000a6000c1e9100 */
[----:B------:R-:W-:Y:S01]  /*15ab0*/  IMAD.X R55, RZ, RZ, UR5, P0 ;  /* 0x00000005ff377e24 */ /* 0x000fe200080e06ff */
[----:B------:R-:W-:-:S04]  /*15ac0*/  LOP3.LUT R23, R23, 0xf0, RZ, 0xc0, !PT ;  /* 0x000000f017177812 */ /* 0x000fc800078ec0ff */
[----:B------:R-:W2:Y:S01]  /*15ad0*/  LDG.E.U8.CONSTANT R57, desc[UR36][R54.64] ;  /* 0x0000002436397981 */ /* 0x000ea2000c1e9100 */
[----:B0-----:R-:W-:Y:S02]  /*15ae0*/  IADD3 R52, P0, PT, R24, UR4, RZ ;  /* 0x0000000418347c10 */ /* 0x001fe4000ff1e0ff */
[----:B------:R-:W-:-:S03]  /*15af0*/  SHF.R.U32.HI R24, RZ, 0x10, R12 ;  /* 0x00000010ff187819 */ /* 0x000fc6000001160c */
[----:B------:R-:W-:Y:S01]  /*15b00*/  IMAD.X R53, RZ, RZ, UR5, P0 ;  /* 0x00000005ff357e24 */ /* 0x000fe200080e06ff */
[----:B------:R-:W-:Y:S02]  /*15b10*/  LOP3.LUT R58, R24, 0xf, RZ, 0xc0, !PT ;  /* 0x0000000f183a7812 */ /* 0x000fe400078ec0ff */
[----:B------:R-:W-:Y:S02]  /*15b20*/  LOP3.LUT R24, R12, 0xf0, RZ, 0xc0, !PT ;  /* 0x000000f00c187812 */ /* 0x000fe400078ec0ff */
[----:B------:R0:W2:Y:S02]  /*15b30*/  LDG.E.U8.CONSTANT R55, desc[UR36][R52.64] ;  /* 0x0000002434377981 */ /* 0x0000a4000c1e9100 */
[----:B------:R-:W-:Y:S02]  /*15b40*/  SHF.R.U32.HI R24, RZ, 0x4, R24 ;  /* 0x00000004ff187819 */ /* 0x000fe40000011618 */
[----:B------:R-:W-:Y:S02]  /*15b50*/  SHF.R.U32.HI R23, RZ, 0x4, R23 ;  /* 0x00000004ff177819 */ /* 0x000fe40000011617 */
[----:B------:R-:W-:-:S02]  /*15b60*/  LOP3.LUT R24, R24, 0xffff, RZ, 0xc0, !PT ;  /* 0x0000ffff18187812 */ /* 0x000fc400078ec0ff */
[----:B0-----:R-:W-:-:S05]  /*15b70*/  IADD3 R52, P0, PT, R58, UR4, RZ ;  /* 0x000000043a347c10 */ /* 0x001fca000ff1e0ff */
[----:B------:R-:W-:Y:S01]  /*15b80*/  IMAD.X R53, RZ, RZ, UR5, P0 ;  /* 0x00000005ff357e24 */ /* 0x000fe200080e06ff */
[----:B------:R-:W-:Y:S02]  /*15b90*/  IADD3 R58, P0, PT, R24, UR4, RZ ;  /* 0x00000004183a7c10 */ /* 0x000fe4000ff1e0ff */
[----:B------:R-:W-:Y:S02]  /*15ba0*/  LOP3.LUT R24, R23, 0xffff, RZ, 0xc0, !PT ;  /* 0x0000ffff17187812 */ /* 0x000fe400078ec0ff */
[----:B------:R-:W-:Y:S01]  /*15bb0*/  PRMT R23, R12, 0x7632, R23 ;  /* 0x000076320c177816 */ /* 0x000fe20000000017 */
[----:B------:R-:W-:Y:S01]  /*15bc0*/  IMAD.X R59, RZ, RZ, UR5, P0 ;  /* 0x00000005ff3b7e24 */ /* 0x000fe200080e06ff */
[----:B------:R-:W2:Y:S02]  /*15bd0*/  LDG.E.U8.CONSTANT R53, desc[UR36][R52.64] ;  /* 0x0000002434357981 */ /* 0x000ea4000c1e9100 */
[----:B------:R-:W-:-:S04]  /*15be0*/  LOP3.LUT R23, R23, 0xf0, RZ, 0xc0, !PT ;  /* 0x000000f017177812 */ /* 0x000fc800078ec0ff */
[----:B------:R-:W-:Y:S01]  /*15bf0*/  SHF.R.U32.HI R23, RZ, 0x4, R23 ;  /* 0x00000004ff177819 */ /* 0x000fe20000011617 */
[----:B------:R0:W2:Y:S03]  /*15c00*/  LDG.E.U8.CONSTANT R52, desc[UR36][R58.64] ;  /* 0x000000243a347981 */ /* 0x0000a6000c1e9100 */
[----:B------:R-:W-:Y:S02]  /*15c10*/  LOP3.LUT R23, R23, 0xffff, RZ, 0xc0, !PT ;  /* 0x0000ffff17177812 */ /* 0x000fe400078ec0ff */
[----:B0-----:R-:W-:-:S05]  /*15c20*/  IADD3 R58, P0, PT, R24, UR4, RZ ;  /* 0x00000004183a7c10 */ /* 0x001fca000ff1e0ff */
[----:B------:R-:W-:Y:S01]  /*15c30*/  IMAD.X R59, RZ, RZ, UR5, P0 ;  /* 0x00000005ff3b7e24 */ /* 0x000fe200080e06ff */
[----:B------:R-:W-:Y:S02]  /*15c40*/  IADD3 R62, P0, PT, R23, UR4, RZ ;  /* 0x00000004173e7c10 */ /* 0x000fe4000ff1e0ff */
[----:B------:R-:W-:Y:S02]  /*15c50*/  SHF.R.U32.HI R23, RZ, 0x10, R16 ;  /* 0x00000010ff177819 */ /* 0x000fe40000011610 */
[----:B------:R-:W-:Y:S01]  /*15c60*/  PRMT R5, R5, 0x5410, R22 ;  /* 0x0000541005057816 */ /* 0x000fe20000000016 */
[----:B------:R-:W2:Y:S01]  /*15c70*/  LDG.E.U8.CONSTANT R58, desc[UR36][R58.64] ;  /* 0x000000243a3a7981 */ /* 0x000ea2000c1e9100 */
[----:B------:R-:W-:Y:S01]  /*15c80*/  LOP3.LUT R23, R23, 0xf, RZ, 0xc0, !PT ;  /* 0x0000000f17177812 */ /* 0x000fe200078ec0ff */
[----:B------:R-:W-:-:S03]  /*15c90*/  IMAD.X R63, RZ, RZ, UR5, P0 ;  /* 0x00000005ff3f7e24 */ /* 0x000fc600080e06ff */
[----:B------:R-:W-:Y:S02]  /*15ca0*/  IADD3 R60, P0, PT, R23, UR4, RZ ;  /* 0x00000004173c7c10 */ /* 0x000fe4000ff1e0ff */
[----:B------:R-:W-:Y:S01]  /*15cb0*/  LOP3.LUT R23, R16, 0xf0, RZ, 0xc0, !PT ;  /* 0x000000f010177812 */ /* 0x000fe200078ec0ff */
[----:B------:R-:W2:Y:S03]  /*15cc0*/  LDG.E.U8.CONSTANT R54, desc[UR36][R62.64] ;  /* 0x000000243e367981 */ /* 0x000ea6000c1e9100 */
[----:B------:R-:W-:Y:S01]  /*15cd0*/  SHF.R.U32.HI R23, RZ, 0x4, R23 ;  /* 0x00000004ff177819 */ /* 0x000fe20000011617 */
[----:B------:R-:W-:-:S03]  /*15ce0*/  IMAD.X R61, RZ, RZ, UR5, P0 ;  /* 0x00000005ff3d7e24 */ /* 0x000fc600080e06ff */
[----:B------:R-:W-:Y:S02]  /*15cf0*/  LOP3.LUT R23, R23, 0xffff, RZ, 0xc0, !PT ;  /* 0x0000ffff17177812 */ /* 0x000fe400078ec0ff */
[----:B------:R-:W-:Y:S01]  /*15d00*/  LOP3.LUT R16, R16, 0xf, RZ, 0xc0, !PT ;  /* 0x0000000f10107812 */ /* 0x000fe200078ec0ff */
[----:B------:R0:W2:Y:S01]  /*15d10*/  LDG.E.U8.CONSTANT R24, desc[UR36][R60.64] ;  /* 0x000000243c187981 */ /* 0x0000a2000c1e9100 */
[----:B------:R-:W-:-:S05]  /*15d20*/  IADD3 R22, P0, PT, R23, UR4, RZ ;  /* 0x0000000417167c10 */ /* 0x000fca000ff1e0ff */
[----:B------:R-:W-:Y:S01]  /*15d30*/  IMAD.X R23, RZ, RZ, UR5, P0 ;  /* 0x00000005ff177e24 */ /* 0x000fe200080e06ff */
[----:B0-----:R-:W-:-:S05]  /*15d40*/  IADD3 R60, P0, PT, R16, UR4, RZ ;  /* 0x00000004103c7c10 */ /* 0x001fca000ff1e0ff */
[----:B------:R-:W2:Y:S01]  /*15d50*/  LDG.E.U8.CONSTANT R23, desc[UR36][R22.64] ;  /* 0x0000002416177981 */ /* 0x000ea2000c1e9100 */
[----:B------:R-:W-:-:S06]  /*15d60*/  IMAD.X R61, RZ, RZ, UR5, P0 ;  /* 0x00000005ff3d7e24 */ /* 0x000fcc00080e06ff */
[----:B------:R-:W2:Y:S01]  /*15d70*/  LDG.E.U8.CONSTANT R61, desc[UR36][R60.64] ;  /* 0x000000243c3d7981 */ /* 0x000ea2000c1e9100 */
[----:B------:R-:W-:-:S03]  /*15d80*/  PRMT R4, R3, 0x5410, R4 ;  /* 0x0000541003047816 */ /* 0x000fc60000000004 */
[----:B------:R0:W-:Y:S04]  /*15d90*/  STL.64 [R1+0x50], R12 ;  /* 0x0000500c01007387 */ /* 0x0001e80000100a00 */
[----:B------:R0:W-:Y:S04]  /*15da0*/  STL.64 [R1+0x38], R4 ;  /* 0x0000380401007387 */ /* 0x0001e80000100a00 */
[----:B---3--:R0:W-:Y:S04]  /*15db0*/  STL.U8 [R0+0x10], R21 ;  /* 0x0000101500007387 */ /* 0x0081e80000100000 */
[----:B----4-:R0:W-:Y:S04]  /*15dc0*/  STL.U8 [R0+0x1d], R19 ;  /* 0x00001d1300007387 */ /* 0x0101e80000100000 */
[----:B------:R0:W-:Y:S04]  /*15dd0*/  STL.U8 [R0+0x18], R18 ;  /* 0x0000181200007387 */ /* 0x0001e80000100000 */
[----:B-----5:R0:W-:Y:S04]  /*15de0*/  STL.U8 [R0+0x19], R17 ;  /* 0x0000191100007387 */ /* 0x0201e80000100000 */
[----:B--2---:R0:W-:Y:S04]  /*15df0*/  STL.U8 [R0+0x1b], R15 ;  /* 0x00001b0f00007387 */ /* 0x0041e80000100000 */
        /* <DEDUP_REMOVED lines=12> */
[----:B------:R0:W-:Y:S04]  /*15ec0*/  STL.U8 [R0+0x28], RZ ;  /* 0x000028ff00007387 */ /* 0x0001e80000100000 */
        /* <DEDUP_REMOVED lines=9> */
[----:B------:R0:W-:Y:S04]  /*15f60*/  STL.U8 [R0], R56 ;  /* 0x0000003800007387 */ /* 0x0001e80000100000 */
        /* <DEDUP_REMOVED lines=14> */
.L_x_4:
        /* <DEDUP_REMOVED lines=11> */
[----:B------:R-:W-:-:S03]  /*16100*/  IMAD.MOV.U32 R8, RZ, RZ, RZ ;  /* 0x000000ffff087224 */ /* 0x000fc600078e00ff */
[----:B------:R0:W-:Y:S05]  /*16110*/  STL.128 [R1+0x50], R4 ;  /* 0x0000500401007387 */ /* 0x0001ea0000100c00 */
[----:B------:R-:W-:Y:S05]  /*16120*/  @!P0 BRA `(.L_x_44) ;  /* 0x00000018006c8947 */ /* 0x000fea0003800000 */
[----:B------:R-:W-:Y:S01]  /*16130*/  CS2R R24, SRZ ;  /* 0x0000000000187805 */ /* 0x000fe2000001ff00 */
[----:B------:R-:W-:-:S07]  /*16140*/  IMAD.MOV.U32 R8, RZ, RZ, RZ ;  /* 0x000000ffff087224 */ /* 0x000fce00078e00ff */
.L_x_47:
        /* <DEDUP_REMOVED lines=16> */
[----:B------:R-:W3:Y:S04]  /*16250*/  LDL.U16 R34, [R1] ;  /* 0x0000000001227983 */ /* 0x000ee80000100400 */
[----:B------:R-:W4:Y:S04]  /*16260*/  LDL.128 R4, [R1+0x50] ;  /* 0x0000500001047983 */ /* 0x000f280000100c00 */
[----:B------:R-:W5:Y:S04]  /*16270*/  LDL.U16 R33, [R1+0x8] ;  /* 0x0000080001217983 */ /* 0x000f680000100400 */
[----:B------:R-:W5:Y:S04]  /*16280*/  LDL.128 R8, [R1+0x10] ;  /* 0x0000100001087983 */ /* 0x000f680000100c00 */
[----:B------:R-:W5:Y:S04]  /*16290*/  LDL.U16 R32, [R1+0x10] ;  /* 0x0000100001207983 */ /* 0x000f680000100400 */
[----:B------:R-:W5:Y:S04]  /*162a0*/  LDL.U16 R31, [R1+0x18] ;  /* 0x00001800011f7983 */ /* 0x000f680000100400 */
[----:B------:R-:W5:Y:S04]  /*162b0*/  LDL.128 R12, [R1+0x20] ;  /* 0x00002000010c7983 */ /* 0x000f680000100c00 */
[----:B------:R-:W5:Y:S04]  /*162c0*/  LDL.U16 R30, [R1+0x20] ;  /* 0x00002000011e7983 */ /* 0x000f680000100400 */
[----:B------:R-:W5:Y:S04]  /*162d0*/  LDL.U16 R29, [R1+0x28] ;  /* 0x00002800011d7983 */ /* 0x000f680000100400 */
[----:B------:R-:W5:Y:S04]  /*162e0*/  LDL.128 R16, [R1+0x30] ;  /* 0x0000300001107983 */ /* 0x000f680000100c00 */
[----:B------:R-:W5:Y:S04]  /*162f0*/  LDL.U16 R26, [R1+0x30] ;  /* 0x00003000011a7983 */ /* 0x000f680000100400 */
[----:B------:R-:W5:Y:S01]  /*16300*/  LDL.U16 R28, [R1+0x38] ;  /* 0x00003800011c7983 */ /* 0x000f620000100400 */
[----:B--2---:R-:W-:-:S02]  /*16310*/  PRMT R27, R20, 0x7772, RZ ;  /* 0x00007772141b7816 */ /* 0x004fc400000000ff */
[----:B------:R-:W-:-:S03]  /*16320*/  PRMT R35, R21, 0x7770, RZ ;  /* 0x0000777015237816 */ /* 0x000fc600000000ff */
[----:B------:R-:W-:Y:S01]  /*16330*/  IMAD.U32 R27, R27, 0x10000, RZ ;  /* 0x000100001b1b7824 */ /* 0x000fe200078e00ff */
[----:B----4-:R-:W-:-:S04]  /*16340*/  LOP3.LUT R37, R6, R5, R7, 0xe2, !PT ;  /* 0x0000000506257212 */ /* 0x010fc800078ee207 */
[----:B---3--:R-:W-:Y:S02]  /*16350*/  LOP3.LUT R34, R34, 0xff0000, R27, 0xf8, !PT ;  /* 0x00ff000022227812 */ /* 0x008fe400078ef81b */
[----:B------:R-:W-:Y:S02]  /*16360*/  PRMT R27, R20, 0x7773, RZ ;  /* 0x00007773141b7816 */ /* 0x000fe400000000ff */
[----:B------:R-:W-:-:S03]  /*16370*/  PRMT R20, R21, 0x7772, RZ ;  /* 0x0000777215147816 */ /* 0x000fc600000000ff */
[----:B------:R-:W-:Y:S01]  /*16380*/  IMAD R27, R27, 0x1000000, R34 ;  /* 0x010000001b1b7824 */ /* 0x000fe200078e0222 */
[C---:B------:R-:W-:Y:S02]  /*16390*/  PRMT R34, R21.reuse, 0x7771, RZ ;  /* 0x0000777115227816 */ /* 0x040fe400000000ff */
[----:B------:R-:W-:Y:S02]  /*163a0*/  PRMT R21, R21, 0x7773, RZ ;  /* 0x0000777315157816 */ /* 0x000fe400000000ff */
[----:B------:R-:W-:Y:S02]  /*163b0*/  IADD3 R37, PT, PT, R37, R4, R27 ;  /* 0x0000000425257210 */ /* 0x000fe40007ffe01b */
[----:B------:R-:W-:Y:S01]  /*163c0*/  PRMT R34, R35, 0x6540, R34 ;  /* 0x0000654023227816 */ /* 0x000fe20000000022 */
[----:B------:R-:W-:Y:S02]  /*163d0*/  IMAD.U32 R35, R20, 0x10000, RZ ;  /* 0x0001000014237824 */ /* 0x000fe400078e00ff */
[----:B------:R-:W-:-:S02]  /*163e0*/  VIADD R38, R37, 0xd76aa478 ;  /* 0xd76aa47825267836 */ /* 0x000fc40000000000 */
[----:B------:R-:W-:Y:S01]  /*163f0*/  IMAD.SHL.U32 R21, R21, 0x1000000, RZ ;  /* 0x0100000015157824 */ /* 0x000fe200078e00ff */
[----:B------:R-:W-:Y:S02]  /*16400*/  LOP3.LUT R20, R34, 0xff0000, R35, 0xf8, !PT ;  /* 0x00ff000022147812 */ /* 0x000fe400078ef823 */
[----:B------:R-:W-:Y:S02]  /*16410*/  LEA.HI R34, R38, R5, R38, 0x7 ;  /* 0x0000000526227211 */ /* 0x000fe400078f3826 */
[----:B------:R-:W-:Y:S02]  /*16420*/  LOP3.LUT R20, R20, R21, RZ, 0xfc, !PT ;  /* 0x0000001514147212 */ /* 0x000fe400078efcff */
[----:B------:R-:W-:Y:S02]  /*16430*/  LOP3.LUT R35, R6, R34, R5, 0xb8, !PT ;  /* 0x0000002206237212 */ /* 0x000fe400078eb805 */
[----:B------:R-:W-:Y:S02]  /*16440*/  PRMT R21, R22, 0x7772, RZ ;  /* 0x0000777216157816 */ /* 0x000fe400000000ff */
[----:B------:R-:W-:-:S03]  /*16450*/  IADD3 R35, PT, PT, R35, R7, R20 ;  /* 0x0000000723237210 */ /* 0x000fc60007ffe014 */
[----:B------:R-:W-:Y:S01]  /*16460*/  IMAD.U32 R38, R21, 0x10000, RZ ;  /* 0x0001000015267824 */ /* 0x000fe200078e00ff */
[----:B------:R-:W-:Y:S01]  /*16470*/  PRMT R21, R22, 0x7773, RZ ;  /* 0x0000777316157816 */ /* 0x000fe200000000ff */
[----:B------:R-:W-:Y:S01]  /*16480*/  VIADD R35, R35, 0xe8c7b756 ;  /* 0xe8c7b75623237836 */ /* 0x000fe20000000000 */
[----:B------:R-:W-:Y:S02]  /*16490*/  PRMT R22, R23, 0x7772, RZ ;  /* 0x0000777217167816 */ /* 0x000fe400000000ff */
[----:B-----5:R-:W-:Y:S02]  /*164a0*/  LOP3.LUT R38, R33, 0xff0000, R38, 0xf8, !PT ;  /* 0x00ff000021267812 */ /* 0x020fe400078ef826 */
[----:B------:R-:W-:Y:S01]  /*164b0*/  LEA.HI R33, R35, R34, R35, 0xc ;  /* 0x0000002223217211 */ /* 0x000fe200078f6023 */
[----:B------:R-:W-:Y:S01]  /*164c0*/  IMAD.U32 R22, R22, 0x10000, RZ ;  /* 0x0001000016167824 */ /* 0x000fe200078e00ff */
[----:B------:R-:W-:Y:S01]  /*164d0*/  PRMT R35, R23, 0x7771, RZ ;  /* 0x0000777117237816 */ /* 0x000fe200000000ff */
[----:B------:R-:W-:Y:S01]  /*164e0*/  IMAD R21, R21, 0x1000000, R38 ;  /* 0x0100000015157824 */ /* 0x000fe200078e0226 */
[----:B------:R-:W-:-:S02]  /*164f0*/  LOP3.LUT R37, R5, R33, R34, 0xb8, !PT ;  /* 0x0000002105257212 */ /* 0x000fc400078eb822 */
[----:B------:R-:W-:Y:S02]  /*16500*/  PRMT R38, R23, 0x7770, RZ ;  /* 0x0000777017267816 */ /* 0x000fe400000000ff */
[----:B------:R-:W-:Y:S02]  /*16510*/  IADD3 R37, PT, PT, R37, R6, R21 ;  /* 0x0000000625257210 */ /* 0x000fe40007ffe015 */
[----:B------:R-:W-:Y:S02]  /*16520*/  PRMT R35, R38, 0x6540, R35 ;  /* 0x0000654026237816 */ /* 0x000fe40000000023 */
[----:B------:R-:W-:Y:S01]  /*16530*/  PRMT R23, R23, 0x7773, RZ ;  /* 0x0000777317177816 */ /* 0x000fe200000000ff */
[----:B------:R-:W-:Y:S01]  /*16540*/  VIADD R38, R37, 0x242070db ;  /* 0x242070db25267836 */ /* 0x000fe20000000000 */
[----:B------:R-:W-:Y:S02]  /*16550*/  LOP3.LUT R22, R35, 0xff0000, R22, 0xf8, !PT ;  /* 0x00ff000023167812 */ /* 0x000fe400078ef816 */
[----:B------:R-:W-:Y:S01]  /*16560*/  PRMT R37, R9, 0x7770, RZ ;  /* 0x0000777009257816 */ /* 0x000fe200000000ff */
[----:B------:R-:W-:Y:S01]  /*16570*/  IMAD.SHL.U32 R23, R23, 0x1000000, RZ ;  /* 0x0100000017177824 */ /* 0x000fe200078e00ff */
[----:B------:R-:W-:-:S04]  /*16580*/  LEA.HI R38, R38, R33, R38, 0x11 ;  /* 0x0000002126267211 */ /* 0x000fc800078f8826 */
[----:B------:R-:W-:Y:S02]  /*16590*/  LOP3.LUT R22, R22, R23, RZ, 0xfc, !PT ;  /* 0x0000001716167212 */ /* 0x000fe400078efcff */
[----:B------:R-:W-:Y:S02]  /*165a0*/  LOP3.LUT R35, R34, R38, R33, 0xb8, !PT ;  /* 0x0000002622237212 */ /* 0x000fe400078eb821 */
[----:B------:R-:W-:Y:S02]  /*165b0*/  PRMT R23, R8, 0x7772, RZ ;  /* 0x0000777208177816 */ /* 0x000fe400000000ff */
[----:B------:R-:W-:-:S03]  /*165c0*/  IADD3 R35, PT, PT, R35, R5, R22 ;  /* 0x0000000523237210 */ /* 0x000fc60007ffe016 */
[----:B------:R-:W-:Y:S02]  /*165d0*/  IMAD.U32 R23, R23, 0x10000, RZ ;  /* 0x0001000017177824 */ /* 0x000fe400078e00ff */
[----:B------:R-:W-:-:S03]  /*165e0*/  VIADD R35, R35, 0xc1bdceee ;  /* 0xc1bdceee23237836 */ /* 0x000fc60000000000 */
[----:B------:R-:W-:Y:S02]  /*165f0*/  LOP3.LUT R32, R32, 0xff0000, R23, 0xf8, !PT ;  /* 0x00ff000020207812 */ /* 0x000fe400078ef817 */
[----:B------:R-:W-:Y:S02]  /*16600*/  PRMT R23, R8, 0x7773, RZ ;  /* 0x0000777308177816 */ /* 0x000fe400000000ff */
[----:B------:R-:W-:Y:S02]  /*16610*/  LEA.HI R35, R35, R38, R35, 0x16 ;  /* 0x0000002623237211 */ /* 0x000fe400078fb023 */
[----:B------:R-:W-:Y:S01]  /*16620*/  PRMT R8, R9, 0x7772, RZ ;  /* 0x0000777209087816 */ /* 0x000fe200000000ff */
[----:B------:R-:W-:Y:S01]  /*16630*/  IMAD R23, R23, 0x1000000, R32 ;  /* 0x0100000017177824 */ /* 0x000fe200078e0220 */
[----:B------:R-:W-:Y:S02]  /*16640*/  LOP3.LUT R39, R33, R35, R38, 0xb8, !PT ;  /* 0x0000002321277212 */ /* 0x000fe400078eb826 */
[----:B------:R-:W-:-:S02]  /*16650*/  PRMT R32, R9, 0x7771, RZ ;  /* 0x0000777109207816 */ /* 0x000fc400000000ff */
[----:B------:R-:W-:Y:S02]  /*16660*/  IADD3 R39, PT, PT, R39, R23, R34 ;  /* 0x0000001727277210 */ /* 0x000fe40007ffe022 */
[----:B------:R-:W-:Y:S01]  /*16670*/  PRMT R32, R37, 0x6540, R32 ;  /* 0x0000654025207816 */ /* 0x000fe20000000020 */
[----:B------:R-:W-:Y:S01]  /*16680*/  IMAD.U32 R37, R8, 0x10000, RZ ;  /* 0x0001000008257824 */ /* 0x000fe200078e00ff */
[----:B------:R-:W-:Y:S01]  /*16690*/  PRMT R9, R9, 0x7773, RZ ;  /* 0x0000777309097816 */ /* 0x000fe200000000ff */
[----:B------:R-:W-:-:S03]  /*166a0*/  VIADD R8, R39, 0xf57c0faf ;  /* 0xf57c0faf27087836 */ /* 0x000fc60000000000 */
[----:B------:R-:W-:Y:S01]  /*166b0*/  LOP3.LUT R32, R32, 0xff0000, R37, 0xf8, !PT ;  /* 0x00ff000020207812 */ /* 0x000fe200078ef825 */
        /* <DEDUP_REMOVED lines=14> */
[----:B------:R-:W-:Y:S01]  /*167a0*/  PRMT R33, R11, 0x7771, RZ ;  /* 0x000077710b217816 */ /* 0x000fe200000000ff */
[----:B------:R-:W-:Y:S01]  /*167b0*/  IMAD.U32 R10, R10, 0x10000, RZ ;  /* 0x000100000a0a7824 */ /* 0x000fe200078e00ff */
[----:B------:R-:W-:-:S02]  /*167c0*/  IADD3 R37, PT, PT, R37, R31, R38 ;  /* 0x0000001f25257210 */ /* 0x000fc40007ffe026 */
[C---:B------:R-:W-:Y:S02]  /*167d0*/  PRMT R34, R11.reuse, 0x7770, RZ ;  /* 0x000077700b227816 */ /* 0x040fe400000000ff */
[----:B------:R-:W-:Y:S01]  /*167e0*/  PRMT R11, R11, 0x7773, RZ ;  /* 0x000077730b0b7816 */ /* 0x000fe200000000ff */
[----:B------:R-:W-:Y:S01]  /*167f0*/  VIADD R38, R37, 0xa8304613 ;  /* 0xa830461325267836 */ /* 0x000fe20000000000 */
[----:B------:R-:W-:-:S03]  /*16800*/  PRMT R33, R34, 0x6540, R33 ;  /* 0x0000654022217816 */ /* 0x000fc60000000021 */
[----:B------:R-:W-:Y:S01]  /*16810*/  IMAD.SHL.U32 R34, R11, 0x1000000, RZ ;  /* 0x010000000b227824 */ /* 0x000fe200078e00ff */
[----:B------:R-:W-:Y:S02]  /*16820*/  LOP3.LUT R33, R33, 0xff0000, R10, 0xf8, !PT ;  /* 0x00ff000021217812 */ /* 0x000fe400078ef80a */
[----:B------:R-:W-:Y:S02]  /*16830*/  LEA.HI R10, R38, R9, R38, 0x11 ;  /* 0x00000009260a7211 */ /* 0x000fe400078f8826 */
[----:B------:R-:W-:Y:S02]  /*16840*/  LOP3.LUT R34, R33, R34, RZ, 0xfc, !PT ;  /* 0x0000002221227212 */ /* 0x000fe400078efcff */
[----:B------:R-:W-:Y:S02]  /*16850*/  LOP3.LUT R33, R8, R10, R9, 0xb8, !PT ;  /* 0x0000000a08217212 */ /* 0x000fe400078eb809 */
[----:B------:R-:W-:Y:S02]  /*16860*/  PRMT R11, R12, 0x7772, RZ ;  /* 0x000077720c0b7816 */ /* 0x000fe400000000ff */
[----:B------:R-:W-:-:S02]  /*16870*/  IADD3 R33, PT, PT, R33, R34, R35 ;  /* 0x0000002221217210 */ /* 0x000fc40007ffe023 */
[----:B------:R-:W-:Y:S01]  /*16880*/  PRMT R35, R13, 0x7770, RZ ;  /* 0x000077700d237816 */ /* 0x000fe200000000ff */
        /* <DEDUP_REMOVED lines=16> */
[----:B------:R-:W-:Y:S02]  /*16990*/  LEA.HI R8, R8, R33, R8, 0x7 ;  /* 0x0000002108087211 */ /* 0x000fe400078f3808 */
[----:B------:R-:W-:Y:S02]  /*169a0*/  PRMT R13, R15, 0x7771, RZ ;  /* 0x000077710f0d7816 */ /* 0x000fe400000000ff */
[----:B------:R-:W-:Y:S02]  /*169b0*/  LOP3.LUT R11, R11, R12, RZ, 0xfc, !PT ;  /* 0x0000000c0b0b7212 */ /* 0x000fe400078efcff */
[----:B------:R-:W-:Y:S02]  /*169c0*/  LOP3.LUT R38, R10, R8, R33, 0xb8, !PT ;  /* 0x000000080a267212 */ /* 0x000fe400078eb821 */
[----:B------:R-:W-:-:S02]  /*169d0*/  PRMT R12, R14, 0x7772, RZ ;  /* 0x000077720e0c7816 */ /* 0x000fc400000000ff */
[----:B------:R-:W-:Y:S02]  /*169e0*/  IADD3 R38, PT, PT, R38, R11, R9 ;  /* 0x0000000b26267210 */ /* 0x000fe40007ffe009 */
[----:B------:R-:W-:Y:S01]  /*169f0*/  PRMT R14, R14, 0x7773, RZ ;  /* 0x000077730e0e7816 */ /* 0x000fe200000000ff */
[----:B------:R-:W-:Y:S02]  /*16a00*/  IMAD.U32 R12, R12, 0x10000, RZ ;  /* 0x000100000c0c7824 */ /* 0x000fe400078e00ff */
[----:B------:R-:W-:Y:S01]  /*16a10*/  VIADD R9, R38, 0x8b44f7af ;  /* 0x8b44f7af26097836 */ /* 0x000fe20000000000 */
[----:B------:R-:W-:Y:S02]  /*16a20*/  PRMT R38, R15, 0x7770, RZ ;  /* 0x000077700f267816 */ /* 0x000fe400000000ff */
[----:B------:R-:W-:Y:S02]  /*16a30*/  LOP3.LUT R29, R29, 0xff0000, R12, 0xf8, !PT ;  /* 0x00ff00001d1d7812 */ /* 0x000fe400078ef80c */
[----:B------:R-:W-:-:S02]  /*16a40*/  LEA.HI R9, R9, R8, R9, 0xc ;  /* 0x0000000809097211 */ /* 0x000fc400078f6009 */
[----:B------:R-:W-:Y:S01]  /*16a50*/  PRMT R12, R15, 0x7772, RZ ;  /* 0x000077720f0c7816 */ /* 0x000fe200000000ff */
[----:B------:R-:W-:Y:S01]  /*16a60*/  IMAD R14, R14, 0x1000000, R29 ;  /* 0x010000000e0e7824 */ /* 0x000fe200078e021d */
[----:B------:R-:W-:Y:S02]  /*16a70*/  LOP3.LUT R29, R33, R9, R8, 0xb8, !PT ;  /* 0x00000009211d7212 */ /* 0x000fe400078eb808 */
[----:B------:R-:W-:Y:S01]  /*16a80*/  PRMT R15, R15, 0x7773, RZ ;  /* 0x000077730f0f7816 */ /* 0x000fe200000000ff */
[----:B------:R-:W-:Y:S01]  /*16a90*/  IMAD.U32 R12, R12, 0x10000, RZ ;  /* 0x000100000c0c7824 */ /* 0x000fe200078e00ff */
[----:B------:R-:W-:Y:S02]  /*16aa0*/  IADD3 R29, PT, PT, R29, R14, R10 ;  /* 0x0000000e1d1d7210 */ /* 0x000fe40007ffe00a */
[----:B------:R-:W-:Y:S01]  /*16ab0*/  PRMT R13, R38, 0x6540, R13 ;  /* 0x00006540260d7816 */ /* 0x000fe2000000000d */
[----:B------:R-:W-:Y:S02]  /*16ac0*/  IMAD.SHL.U32 R15, R15, 0x1000000, RZ ;  /* 0x010000000f0f7824 */ /* 0x000fe400078e00ff */
[----:B------:R-:W-:Y:S01]  /*16ad0*/  VIADD R10, R29, 0xffff5bb1 ;  /* 0xffff5bb11d0a7836 */ /* 0x000fe20000000000 */
[----:B------:R-:W-:-:S02]  /*16ae0*/  LOP3.LUT R12, R13, 0xff0000, R12, 0xf8, !PT ;  /* 0x00ff00000d0c7812 */ /* 0x000fc400078ef80c */
[----:B------:R-:W-:Y:S02]  /*16af0*/  PRMT R29, R17, 0x7770, RZ ;  /* 0x00007770111d7816 */ /* 0x000fe400000000ff */
[----:B------:R-:W-:Y:S02]  /*16b00*/  LEA.HI R10, R10, R9, R10, 0x11 ;  /* 0x000000090a0a7211 */ /* 0x000fe400078f880a */
[----:B------:R-:W-:Y:S02]  /*16b10*/  LOP3.LUT R38, R12, R15, RZ, 0xfc, !PT ;  /* 0x0000000f0c267212 */ /* 0x000fe400078efcff */
[----:B------:R-:W-:Y:S02]  /*16b20*/  LOP3.LUT R13, R8, R10, R9, 0xb8, !PT ;  /* 0x0000000a080d7212 */ /* 0x000fe400078eb809 */
[----:B------:R-:W-:Y:S02]  /*16b30*/  PRMT R12, R16, 0x7772, RZ ;  /* 0x00007772100c7816 */ /* 0x000fe400000000ff */
[----:B------:R-:W-:-:S02]  /*16b40*/  IADD3 R33, PT, PT, R13, R38, R33 ;  /* 0x000000260d217210 */ /* 0x000fc40007ffe021 */
[----:B------:R-:W-:Y:S01]  /*16b50*/  PRMT R15, R16, 0x7773, RZ ;  /* 0x00007773100f7816 */ /* 0x000fe200000000ff */
[----:B------:R-:W-:Y:S01]  /*16b60*/  IMAD.U32 R13, R12, 0x10000, RZ ;  /* 0x000100000c0d7824 */ /* 0x000fe200078e00ff */
[----:B------:R-:W-:Y:S01]  /*16b70*/  PRMT R16, R17, 0x7771, RZ ;  /* 0x0000777111107816 */ /* 0x000fe200000000ff */
[----:B------:R-:W-:Y:S01]  /*16b80*/  VIADD R33, R33, 0x895cd7be ;  /* 0x895cd7be21217836 */ /* 0x000fe20000000000 */
[----:B------:R-:W-:Y:S02]  /*16b90*/  PRMT R12, R17, 0x7772, RZ ;  /* 0x00007772110c7816 */ /* 0x000fe400000000ff */
[----:B------:R-:W-:Y:S02]  /*16ba0*/  LOP3.LUT R26, R26, 0xff0000, R13, 0xf8, !PT ;  /* 0x00ff00001a1a7812 */ /* 0x000fe400078ef80d */
[----:B------:R-:W-:Y:S02]  /*16bb0*/  LEA.HI R13, R33, R10, R33, 0x16 ;  /* 0x0000000a210d7211 */ /* 0x000fe400078fb021 */
[----:B------:R-:W-:Y:S01]  /*16bc0*/  PRMT R16, R29, 0x6540, R16 ;  /* 0x000065401d107816 */ /* 0x000fe20000000010 */
[----:B------:R-:W-:Y:S01]  /*16bd0*/  IMAD R15, R15, 0x1000000, R26 ;  /* 0x010000000f0f7824 */ /* 0x000fe200078e021a */
[----:B------:R-:W-:Y:S01]  /*16be0*/  LOP3.LUT R26, R9, R13, R10, 0xb8, !PT ;  /* 0x0000000d091a7212 */ /* 0x000fe200078eb80a */
[----:B------:R-:W-:Y:S01]  /*16bf0*/  IMAD.U32 R29, R12, 0x10000, RZ ;  /* 0x000100000c1d7824 */ /* 0x000fe200078e00ff */
[----:B------:R-:W-:-:S02]  /*16c00*/  PRMT R17, R17, 0x7773, RZ ;  /* 0x0000777311117816 */ /* 0x000fc400000000ff */
[----:B------:R-:W-:Y:S02]  /*16c10*/  IADD3 R26, PT, PT, R26, R15, R8 ;  /* 0x0000000f1a1a7210 */ /* 0x000fe40007ffe008 */
[----:B------:R-:W-:Y:S01]  /*16c20*/  LOP3.LUT R16, R16, 0xff0000, R29, 0xf8, !PT ;  /* 0x00ff000010107812 */ /* 0x000fe200078ef81d */
[----:B------:R-:W-:Y:S01]  /*16c30*/  IMAD.SHL.U32 R17, R17, 0x1000000, RZ ;  /* 0x0100000011117824 */ /* 0x000fe200078e00ff */
[----:B------:R-:W-:Y:S01]  /*16c40*/  PRMT R12, R18, 0x7772, RZ ;  /* 0x00007772120c7816 */ /* 0x000fe200000000ff */
[----:B------:R-:W-:-:S03]  /*16c50*/  VIADD R26, R26, 0x6b901122 ;  /* 0x6b9011221a1a7836 */ /* 0x000fc60000000000 */
[----:B------:R-:W-:Y:S02]  /*16c60*/  LOP3.LUT R16, R16, R17, RZ, 0xfc, !PT ;  /* 0x0000001110107212 */ /* 0x000fe400078efcff */
[----:B------:R-:W-:-:S04]  /*16c70*/  LEA.HI R8, R26, R13, R26, 0x7 ;  /* 0x0000000d1a087211 */ /* 0x000fc800078f381a */
[----:B------:R-:W-:-:S04]  /*16c80*/  LOP3.LUT R17, R10, R8, R13, 0xb8, !PT ;  /* 0x000000080a117212 */ /* 0x000fc800078eb80d */
[----:B------:R-:W-:Y:S01]  /*16c90*/  IADD3 R17, PT, PT, R17, R16, R9 ;  /* 0x0000001011117210 */ /* 0x000fe20007ffe009 */
[----:B------:R-:W-:Y:S01]  /*16ca0*/  IMAD.U32 R9, R12, 0x10000, RZ ;  /* 0x000100000c097824 */ /* 0x000fe200078e00ff */
[----:B------:R-:W-:-:S03]  /*16cb0*/  PRMT R12, R19, 0x7772, RZ ;  /* 0x00007772130c7816 */ /* 0x000fc600000000ff */
[----:B------:R-:W-:Y:S01]  /*16cc0*/  VIADD R29, R17, 0xfd987193 ;  /* 0xfd987193111d7836 */ /* 0x000fe20000000000 */
[----:B------:R-:W-:Y:S02]  /*16cd0*/  PRMT R17, R18, 0x7773, RZ ;  /* 0x0000777312117816 */ /* 0x000fe400000000ff */
[----:B------:R-:W-:Y:S02]  /*16ce0*/  LOP3.LUT R28, R28, 0xff0000, R9, 0xf8, !PT ;  /* 0x00ff00001c1c7812 */ /* 0x000fe400078ef809 */
[----:B------:R-:W-:Y:S02]  /*16cf0*/  LEA.HI R9, R29, R8, R29, 0xc ;  /* 0x000000081d097211 */ /* 0x000fe400078f601d */
[----:B------:R-:W-:Y:S01]  /*16d00*/  PRMT R18, R19, 0x7771, RZ ;  /* 0x0000777113127816 */ /* 0x000fe200000000ff */
[----:B------:R-:W-:Y:S01]  /*16d10*/  IMAD R17, R17, 0x1000000, R28 ;  /* 0x0100000011117824 */ /* 0x000fe200078e021c */
[----:B------:R-:W-:Y:S02]  /*16d20*/  LOP3.LUT R26, R13, R9, R8, 0xb8, !PT ;  /* 0x000000090d1a7212 */ /* 0x000fe400078eb808 */
[----:B------:R-:W-:-:S02]  /*16d30*/  PRMT R29, R19, 0x7770, RZ ;  /* 0x00007770131d7816 */ /* 0x000fc400000000ff */
[----:B------:R-:W-:Y:S02]  /*16d40*/  IADD3 R26, PT, PT, R26, R17, R10 ;  /* 0x000000111a1a7210 */ /* 0x000fe40007ffe00a */
[----:B------:R-:W-:Y:S02]  /*16d50*/  PRMT R19, R19, 0x7773, RZ ;  /* 0x0000777313137816 */ /* 0x000fe400000000ff */
[----:B------:R-:W-:Y:S01]  /*16d60*/  PRMT R18, R29, 0x6540, R18 ;  /* 0x000065401d127816 */ /* 0x000fe20000000012 */
[----:B------:R-:W-:Y:S02]  /*16d70*/  IMAD.U32 R29, R12, 0x10000, RZ ;  /* 0x000100000c1d7824 */ /* 0x000fe400078e00ff */
[----:B------:R-:W-:Y:S02]  /*16d80*/  VIADD R26, R26, 0xa679438e ;  /* 0xa679438e1a1a7836 */ /* 0x000fe40000000000 */
[----:B------:R-:W-:Y:S01]  /*16d90*/  IMAD.SHL.U32 R19, R19, 0x1000000, RZ ;  /* 0x0100000013137824 */ /* 0x000fe200078e00ff */
[----:B------:R-:W-:-:S02]  /*16da0*/  LOP3.LUT R18, R18, 0xff0000, R29, 0xf8, !PT ;  /* 0x00ff000012127812 */ /* 0x000fc400078ef81d */
[----:B------:R-:W-:Y:S02]  /*16db0*/  LEA.HI R26, R26, R9, R26, 0x11 ;  /* 0x000000091a1a7211 */ /* 0x000fe400078f881a */
[----:B------:R-:W-:Y:S02]  /*16dc0*/  LOP3.LUT R18, R18, R19, RZ, 0xfc, !PT ;  /* 0x0000001312127212 */ /* 0x000fe400078efcff */
[----:B------:R-:W-:-:S04]  /*16dd0*/  LOP3.LUT R10, R8, R26, R9, 0xb8, !PT ;  /* 0x0000001a080a7212 */ /* 0x000fc800078eb809 */
[----:B------:R-:W-:-:S05]  /*16de0*/  IADD3 R10, PT, PT, R10, R18, R13 ;  /* 0x000000120a0a7210 */ /* 0x000fca0007ffe00d */
[----:B------:R-:W-:-:S05]  /*16df0*/  VIADD R13, R10, 0x49b40821 ;  /* 0x49b408210a0d7836 */ /* 0x000fca0000000000 */
[----:B------:R-:W-:-:S04]  /*16e00*/  LEA.HI R13, R13, R26, R13, 0x16 ;  /* 0x0000001a0d0d7211 */ /* 0x000fc800078fb00d */
        /* <DEDUP_REMOVED lines=109> */
[----:B------:R-:W-:Y:S02]  /*174e0*/  IADD3 R8, PT, PT, R8, R31, R13 ;  /* 0x0000001f08087210 */ /* 0x000fe40007ffe00d */
[----:B------:R-:W2:Y:S03]  /*174f0*/  LDL.64 R12, [R1+0x48] ;  /* 0x00004800010c7983 */ /* 0x000ea60000100a00 */
        /* <DEDUP_REMOVED lines=79> */
[----:B------:R-:W-:Y:S01]  /*179f0*/  IADD3 R16, PT, PT, R16, R11, R9 ;  /* 0x0000000b10107210 */ /* 0x000fe20007ffe009 */
[----:B------:R-:W-:Y:S01]  /*17a00*/  IMAD.IADD R5, R5, 0x1, R14 ;  /* 0x0000000105057824 */ /* 0x000fe200078e020e */
[----:B--2---:R-:W-:-:S03]  /*17a10*/  IADD3 R10, P1, PT, R12, 0x200, RZ ;  /* 0x000002000c0a7810 */ /* 0x004fc60007f3e0ff */
[----:B------:R-:W-:Y:S02]  /*17a20*/  VIADD R16, R16, 0xeb86d391 ;  /* 0xeb86d39110107836 */ /* 0x000fe40000000000 */
[----:B------:R-:W-:Y:S02]  /*17a30*/  IMAD.X R11, RZ, RZ, R13, P1 ;  /* 0x000000ffff0b7224 */ /* 0x000fe400008e060d */
[----:B------:R-:W-:Y:S01]  /*17a40*/  IMAD.IADD R4, R4, 0x1, R8 ;  /* 0x0000000104047824 */ /* 0x000fe200078e0208 */
[----:B------:R-:W-:Y:S01]  /*17a50*/  LEA.HI R5, R16, R5, R16, 0x15 ;  /* 0x0000000510057211 */ /* 0x000fe200078fa810 */
[----:B------:R-:W-:Y:S02]  /*17a60*/  IMAD.IADD R7, R15, 0x1, R7 ;  /* 0x000000010f077824 */ /* 0x000fe400078e0207 */
[----:B------:R-:W-:Y:S01]  /*17a70*/  IMAD.IADD R6, R14, 0x1, R6 ;  /* 0x000000010e067824 */ /* 0x000fe200078e0206 */
[----:B------:R0:W-:Y:S04]  /*17a80*/  STL.64 [R1+0x48], R10 ;  /* 0x0000480a01007387 */ /* 0x0001e80000100a00 */
[----:B------:R0:W-:Y:S04]  /*17a90*/  STL [R1+0x40], RZ ;  /* 0x000040ff01007387 */ /* 0x0001e80000100800 */
[----:B------:R0:W-:Y:S01]  /*17aa0*/  STL.128 [R1+0x50], R4 ;  /* 0x0000500401007387 */ /* 0x0001e20000100c00 */
[----:B------:R-:W-:-:S07]  /*17ab0*/  IMAD.MOV.U32 R8, RZ, RZ, RZ ;  /* 0x000000ffff087224 */ /* 0x000fce00078e00ff */
.L_x_46:
[----:B------:R-:W-:Y:S05]  /*17ac0*/  BSYNC.RECONVERGENT B2 ;  /* 0x0000000000027941 */ /* 0x000fea0003800200 */
.L_x_45:
[----:B------:R-:W-:Y:S05]  /*17ad0*/  @P0 BRA `(.L_x_47) ;  /* 0xffffffe4009c0947 */ /* 0x000fea000383ffff */
.L_x_44:
[----:B------:R-:W-:Y:S05]  /*17ae0*/  BSYNC.RECONVERGENT B1 ;  /* 0x0000000000017941 */ /* 0x000fea0003800200 */
.L_x_43:
        /* <DEDUP_REMOVED lines=26> */
.L_x_53:
        /* <DEDUP_REMOVED lines=23> */
.L_x_52:
[----:B------:R-:W-:Y:S05]  /*17e00*/  BSYNC.RECONVERGENT B2 ;  /* 0x0000000000027941 */ /* 0x000fea0003800200 */
.L_x_51:
        /* <DEDUP_REMOVED lines=18> */
.L_x_55:
[----:B------:R-:W-:Y:S05]  /*17f30*/  BSYNC.RECONVERGENT B2 ;  /* 0x0000000000027941 */ /* 0x000fea0003800200 */
.L_x_54:
        /* <DEDUP_REMOVED lines=24> */
.L_x_49:
        /* <DEDUP_REMOVED lines=24> */
.L_x_57:
[----:B------:R-:W-:Y:S05]  /*18240*/  BSYNC.RECONVERGENT B2 ;  /* 0x0000000000027941 */ /* 0x000fea0003800200 */
.L_x_56:
[----:B------:R-:W2:Y:S04]  /*18250*/  LDL.128 R20, [R1] ;  /* 0x0000000001147983 */ /* 0x000ea80000100c00 */
[----:B------:R-:W3:Y:S04]  /*18260*/  LDL.U16 R31, [R1] ;  /* 0x00000000011f7983 */ /* 0x000ee80000100400 */
[----:B0-----:R-:W4:Y:S04]  /*18270*/  LDL.128 R4, [R1+0x50] ;  /* 0x0000500001047983 */ /* 0x001f280000100c00 */
        /* <DEDUP_REMOVED lines=8> */
[----:B-1----:R-:W5:Y:S04]  /*18300*/  LDL.U16 R3, [R1+0x30] ;  /* 0x0000300001037983 */ /* 0x002f680000100400 */
[----:B------:R-:W5:Y:S04]  /*18310*/  LDL.U16 R25, [R1+0x38] ;  /* 0x0000380001197983 */ /* 0x000f680000100400 */
[----:B------:R0:W-:Y:S04]  /*18320*/  STL.128 [R1], RZ ;  /* 0x000000ff01007387 */ /* 0x0001e80000100c00 */
[----:B------:R0:W-:Y:S04]  /*18330*/  STL.128 [R1+0x10], RZ ;  /* 0x000010ff01007387 */ /* 0x0001e80000100c00 */
[----:B------:R0:W-:Y:S04]  /*18340*/  STL.128 [R1+0x20], RZ ;  /* 0x000020ff01007387 */ /* 0x0001e80000100c00 */
[----:B------:R0:W-:Y:S01]  /*18350*/  STL.64 [R1+0x30], RZ ;  /* 0x000030ff01007387 */ /* 0x0001e20000100a00 */
[----:B--2---:R-:W-:-:S05]  /*18360*/  PRMT R27, R20, 0x7772, RZ ;  /* 0x00007772141b7816 */ /* 0x004fca00000000ff */
[----:B------:R-:W-:Y:S01]  /*18370*/  IMAD.U32 R32, R27, 0x10000, RZ ;  /* 0x000100001b207824 */ /* 0x000fe200078e00ff */
[----:B------:R-:W-:Y:S02]  /*18380*/  PRMT R27, R20, 0x7773, RZ ;  /* 0x00007773141b7816 */ /* 0x000fe400000000ff */
[----:B----4-:R-:W-:Y:S02]  /*18390*/  LOP3.LUT R33, R6, R5, R7, 0xe2, !PT ;  /* 0x0000000506217212 */ /* 0x010fe400078ee207 */
[----:B---3--:R-:W-:Y:S02]  /*183a0*/  LOP3.LUT R32, R31, 0xff0000, R32, 0xf8, !PT ;  /* 0x00ff00001f207812 */ /* 0x008fe400078ef820 */
[C---:B------:R-:W-:Y:S02]  /*183b0*/  PRMT R20, R21.reuse, 0x7772, RZ ;  /* 0x0000777215147816 */ /* 0x040fe400000000ff */
[----:B------:R-:W-:Y:S01]  /*183c0*/  PRMT R31, R21, 0x7771, RZ ;  /* 0x00007771151f7816 */ /* 0x000fe200000000ff */
[----:B------:R-:W-:Y:S01]  /*183d0*/  IMAD R27, R27, 0x1000000, R32 ;  /* 0x010000001b1b7824 */ /* 0x000fe200078e0220 */
[C---:B------:R-:W-:Y:S01]  /*183e0*/  PRMT R32, R21.reuse, 0x7770, RZ ;  /* 0x0000777015207816 */ /* 0x040fe200000000ff */
[----:B------:R-:W-:Y:S01]  /*183f0*/  IMAD.U32 R20, R20, 0x10000, RZ ;  /* 0x0001000014147824 */ /* 0x000fe200078e00ff */
[----:B------:R-:W-:-:S02]  /*18400*/  PRMT R21, R21, 0x7773, RZ ;  /* 0x0000777315157816 */ /* 0x000fc400000000ff */
[----:B------:R-:W-:Y:S02]  /*18410*/  IADD3 R33, PT, PT, R33, R4, R27 ;  /* 0x0000000421217210 */ /* 0x000fe40007ffe01b */
[----:B------:R-:W-:Y:S01]  /*18420*/  PRMT R31, R32, 0x6540, R31 ;  /* 0x00006540201f7816 */ /* 0x000fe2000000001f */
[----:B------:R-:W-:Y:S02]  /*18430*/  IMAD.SHL.U32 R21, R21, 0x1000000, RZ ;  /* 0x0100000015157824 */ /* 0x000fe400078e00ff */
[----:B------:R-:W-:Y:S01]  /*18440*/  VIADD R32, R33, 0xd76aa478 ;  /* 0xd76aa47821207836 */ /* 0x000fe20000000000 */
[----:B------:R-:W-:Y:S02]  /*18450*/  LOP3.LUT R20, R31, 0xff0000, R20, 0xf8, !PT ;  /* 0x00ff00001f147812 */ /* 0x000fe400078ef814 */
[----:B------:R-:W-:Y:S02]  /*18460*/  PRMT R33, R23, 0x7770, RZ ;  /* 0x0000777017217816 */ /* 0x000fe400000000ff */
[----:B------:R-:W-:-:S02]  /*18470*/  LEA.HI R31, R32, R5, R32, 0x7 ;  /* 0x00000005201f7211 */ /* 0x000fc400078f3820 */
[----:B------:R-:W-:Y:S02]  /*18480*/  LOP3.LUT R20, R20, R21, RZ, 0xfc, !PT ;  /* 0x0000001514147212 */ /* 0x000fe400078efcff */
[----:B------:R-:W-:Y:S02]  /*18490*/  LOP3.LUT R32, R6, R31, R5, 0xb8, !PT ;  /* 0x0000001f06207212 */ /* 0x000fe400078eb805 */
[----:B------:R-:W-:Y:S02]  /*184a0*/  PRMT R21, R22, 0x7772, RZ ;  /* 0x0000777216157816 */ /* 0x000fe400000000ff */
[----:B------:R-:W-:-:S03]  /*184b0*/  IADD3 R32, PT, PT, R32, R7, R20 ;  /* 0x0000000720207210 */ /* 0x000fc60007ffe014 */
[----:B------:R-:W-:Y:S02]  /*184c0*/  IMAD.U32 R21, R21, 0x10000, RZ ;  /* 0x0001000015157824 */ /* 0x000fe400078e00ff */
[----:B------:R-:W-:-:S03]  /*184d0*/  VIADD R34, R32, 0xe8c7b756 ;  /* 0xe8c7b75620227836 */ /* 0x000fc60000000000 */
[----:B-----5:R-:W-:Y:S02]  /*184e0*/  LOP3.LUT R32, R30, 0xff0000, R21, 0xf8, !PT ;  /* 0x00ff00001e207812 */ /* 0x020fe400078ef815 */
        /* <DEDUP_REMOVED lines=16> */
[----:B------:R-:W-:Y:S01]  /*185f0*/  LOP3.LUT R33, R31, R23, R30, 0xb8, !PT ;  /* 0x000000171f217212 */ /* 0x000fe200078eb81e */
[----:B------:R-:W-:Y:S01]  /*18600*/  IMAD.U32 R32, R32, 0x10000, RZ ;  /* 0x0001000020207824 */ /* 0x000fe200078e00ff */
[----:B------:R-:W-:-:S02]  /*18610*/  PRMT R8, R8, 0x7773, RZ ;  /* 0x0000777308087816 */ /* 0x000fc400000000ff */
[----:B------:R-:W-:Y:S02]  /*18620*/  IADD3 R33, PT, PT, R33, R5, R22 ;  /* 0x0000000521217210 */ /* 0x000fe40007ffe016 */
[----:B------:R-:W-:-:S03]  /*18630*/  LOP3.LUT R29, R29, 0xff0000, R32, 0xf8, !PT ;  /* 0x00ff00001d1d7812 */ /* 0x000fc600078ef820 */
[----:B------:R-:W-:Y:S01]  /*18640*/  VIADD R34, R33, 0xc1bdceee ;  /* 0xc1bdceee21227836 */ /* 0x000fe20000000000 */
[C---:B------:R-:W-:Y:S01]  /*18650*/  PRMT R33, R9.reuse, 0x7771, RZ ;  /* 0x0000777109217816 */ /* 0x040fe200000000ff */
[----:B------:R-:W-:Y:S01]  /*18660*/  IMAD R8, R8, 0x1000000, R29 ;  /* 0x0100000008087824 */ /* 0x000fe200078e021d */
[C---:B------:R-:W-:Y:S02]  /*18670*/  PRMT R29, R9.reuse, 0x7772, RZ ;  /* 0x00007772091d7816 */ /* 0x040fe400000000ff */
[----:B------:R-:W-:Y:S02]  /*18680*/  LEA.HI R32, R34, R23, R34, 0x16 ;  /* 0x0000001722207211 */ /* 0x000fe400078fb022 */
[----:B------:R-:W-:Y:S02]  /*18690*/  PRMT R34, R9, 0x7770, RZ ;  /* 0x0000777009227816 */ /* 0x000fe400000000ff */
[----:B------:R-:W-:Y:S02]  /*186a0*/  LOP3.LUT R35, R30, R32, R23, 0xb8, !PT ;  /* 0x000000201e237212 */ /* 0x000fe400078eb817 */
[----:B------:R-:W-:Y:S01]  /*186b0*/  PRMT R33, R34, 0x6540, R33 ;  /* 0x0000654022217816 */ /* 0x000fe20000000021 */
[----:B------:R-:W-:Y:S01]  /*186c0*/  IMAD.U32 R34, R29, 0x10000, RZ ;  /* 0x000100001d227824 */ /* 0x000fe200078e00ff */
[----:B------:R-:W-:-:S02]  /*186d0*/  IADD3 R35, PT, PT, R35, R8, R31 ;  /* 0x0000000823237210 */ /* 0x000fc40007ffe01f */
[----:B------:R-:W-:Y:S02]  /*186e0*/  PRMT R9, R9, 0x7773, RZ ;  /* 0x0000777309097816 */ /* 0x000fe400000000ff */
[----:B------:R-:W-:Y:S01]  /*186f0*/  LOP3.LUT R33, R33, 0xff0000, R34, 0xf8, !PT ;  /* 0x00ff000021217812 */ /* 0x000fe200078ef822 */
[----:B------:R-:W-:Y:S01]  /*18700*/  VIADD R35, R35, 0xf57c0faf ;  /* 0xf57c0faf23237836 */ /* 0x000fe20000000000 */
[C---:B------:R-:W-:Y:S01]  /*18710*/  PRMT R31, R10.reuse, 0x7772, RZ ;  /* 0x000077720a1f7816 */ /* 0x040fe200000000ff */
[----:B------:R-:W-:Y:S01]  /*18720*/  IMAD.SHL.U32 R34, R9, 0x1000000, RZ ;  /* 0x0100000009227824 */ /* 0x000fe200078e00ff */
[----:B------:R-:W-:Y:S02]  /*18730*/  PRMT R10, R10, 0x7773, RZ ;  /* 0x000077730a0a7816 */ /* 0x000fe400000000ff */
[----:B------:R-:W-:Y:S01]  /*18740*/  LEA.HI R29, R35, R32, R35, 0x7 ;  /* 0x00000020231d7211 */ /* 0x000fe200078f3823 */
[----:B------:R-:W-:Y:S01]  /*18750*/  IMAD.U32 R31, R31, 0x10000, RZ ;  /* 0x000100001f1f7824 */ /* 0x000fe200078e00ff */
[----:B------:R-:W-:-:S02]  /*18760*/  LOP3.LUT R9, R33, R34, RZ, 0xfc, !PT ;  /* 0x0000002221097212 */ /* 0x000fc400078efcff */
[----:B------:R-:W-:Y:S02]  /*18770*/  LOP3.LUT R33, R23, R29, R32, 0xb8, !PT ;  /* 0x0000001d17217212 */ /* 0x000fe400078eb820 */
[----:B------:R-:W-:Y:S02]  /*18780*/  LOP3.LUT R31, R28, 0xff0000, R31, 0xf8, !PT ;  /* 0x00ff00001c1f7812 */ /* 0x000fe400078ef81f */
[----:B------:R-:W-:Y:S02]  /*18790*/  IADD3 R33, PT, PT, R33, R9, R30 ;  /* 0x0000000921217210 */ /* 0x000fe40007ffe01e */
[C---:B------:R-:W-:Y:S01]  /*187a0*/  PRMT R34, R11.reuse, 0x7770, RZ ;  /* 0x000077700b227816 */ /* 0x040fe200000000ff */
[----:B------:R-:W-:Y:S01]  /*187b0*/  IMAD R10, R10, 0x1000000, R31 ;  /* 0x010000000a0a7824 */ /* 0x000fe200078e021f */
[----:B------:R-:W-:Y:S01]  /*187c0*/  PRMT R31, R11, 0x7771, RZ ;  /* 0x000077710b1f7816 */ /* 0x000fe200000000ff */
[----:B------:R-:W-:-:S03]  /*187d0*/  VIADD R30, R33, 0x4787c62a ;  /* 0x4787c62a211e7836 */ /* 0x000fc60000000000 */
[----:B------:R-:W-:Y:S02]  /*187e0*/  PRMT R31, R34, 0x6540, R31 ;  /* 0x00006540221f7816 */ /* 0x000fe4000000001f */
[----:B------:R-:W-:Y:S02]  /*187f0*/  LEA.HI R28, R30, R29, R30, 0xc ;  /* 0x0000001d1e1c7211 */ /* 0x000fe400078f601e */
[C---:B------:R-:W-:Y:S02]  /*18800*/  PRMT R30, R11.reuse, 0x7772, RZ ;  /* 0x000077720b1e7816 */ /* 0x040fe400000000ff */
[----:B------:R-:W-:Y:S02]  /*18810*/  LOP3.LUT R33, R32, R28, R29, 0xb8, !PT ;  /* 0x0000001c20217212 */ /* 0x000fe400078eb81d */
[----:B------:R-:W-:Y:S01]  /*18820*/  PRMT R11, R11, 0x7773, RZ ;  /* 0x000077730b0b7816 */ /* 0x000fe200000000ff */
[----:B------:R-:W-:Y:S01]  /*18830*/  IMAD.U32 R30, R30, 0x10000, RZ ;  /* 0x000100001e1e7824 */ /* 0x000fe200078e00ff */
[----:B------:R-:W-:-:S03]  /*18840*/  IADD3 R33, PT, PT, R33, R10, R23 ;  /* 0x0000000a21217210 */ /* 0x000fc60007ffe017 */
[----:B------:R-:W-:Y:S01]  /*18850*/  IMAD.SHL.U32 R11, R11, 0x1000000, RZ ;  /* 0x010000000b0b7824 */ /* 0x000fe200078e00ff */
[----:B------:R-:W-:Y:S01]  /*18860*/  LOP3.LUT R30, R31, 0xff0000, R30, 0xf8, !PT ;  /* 0x00ff00001f1e7812 */ /* 0x000fe200078ef81e */
[----:B------:R-:W-:-:S03]  /*18870*/  VIADD R33, R33, 0xa8304613 ;  /* 0xa830461321217836 */ /* 0x000fc60000000000 */
[----:B------:R-:W-:Y:S02]  /*18880*/  LOP3.LUT R11, R30, R11, RZ, 0xfc, !PT ;  /* 0x0000000b1e0b7212 */ /* 0x000fe400078efcff */
[----:B------:R-:W-:Y:S02]  /*18890*/  LEA.HI R23, R33, R28, R33, 0x11 ;  /* 0x0000001c21177211 */ /* 0x000fe400078f8821 */
[C---:B------:R-:W-:Y:S02]  /*188a0*/  PRMT R30, R12.reuse, 0x7772, RZ ;  /* 0x000077720c1e7816 */ /* 0x040fe400000000ff */
[----:B------:R-:W-:Y:S02]  /*188b0*/  LOP3.LUT R31, R29, R23, R28, 0xb8, !PT ;  /* 0x000000171d1f7212 */ /* 0x000fe400078eb81c */
[----:B------:R-:W-:Y:S02]  /*188c0*/  PRMT R12, R12, 0x7773, RZ ;  /* 0x000077730c0c7816 */ /* 0x000fe400000000ff */
[----:B------:R-:W-:Y:S01]  /*188d0*/  IADD3 R32, PT, PT, R31, R11, R32 ;  /* 0x0000000b1f207210 */ /* 0x000fe20007ffe020 */
[----:B------:R-:W-:Y:S01]  /*188e0*/  IMAD.U32 R31, R30, 0x10000, RZ ;  /* 0x000100001e1f7824 */ /* 0x000fe200078e00ff */
[----:B------:R-:W-:-:S03]  /*188f0*/  PRMT R30, R13, 0x7772, RZ ;  /* 0x000077720d1e7816 */ /* 0x000fc600000000ff */
[----:B------:R-:W-:Y:S01]  /*18900*/  VIADD R32, R32, 0xfd469501 ;  /* 0xfd46950120207836 */ /* 0x000fe20000000000 */
[----:B------:R-:W-:Y:S01]  /*18910*/  LOP3.LUT R31, R26, 0xff0000, R31, 0xf8, !PT ;  /* 0x00ff00001a1f7812 */ /* 0x000fe200078ef81f */
[----:B------:R-:W-:-:S03]  /*18920*/  IMAD.U32 R30, R30, 0x10000, RZ ;  /* 0x000100001e1e7824 */ /* 0x000fc600078e00ff */
[----:B------:R-:W-:Y:S01]  /*18930*/  LEA.HI R26, R32, R23, R32, 0x16 ;  /* 0x00000017201a7211 */ /* 0x000fe200078fb020 */
[----:B------:R-:W-:Y:S01]  /*18940*/  IMAD R12, R12, 0x1000000, R31 ;  /* 0x010000000c0c7824 */ /* 0x000fe200078e021f */
[C---:B------:R-:W-:Y:S02]  /*18950*/  PRMT R31, R13.reuse, 0x7771, RZ ;  /* 0x000077710d1f7816 */ /* 0x040fe400000000ff */
[----:B------:R-:W-:Y:S02]  /*18960*/  LOP3.LUT R33, R28, R26, R23, 0xb8, !PT ;  /* 0x0000001a1c217212 */ /* 0x000fe400078eb817 */
[----:B------:R-:W-:Y:S02]  /*18970*/  PRMT R32, R13, 0x7770, RZ ;  /* 0x000077700d207816 */ /* 0x000fe400000000ff */
[----:B------:R-:W-:Y:S02]  /*18980*/  IADD3 R33, PT, PT, R33, R12, R29 ;  /* 0x0000000c21217210 */ /* 0x000fe40007ffe01d */
[----:B------:R-:W-:-:S02]  /*18990*/  PRMT R13, R13, 0x7773, RZ ;  /* 0x000077730d0d7816 */ /* 0x000fc400000000ff */
[----:B------:R-:W-:Y:S01]  /*189a0*/  PRMT R31, R32, 0x6540, R31 ;  /* 0x00006540201f7816 */ /* 0x000fe2000000001f */
[----:B------:R-:W-:Y:S02]  /*189b0*/  VIADD R33, R33, 0x698098d8 ;  /* 0x698098d821217836 */ /* 0x000fe40000000000 */
[----:B------:R-:W-:Y:S01]  /*189c0*/  IMAD.SHL.U32 R13, R13, 0x1000000, RZ ;  /* 0x010000000d0d7824 */ /* 0x000fe200078e00ff */
[----:B------:R-:W-:Y:S02]  /*189d0*/  LOP3.LUT R30, R31, 0xff0000, R30, 0xf8, !PT ;  /* 0x00ff00001f1e7812 */ /* 0x000fe400078ef81e */
[----:B------:R-:W-:Y:S02]  /*189e0*/  LEA.HI R29, R33, R26, R33, 0x7 ;  /* 0x0000001a211d7211 */ /* 0x000fe400078f3821 */
[----:B------:R-:W-:Y:S02]  /*189f0*/  LOP3.LUT R13, R30, R13, RZ, 0xfc, !PT ;  /* 0x0000000d1e0d7212 */ /* 0x000fe400078efcff */
[----:B------:R-:W-:-:S02]  /*18a00*/  LOP3.LUT R31, R23, R29, R26, 0xb8, !PT ;  /* 0x0000001d171f7212 */ /* 0x000fc400078eb81a */
[C---:B------:R-:W-:Y:S02]  /*18a10*/  PRMT R30, R14.reuse, 0x7772, RZ ;  /* 0x000077720e1e7816 */ /* 0x040fe400000000ff */
[----:B------:R-:W-:Y:S02]  /*18a20*/  IADD3 R28, PT, PT, R31, R13, R28 ;  /* 0x0000000d1f1c7210 */ /* 0x000fe40007ffe01c */
[----:B------:R-:W-:Y:S01]  /*18a30*/  PRMT R14, R14, 0x7773, RZ ;  /* 0x000077730e0e7816 */ /* 0x000fe200000000ff */
[----:B------:R-:W-:Y:S01]  /*18a40*/  IMAD.U32 R31, R30, 0x10000, RZ ;  /* 0x000100001e1f7824 */ /* 0x000fe200078e00ff */
[----:B------:R-:W-:Y:S01]  /*18a50*/  PRMT R30, R15, 0x7771, RZ ;  /* 0x000077710f1e7816 */ /* 0x000fe200000000ff */
[----:B------:R-:W-:-:S03]  /*18a60*/  VIADD R28, R28, 0x8b44f7af ;  /* 0x8b44f7af1c1c7836 */ /* 0x000fc60000000000 */
[----:B------:R-:W-:Y:S02]  /*18a70*/  LOP3.LUT R31, R24, 0xff0000, R31, 0xf8, !PT ;  /* 0x00ff0000181f7812 */ /* 0x000fe400078ef81f */
[----:B------:R-:W-:Y:S02]  /*18a80*/  LEA.HI R24, R28, R29, R28, 0xc ;  /* 0x0000001d1c187211 */ /* 0x000fe400078f601c */
[C---:B------:R-:W-:Y:S01]  /*18a90*/  PRMT R28, R15.reuse, 0x7772, RZ ;  /* 0x000077720f1c7816 */ /* 0x040fe200000000ff */
[----:B------:R-:W-:Y:S01]  /*18aa0*/  IMAD R14, R14, 0x1000000, R31 ;  /* 0x010000000e0e7824 */ /* 0x000fe200078e021f */
[----:B------:R-:W-:Y:S02]  /*18ab0*/  LOP3.LUT R32, R26, R24, R29, 0xb8, !PT ;  /* 0x000000181a207212 */ /* 0x000fe400078eb81d */
[C---:B------:R-:W-:Y:S02]  /*18ac0*/  PRMT R31, R15.reuse, 0x7770, RZ ;  /* 0x000077700f1f7816 */ /* 0x040fe400000000ff */
[----:B------:R-:W-:Y:S01]  /*18ad0*/  IADD3 R32, PT, PT, R32, R14, R23 ;  /* 0x0000000e20207210 */ /* 0x000fe20007ffe017 */
[----:B------:R-:W-:Y:S01]  /*18ae0*/  IMAD.U32 R23, R28, 0x10000, RZ ;  /* 0x000100001c177824 */ /* 0x000fe200078e00ff */
[----:B------:R-:W-:-:S02]  /*18af0*/  PRMT R15, R15, 0x7773, RZ ;  /* 0x000077730f0f7816 */ /* 0x000fc400000000ff */
[----:B------:R-:W-:Y:S01]  /*18b00*/  PRMT R30, R31, 0x6540, R30 ;  /* 0x000065401f1e7816 */ /* 0x000fe2000000001e */
[----:B------:R-:W-:Y:S01]  /*18b10*/  VIADD R31, R32, 0xffff5bb1 ;  /* 0xffff5bb1201f7836 */ /* 0x000fe20000000000 */
[----:B------:R-:W-:Y:S01]  /*18b20*/  PRMT R28, R16, 0x7772, RZ ;  /* 0x00007772101c7816 */ /* 0x000fe200000000ff */
[----:B------:R-:W-:Y:S01]  /*18b30*/  IMAD.SHL.U32 R15, R15, 0x1000000, RZ ;  /* 0x010000000f0f7824 */ /* 0x000fe200078e00ff */
[----:B------:R-:W-:Y:S02]  /*18b40*/  LOP3.LUT R30, R30, 0xff0000, R23, 0xf8, !PT ;  /* 0x00ff00001e1e7812 */ /* 0x000fe400078ef817 */
[----:B------:R-:W-:Y:S01]  /*18b50*/  LEA.HI R23, R31, R24, R31, 0x11 ;  /* 0x000000181f177211 */ /* 0x000fe200078f881f */
[----:B------:R-:W-:Y:S01]  /*18b60*/  IMAD.U32 R28, R28, 0x10000, RZ ;  /* 0x000100001c1c7824 */ /* 0x000fe200078e00ff */
[----:B------:R-:W-:Y:S02]  /*18b70*/  LOP3.LUT R15, R30, R15, RZ, 0xfc, !PT ;  /* 0x0000000f1e0f7212 */ /* 0x000fe400078efcff */
[----:B------:R-:W-:-:S02]  /*18b80*/  LOP3.LUT R30, R29, R23, R24, 0xb8, !PT ;  /* 0x000000171d1e7212 */ /* 0x000fc400078eb818 */
[----:B------:R-:W-:Y:S02]  /*18b90*/  LOP3.LUT R3, R3, 0xff0000, R28, 0xf8, !PT ;  /* 0x00ff000003037812 */ /* 0x000fe400078ef81c */
[----:B------:R-:W-:Y:S02]  /*18ba0*/  IADD3 R30, PT, PT, R30, R15, R26 ;  /* 0x0000000f1e1e7210 */ /* 0x000fe40007ffe01a */
[----:B------:R-:W-:Y:S02]  /*18bb0*/  PRMT R26, R16, 0x7773, RZ ;  /* 0x00007773101a7816 */ /* 0x000fe400000000ff */
[C---:B------:R-:W-:Y:S01]  /*18bc0*/  PRMT R28, R17.reuse, 0x7771, RZ ;  /* 0x00007771111c7816 */ /* 0x040fe200000000ff */
[----:B------:R-:W-:Y:S01]  /*18bd0*/  VIADD R30, R30, 0x895cd7be ;  /* 0x895cd7be1e1e7836 */ /* 0x000fe20000000000 */
[C---:B------:R-:W-:Y:S01]  /*18be0*/  PRMT R31, R17.reuse, 0x7770, RZ ;  /* 0x00007770111f7816 */ /* 0x040fe200000000ff */
[----:B------:R-:W-:Y:S01]  /*18bf0*/  IMAD R26, R26, 0x1000000, R3 ;  /* 0x010000001a1a7824 */ /* 0x000fe200078e0203 */
[----:B------:R-:W-:-:S02]  /*18c00*/  PRMT R3, R17, 0x7772, RZ ;  /* 0x0000777211037816 */ /* 0x000fc400000000ff */
[----:B------:R-:W-:Y:S02]  /*18c10*/  LEA.HI R16, R30, R23, R30, 0x16 ;  /* 0x000000171e107211 */ /* 0x000fe400078fb01e */
[----:B------:R-:W-:Y:S01]  /*18c20*/  PRMT R17, R17, 0x7773, RZ ;  /* 0x0000777311117816 */ /* 0x000fe200000000ff */
[----:B------:R-:W-:Y:S01]  /*18c30*/  IMAD.U32 R3, R3, 0x10000, RZ ;  /* 0x0001000003037824 */ /* 0x000fe200078e00ff */
[----:B------:R-:W-:Y:S02]  /*18c40*/  LOP3.LUT R30, R24, R16, R23, 0xb8, !PT ;  /* 0x00000010181e7212 */ /* 0x000fe400078eb817 */
[----:B------:R-:W-:Y:S01]  /*18c50*/  PRMT R28, R31, 0x6540, R28 ;  /* 0x000065401f1c7816 */ /* 0x000fe2000000001c */
[----:B------:R-:W-:Y:S01]  /*18c60*/  IMAD.SHL.U32 R17, R17, 0x1000000, RZ ;  /* 0x0100000011117824 */ /* 0x000fe200078e00ff */
[----:B------:R-:W-:Y:S02]  /*18c70*/  IADD3 R30, PT, PT, R30, R26, R29 ;  /* 0x0000001a1e1e7210 */ /* 0x000fe40007ffe01d */
[----:B------:R-:W-:-:S03]  /*18c80*/  LOP3.LUT R28, R28, 0xff0000, R3, 0xf8, !PT ;  /* 0x00ff00001c1c7812 */ /* 0x000fc600078ef803 */
[----:B------:R-:W-:Y:S01]  /*18c90*/  VIADD R29, R30, 0x6b901122 ;  /* 0x6b9011221e1d7836 */ /* 0x000fe20000000000 */
[----:B------:R-:W-:Y:S02]  /*18ca0*/  LOP3.LUT R17, R28, R17, RZ, 0xfc, !PT ;  /* 0x000000111c117212 */ /* 0x000fe400078efcff */
[C---:B------:R-:W-:Y:S02]  /*18cb0*/  PRMT R28, R18.reuse, 0x7772, RZ ;  /* 0x00007772121c7816 */ /* 0x040fe400000000ff */
[----:B------:R-:W-:Y:S02]  /*18cc0*/  LEA.HI R3, R29, R16, R29, 0x7 ;  /* 0x000000101d037211 */ /* 0x000fe400078f381d */
[----:B------:R-:W-:Y:S01]  /*18cd0*/  PRMT R18, R18, 0x7773, RZ ;  /* 0x0000777312127816 */ /* 0x000fe200000000ff */
[----:B------:R-:W-:Y:S01]  /*18ce0*/  IMAD.U32 R28, R28, 0x10000, RZ ;  /* 0x000100001c1c7824 */ /* 0x000fe200078e00ff */
[----:B------:R-:W-:-:S04]  /*18cf0*/  LOP3.LUT R29, R23, R3, R16, 0xb8, !PT ;  /* 0x00000003171d7212 */ /* 0x000fc800078eb810 */
[----:B------:R-:W-:Y:S02]  /*18d00*/  IADD3 R29, PT, PT, R29, R17, R24 ;  /* 0x000000111d1d7210 */ /* 0x000fe40007ffe018 */
[----:B------:R-:W-:Y:S02]  /*18d10*/  LOP3.LUT R25, R25, 0xff0000, R28, 0xf8, !PT ;  /* 0x00ff000019197812 */ /* 0x000fe400078ef81c */
[----:B------:R-:W-:Y:S01]  /*18d20*/  PRMT R28, R19, 0x7770, RZ ;  /* 0x00007770131c7816 */ /* 0x000fe200000000ff */
[----:B------:R-:W-:Y:S02]  /*18d30*/  VIADD R24, R29, 0xfd987193 ;  /* 0xfd9871931d187836 */ /* 0x000fe40000000000 */
[----:B------:R-:W-:Y:S01]  /*18d40*/  IMAD R18, R18, 0x1000000, R25 ;  /* 0x0100000012127824 */ /* 0x000fe200078e0219 */
[----:B------:R-:W-:Y:S02]  /*18d50*/  PRMT R25, R19, 0x7771, RZ ;  /* 0x0000777113197816 */ /* 0x000fe400000000ff */
[----:B------:R-:W-:-:S02]  /*18d60*/  LEA.HI R29, R24, R3, R24, 0xc ;  /* 0x00000003181d7211 */ /* 0x000fc400078f6018 */
[C---:B------:R-:W-:Y:S02]  /*18d70*/  PRMT R24, R19.reuse, 0x7772, RZ ;  /* 0x0000777213187816 */ /* 0x040fe400000000ff */
[----:B------:R-:W-:Y:S02]  /*18d80*/  LOP3.LUT R30, R16, R29, R3, 0xb8, !PT ;  /* 0x0000001d101e7212 */ /* 0x000fe400078eb803 */
[----:B------:R-:W-:Y:S01]  /*18d90*/  PRMT R19, R19, 0x7773, RZ ;  /* 0x0000777313137816 */ /* 0x000fe200000000ff */
[----:B------:R-:W-:Y:S01]  /*18da0*/  IMAD.U32 R24, R24, 0x10000, RZ ;  /* 0x0001000018187824 */ /* 0x000fe200078e00ff */
[----:B------:R-:W-:Y:S02]  /*18db0*/  IADD3 R30, PT, PT, R30, R18, R23 ;  /* 0x000000121e1e7210 */ /* 0x000fe40007ffe017 */
[----:B------:R-:W-:Y:S01]  /*18dc0*/  PRMT R25, R28, 0x6540, R25 ;  /* 0x000065401c197816 */ /* 0x000fe20000000019 */
[----:B------:R-:W-:Y:S02]  /*18dd0*/  IMAD.SHL.U32 R28, R19, 0x1000000, RZ ;  /* 0x01000000131c7824 */ /* 0x000fe400078e00ff */
[----:B------:R-:W-:Y:S01]  /*18de0*/  VIADD R30, R30, 0xa679438e ;  /* 0xa679438e1e1e7836 */ /* 0x000fe20000000000 */
[----:B------:R-:W-:-:S04]  /*18df0*/  LOP3.LUT R19, R25, 0xff0000, R24, 0xf8, !PT ;  /* 0x00ff000019137812 */ /* 0x000fc800078ef818 */
        /* <DEDUP_REMOVED lines=186> */
[----:B------:R-:W-:Y:S01]  /*199a0*/  LOP3.LUT R12, R9, R8, R10, 0x2d, !PT ;  /* 0x00000008090c7212 */ /* 0x000fe200078e2d0a */
[----:B------:R-:W-:-:S03]  /*199b0*/  IMAD.IADD R4, R4, 0x1, R8 ;  /* 0x0000000104047824 */ /* 0x000fc600078e0208 */
        /* <DEDUP_REMOVED lines=9> */
[----:B------:R-:W-:Y:S02]  /*19a50*/  IMAD.IADD R5, R5, 0x1, R10 ;  /* 0x0000000105057824 */ /* 0x000fe400078e020a */
[----:B------:R-:W-:Y:S01]  /*19a60*/  IMAD.IADD R6, R10, 0x1, R6 ;  /* 0x000000010a067824 */ /* 0x000fe200078e0206 */
[----:B------:R-:W-:-:S05]  /*19a70*/  IADD3 R12, PT, PT, R12, R13, R9 ;  /* 0x0000000d0c0c7210 */ /* 0x000fca0007ffe009 */
[----:B------:R-:W-:-:S05]  /*19a80*/  VIADD R12, R12, 0xeb86d391 ;  /* 0xeb86d3910c0c7836 */ /* 0x000fca0000000000 */
[----:B------:R-:W-:-:S05]  /*19a90*/  LEA.HI R5, R12, R5, R12, 0x15 ;  /* 0x000000050c057211 */ /* 0x000fca00078fa80c */
[----:B------:R0:W-:Y:S02]  /*19aa0*/  STL.128 [R1+0x50], R4 ;  /* 0x0000500401007387 */ /* 0x0001e40000100c00 */
.L_x_50:
[----:B------:R-:W-:Y:S05]  /*19ab0*/  BSYNC.RECONVERGENT B1 ;  /* 0x0000000000017941 */ /* 0x000fea0003800200 */
.L_x_48:
[----:B------:R-:W4:Y:S01]  /*19ac0*/  LDL.128 R16, [R1] ;  /* 0x0000000001107983 */ /* 0x000f220000100c00 */
[----:B------:R-:W5:Y:S03]  /*19ad0*/  LDCU.64 UR4, c[0x4][0x20] ;  /* 0x01000400ff0477ac */ /* 0x000f660008000a00 */
[----:B------:R-:W5:Y:S04]  /*19ae0*/  LDL.U16 R31, [R1] ;  /* 0x00000000011f7983 */ /* 0x000f680000100400 */
[----:B0-----:R-:W5:Y:S04]  /*19af0*/  LDL.128 R4, [R1+0x50] ;  /* 0x0000500001047983 */ /* 0x001f680000100c00 */
[----:B------:R-:W5:Y:S04]  /*19b00*/  LDL.U16 R30, [R1+0x8] ;  /* 0x00000800011e7983 */ /* 0x000f680000100400 */
[----:B---3--:R-:W3:Y:S04]  /*19b10*/  LDL.128 R8, [R1+0x10] ;  /* 0x0000100001087983 */ /* 0x008ee80000100c00 */
[----:B------:R-:W3:Y:S04]  /*19b20*/  LDL.U16 R29, [R1+0x10] ;  /* 0x00001000011d7983 */ /* 0x000ee80000100400 */
[----:B------:R-:W3:Y:S04]  /*19b30*/  LDL.U16 R28, [R1+0x18] ;  /* 0x00001800011c7983 */ /* 0x000ee80000100400 */
[----:B------:R-:W3:Y:S04]  /*19b40*/  LDL.128 R12, [R1+0x20] ;  /* 0x00002000010c7983 */ /* 0x000ee80000100c00 */
[----:B------:R-:W3:Y:S04]  /*19b50*/  LDL.U16 R26, [R1+0x20] ;  /* 0x00002000011a7983 */ /* 0x000ee80000100400 */
[----:B------:R-:W3:Y:S04]  /*19b60*/  LDL.U16 R24, [R1+0x28] ;  /* 0x0000280001187983 */ /* 0x000ee80000100400 */
[----:B------:R-:W3:Y:S04]  /*19b70*/  LDL.64 R20, [R1+0x30] ;  /* 0x0000300001147983 */ /* 0x000ee80000100a00 */
[----:B-12---:R-:W2:Y:S04]  /*19b80*/  LDL.U16 R3, [R1+0x30] ;  /* 0x0000300001037983 */ /* 0x006ea80000100400 */
[----:B------:R-:W2:Y:S04]  /*19b90*/  LDL R25, [R1+0x40] ;  /* 0x0000400001197983 */ /* 0x000ea80000100800 */
[----:B------:R-:W2:Y:S01]  /*19ba0*/  LDL.64 R22, [R1+0x48] ;  /* 0x0000480001167983 */ /* 0x000ea20000100a00 */
[----:B----4-:R-:W-:-:S05]  /*19bb0*/  PRMT R27, R16, 0x7772, RZ ;  /* 0x00007772101b7816 */ /* 0x010fca00000000ff */
[----:B------:R-:W-:Y:S01]  /*19bc0*/  IMAD.U32 R32, R27, 0x10000, RZ ;  /* 0x000100001b207824 */ /* 0x000fe200078e00ff */
[----:B------:R-:W-:Y:S02]  /*19bd0*/  PRMT R27, R16, 0x7773, RZ ;  /* 0x00007773101b7816 */ /* 0x000fe400000000ff */
[----:B-----5:R-:W-:Y:S02]  /*19be0*/  LOP3.LUT R33, R6, R5, R7, 0xe2, !PT ;  /* 0x0000000506217212 */ /* 0x020fe400078ee207 */
[----:B------:R-:W-:Y:S02]  /*19bf0*/  LOP3.LUT R32, R31, 0xff0000, R32, 0xf8, !PT ;  /* 0x00ff00001f207812 */ /* 0x000fe400078ef820 */
[C---:B------:R-:W-:Y:S02]  /*19c00*/  PRMT R31, R17.reuse, 0x7771, RZ ;  /* 0x00007771111f7816 */ /* 0x040fe400000000ff */
[----:B------:R-:W-:Y:S01]  /*19c10*/  PRMT R16, R17, 0x7772, RZ ;  /* 0x0000777211107816 */ /* 0x000fe200000000ff */
[----:B------:R-:W-:Y:S01]  /*19c20*/  IMAD R27, R27, 0x1000000, R32 ;  /* 0x010000001b1b7824 */ /* 0x000fe200078e0220 */
[----:B------:R-:W-:-:S02]  /*19c30*/  PRMT R32, R17, 0x7770, RZ ;  /* 0x0000777011207816 */ /* 0x000fc400000000ff */
[----:B------:R-:W-:Y:S01]  /*19c40*/  PRMT R17, R17, 0x7773, RZ ;  /* 0x0000777311117816 */ /* 0x000fe200000000ff */
[----:B------:R-:W-:Y:S01]  /*19c50*/  IMAD.U32 R16, R16, 0x10000, RZ ;  /* 0x0001000010107824 */ /* 0x000fe200078e00ff */
[----:B------:R-:W-:Y:S02]  /*19c60*/  IADD3 R33, PT, PT, R33, R4, R27 ;  /* 0x0000000421217210 */ /* 0x000fe40007ffe01b */
[----:B------:R-:W-:Y:S01]  /*19c70*/  PRMT R31, R32, 0x6540, R31 ;  /* 0x00006540201f7816 */ /* 0x000fe2000000001f */
[----:B------:R-:W-:Y:S02]  /*19c80*/  IMAD.SHL.U32 R17, R17, 0x1000000, RZ ;  /* 0x0100000011117824 */ /* 0x000fe400078e00ff */
[----:B------:R-:W-:Y:S01]  /*19c90*/  VIADD R32, R33, 0xd76aa478 ;  /* 0xd76aa47821207836 */ /* 0x000fe20000000000 */
[----:B------:R-:W-:Y:S02]  /*19ca0*/  LOP3.LUT R16, R31, 0xff0000, R16, 0xf8, !PT ;  /* 0x00ff00001f107812 */ /* 0x000fe400078ef810 */
[----:B------:R-:W-:-:S02]  /*19cb0*/  PRMT R33, R19, 0x7770, RZ ;  /* 0x0000777013217816 */ /* 0x000fc400000000ff */
[----:B------:R-:W-:Y:S02]  /*19cc0*/  LEA.HI R32, R32, R5, R32, 0x7 ;  /* 0x0000000520207211 */ /* 0x000fe400078f3820 */
        /* <DEDUP_REMOVED lines=23> */
[----:B---3--:R-:W-:Y:S02]  /*19e40*/  PRMT R19, R8, 0x7772, RZ ;  /* 0x0000777208137816 */ /* 0x008fe400000000ff */
        /* <DEDUP_REMOVED lines=10> */
[----:B------:R-:W-:Y:S02]  /*19ef0*/  PRMT R8, R9, 0x7772, RZ ;  /* 0x0000777209087816 */ /* 0x000fe400000000ff */
        /* <DEDUP_REMOVED lines=11> */
[----:B------:R-:W-:Y:S02]  /*19fb0*/  IADD3 R32, PT, PT, R32, R30, R31 ;  /* 0x0000001e20207210 */ /* 0x000fe40007ffe01f */
[----:B------:R-:W-:Y:S01]  /*19fc0*/  PRMT R31, R10, 0x7773, RZ ;  /* 0x000077730a1f7816 */ /* 0x000fe200000000ff */
[----:B------:R-:W-:Y:S01]  /*19fd0*/  IMAD.U32 R9, R9, 0x10000, RZ ;  /* 0x0001000009097824 */ /* 0x000fe200078e00ff */
[----:B------:R-:W-:Y:S01]  /*19fe0*/  PRMT R10, R11, 0x7772, RZ ;  /* 0x000077720b0a7816 */ /* 0x000fe200000000ff */
[----:B------:R-:W-:-:S03]  /*19ff0*/  VIADD R33, R32, 0x4787c62a ;  /* 0x4787c62a20217836 */ /* 0x000fc60000000000 */
[----:B------:R-:W-:Y:S02]  /*1a000*/  LOP3.LUT R28, R28, 0xff0000, R9, 0xf8, !PT ;  /* 0x00ff00001c1c7812 */ /* 0x000fe400078ef809 */
[----:B------:R-:W-:Y:S02]  /*1a010*/  LEA.HI R9, R33, R8, R33, 0xc ;  /* 0x0000000821097211 */ /* 0x000fe400078f6021 */
[----:B------:R-:W-:Y:S01]  /*1a020*/  PRMT R33, R11, 0x7770, RZ ;  /* 0x000077700b217816 */ /* 0x000fe200000000ff */
[----:B------:R-:W-:Y:S01]  /*1a030*/  IMAD R31, R31, 0x1000000, R28 ;  /* 0x010000001f1f7824 */ /* 0x000fe200078e021c */
[----:B------:R-:W-:Y:S02]  /*1a040*/  LOP3.LUT R32, R19, R9, R8, 0xb8, !PT ;  /* 0x0000000913207212 */ /* 0x000fe400078eb808 */
[----:B------:R-:W-:Y:S02]  /*1a050*/  PRMT R28, R11, 0x7771, RZ ;  /* 0x000077710b1c7816 */ /* 0x000fe400000000ff */
[----:B------:R-:W-:-:S02]  /*1a060*/  IADD3 R32, PT, PT, R32, R31, R34 ;  /* 0x0000001f20207210 */ /* 0x000fc40007ffe022 */
        /* <DEDUP_REMOVED lines=23> */
[----:B------:R-:W-:Y:S02]  /*1a1e0*/  PRMT R19, R26, 0x6540, R19 ;  /* 0x000065401a137816 */ /* 0x000fe40000000013 */
[----:B------:R-:W-:Y:S01]  /*1a1f0*/  PRMT R13, R13, 0x7773, RZ ;  /* 0x000077730d0d7816 */ /* 0x000fe200000000ff */
[----:B------:R-:W-:Y:S01]  /*1a200*/  VIADD R32, R32, 0x698098d8 ;  /* 0x698098d820207836 */ /* 0x000fe20000000000 */
[----:B------:R-:W-:-:S03]  /*1a210*/  LOP3.LUT R19, R19, 0xff0000, R12, 0xf8, !PT ;  /* 0x00ff000013137812 */ /* 0x000fc600078ef80c */
[----:B------:R-:W-:Y:S01]  /*1a220*/  IMAD.SHL.U32 R12, R13, 0x1000000, RZ ;  /* 0x010000000d0c7824 */ /* 0x000fe200078e00ff */
[----:B------:R-:W-:Y:S02]  /*1a230*/  LEA.HI R8, R32, R33, R32, 0x7 ;  /* 0x0000002120087211 */ /* 0x000fe400078f3820 */
[----:B------:R-:W-:Y:S02]  /*1a240*/  PRMT R13, R14, 0x7773, RZ ;  /* 0x000077730e0d7816 */ /* 0x000fe400000000ff */
[----:B------:R-:W-:Y:S02]  /*1a250*/  LOP3.LUT R19, R19, R12, RZ, 0xfc, !PT ;  /* 0x0000000c13137212 */ /* 0x000fe400078efcff */
[----:B------:R-:W-:Y:S02]  /*1a260*/  LOP3.LUT R26, R28, R8, R33, 0xb8, !PT ;  /* 0x000000081c1a7212 */ /* 0x000fe400078eb821 */
[----:B------:R-:W-:Y:S02]  /*1a270*/  PRMT R12, R14, 0x7772, RZ ;  /* 0x000077720e0c7816 */ /* 0x000fe400000000ff */
[----:B------:R-:W-:-:S02]  /*1a280*/  IADD3 R26, PT, PT, R26, R19, R9 ;  /* 0x000000131a1a7210 */ /* 0x000fc40007ffe009 */
[C---:B------:R-:W-:Y:S01]  /*1a290*/  PRMT R14, R15.reuse, 0x7771, RZ ;  /* 0x000077710f0e7816 */ /* 0x040fe200000000ff */
        /* <DEDUP_REMOVED lines=8> */
[----:B------:R-:W-:Y:S01]  /*1a320*/  PRMT R14, R35, 0x6540, R14 ;  /* 0x00006540230e7816 */ /* 0x000fe2000000000e */
[----:B------:R-:W-:Y:S01]  /*1a330*/  IMAD.U32 R35, R12, 0x10000, RZ ;  /* 0x000100000c237824 */ /* 0x000fe200078e00ff */
[----:B------:R-:W-:-:S02]  /*1a340*/  IADD3 R24, PT, PT, R24, R13, R28 ;  /* 0x0000000d18187210 */ /* 0x000fc40007ffe01c */
[----:B------:R-:W-:Y:S02]  /*1a350*/  PRMT R15, R15, 0x7773, RZ ;  /* 0x000077730f0f7816 */ /* 0x000fe400000000ff */
[----:B------:R-:W-:Y:S01]  /*1a360*/  LOP3.LUT R12, R14, 0xff0000, R35, 0xf8, !PT ;  /* 0x00ff00000e0c7812 */ /* 0x000fe200078ef823 */
[----:B------:R-:W-:Y:S02]  /*1a370*/  VIADD R24, R24, 0xffff5bb1 ;  /* 0xffff5bb118187836 */ /* 0x000fe40000000000 */
[----:B------:R-:W-:-:S03]  /*1a380*/  IMAD.SHL.U32 R15, R15, 0x1000000, RZ ;  /* 0x010000000f0f7824 */ /* 0x000fc600078e00ff */
        /* <DEDUP_REMOVED lines=9> */
[----:B--2---:R-:W-:Y:S02]  /*1a420*/  LOP3.LUT R24, R3, 0xff0000, R24, 0xf8, !PT ;  /* 0x00ff000003187812 */ /* 0x004fe400078ef818 */
[----:B------:R-:W-:Y:S02]  /*1a430*/  LEA.HI R3, R33, R14, R33, 0x16 ;  /* 0x0000000e21037211 */ /* 0x000fe400078fb021 */
[----:B------:R-:W-:Y:S01]  /*1a440*/  PRMT R33, R21, 0x7770, RZ ;  /* 0x0000777015217816 */ /* 0x000fe200000000ff */
[----:B------:R-:W-:Y:S01]  /*1a450*/  IMAD R15, R15, 0x1000000, R24 ;  /* 0x010000000f0f7824 */ /* 0x000fe200078e0218 */
[----:B------:R-:W-:-:S02]  /*1a460*/  LOP3.LUT R26, R9, R3, R14, 0xb8, !PT ;  /* 0x00000003091a7212 */ /* 0x000fc400078eb80e */
[----:B------:R-:W-:Y:S02]  /*1a470*/  PRMT R24, R21, 0x7771, RZ ;  /* 0x0000777115187816 */ /* 0x000fe400000000ff */
[----:B------:R-:W-:Y:S02]  /*1a480*/  IADD3 R26, PT, PT, R26, R15, R8 ;  /* 0x0000000f1a1a7210 */ /* 0x000fe40007ffe008 */
[----:B------:R-:W-:Y:S01]  /*1a490*/  PRMT R24, R33, 0x6540, R24 ;  /* 0x0000654021187816 */ /* 0x000fe20000000018 */
[----:B------:R-:W-:Y:S01]  /*1a4a0*/  IMAD.U32 R33, R20, 0x10000, RZ ;  /* 0x0001000014217824 */ /* 0x000fe200078e00ff */
[----:B------:R-:W-:Y:S01]  /*1a4b0*/  PRMT R21, R21, 0x7773, RZ ;  /* 0x0000777315157816 */ /* 0x000fe200000000ff */
[----:B------:R-:W-:Y:S01]  /*1a4c0*/  VIADD R26, R26, 0x6b901122 ;  /* 0x6b9011221a1a7836 */ /* 0x000fe20000000000 */
[----:B------:R-:W-:Y:S02]  /*1a4d0*/  LEA R8, P0, R25, R22, 0x3 ;  /* 0x0000001619087211 */ /* 0x000fe400078018ff */
[----:B------:R-:W-:Y:S01]  /*1a4e0*/  LOP3.LUT R20, R24, 0xff0000, R33, 0xf8, !PT ;  /* 0x00ff000018147812 */ /* 0x000fe200078ef821 */
[----:B------:R-:W-:Y:S01]  /*1a4f0*/  IMAD.SHL.U32 R33, R21, 0x1000000, RZ ;  /* 0x0100000015217824 */ /* 0x000fe200078e00ff */
[----:B------:R-:W-:-:S04]  /*1a500*/  LEA.HI R21, R26, R3, R26, 0x7 ;  /* 0x000000031a157211 */ /* 0x000fc800078f381a */
[----:B------:R-:W-:Y:S02]  /*1a510*/  LOP3.LUT R20, R20, R33, RZ, 0xfc, !PT ;  /* 0x0000002114147212 */ /* 0x000fe400078efcff */
[----:B------:R-:W-:-:S04]  /*1a520*/  LOP3.LUT R24, R14, R21, R3, 0xb8, !PT ;  /* 0x000000150e187212 */ /* 0x000fc800078eb803 */
[----:B------:R-:W-:Y:S01]  /*1a530*/  IADD3 R24, PT, PT, R24, R20, R9 ;  /* 0x0000001418187210 */ /* 0x000fe20007ffe009 */
[----:B------:R-:W-:-:S04]  /*1a540*/  IMAD.X R9, RZ, RZ, R23, P0 ;  /* 0x000000ffff097224 */ /* 0x000fc800000e0617 */
[----:B------:R-:W-:Y:S01]  /*1a550*/  VIADD R24, R24, 0xfd987193 ;  /* 0xfd98719318187836 */ /* 0x000fe20000000000 */
[--C-:B------:R-:W-:Y:S02]  /*1a560*/  SHF.R.U32.HI R22, RZ, 0x8, R9.reuse ;  /* 0x00000008ff167819 */ /* 0x100fe40000011609 */
[--C-:B------:R-:W-:Y:S02]  /*1a570*/  SHF.R.U32.HI R26, RZ, 0x10, R9.reuse ;  /* 0x00000010ff1a7819 */ /* 0x100fe40000011609 */
[----:B------:R-:W-:Y:S01]  /*1a580*/  LEA.HI R24, R24, R21, R24, 0xc ;  /* 0x0000001518187211 */ /* 0x000fe200078f6018 */
[----:B------:R-:W-:Y:S01]  /*1a590*/  IMAD.SHL.U32 R22, R22, 0x100, RZ ;  /* 0x0000010016167824 */ /* 0x000fe200078e00ff */
[----:B------:R-:W-:Y:S02]  /*1a5a0*/  SHF.R.U32.HI R33, RZ, 0x18, R9 ;  /* 0x00000018ff217819 */ /* 0x000fe40000011609 */
[----:B------:R-:W-:Y:S02]  /*1a5b0*/  LOP3.LUT R25, R3, R24, R21, 0xb8, !PT ;  /* 0x0000001803197212 */ /* 0x000fe400078eb815 */
[----:B------:R-:W-:-:S02]  /*1a5c0*/  LOP3.LUT R23, R22, 0xff00, RZ, 0xc0, !PT ;  /* 0x0000ff0016177812 */ /* 0x000fc400078ec0ff */
[----:B------:R-:W-:Y:S01]  /*1a5d0*/  IADD3 R25, PT, PT, R25, R8, R14 ;  /* 0x0000000819197210 */ /* 0x000fe20007ffe00e */
[----:B------:R-:W-:Y:S01]  /*1a5e0*/  IMAD.U32 R14, R26, 0x10000, RZ ;  /* 0x000100001a0e7824 */ /* 0x000fe200078e00ff */
[----:B------:R-:W-:-:S03]  /*1a5f0*/  LOP3.LUT R23, R23, 0xff, R9, 0xf8, !PT ;  /* 0x000000ff17177812 */ /* 0x000fc600078ef809 */
[----:B------:R-:W-:Y:S01]  /*1a600*/  VIADD R25, R25, 0xa679438e ;  /* 0xa679438e19197836 */ /* 0x000fe20000000000 */
[----:B------:R-:W-:-:S04]  /*1a610*/  LOP3.LUT R14, R23, 0xff0000, R14, 0xf8, !PT ;  /* 0x00ff0000170e7812 */ /* 0x000fc800078ef80e */
[----:B------:R-:W-:Y:S01]  /*1a620*/  LEA.HI R25, R25, R24, R25, 0x11 ;  /* 0x0000001819197211 */ /* 0x000fe200078f8819 */
[----:B------:R-:W-:-:S03]  /*1a630*/  IMAD R14, R33, 0x1000000, R14 ;  /* 0x01000000210e7824 */ /* 0x000fc600078e020e */
        /* <DEDUP_REMOVED lines=186> */
[----:B------:R-:W-:Y:S02]  /*1b1e0*/  IADD3 R3, PT, PT, R3, R12, R11 ;  /* 0x0000000c03037210 */ /* 0x000fe40007ffe00b */
[C---:B------:R-:W-:Y:S02]  /*1b1f0*/  LEA.HI R10, P0, R15.reuse, UR4, RZ, 0x4 ;  /* 0x000000040f0a7c11 */ /* 0x040fe4000f8120ff */
[----:B------:R-:W-:Y:S01]  /*1b200*/  LOP3.LUT R26, R15, 0xf, RZ, 0xc0, !PT ;  /* 0x0000000f0f1a7812 */ /* 0x000fe200078ec0ff */
[----:B------:R-:W-:Y:S01]  /*1b210*/  VIADD R18, R3, 0xbd3af235 ;  /* 0xbd3af23503127836 */ /* 0x000fe20000000000 */
[----:B------:R-:W-:Y:S01]  /*1b220*/  SHF.R.U32.HI R24, RZ, 0x8, R15 ;  /* 0x00000008ff187819 */ /* 0x000fe2000001160f */
[----:B------:R-:W-:-:S03]  /*1b230*/  IMAD.X R11, RZ, RZ, UR5, P0 ;  /* 0x00000005ff0b7e24 */ /* 0x000fc600080e06ff */
[----:B------:R-:W-:Y:S02]  /*1b240*/  LEA.HI R18, R18, R25, R18, 0xa ;  /* 0x0000001912127211 */ /* 0x000fe400078f5012 */
[----:B------:R-:W-:Y:S01]  /*1b250*/  IADD3 R26, P0, PT, R26, UR4, RZ ;  /* 0x000000041a1a7c10 */ /* 0x000fe2000ff1e0ff */
[----:B------:R-:W2:Y:S01]  /*1b260*/  LDG.E.U8.CONSTANT R4, desc[UR36][R10.64] ;  /* 0x000000240a047981 */ /* 0x000ea2000c1e9100 */
[----:B------:R-:W-:Y:S02]  /*1b270*/  LOP3.LUT R3, R25, R18, R16, 0x2d, !PT ;  /* 0x0000001219037212 */ /* 0x000fe400078e2d10 */
[----:B------:R-:W-:Y:S02]  /*1b280*/  LOP3.LUT R12, R24, 0xf, RZ, 0xc0, !PT ;  /* 0x0000000f180c7812 */ /* 0x000fe400078ec0ff */
[----:B------:R-:W-:Y:S02]  /*1b290*/  IADD3 R17, PT, PT, R3, R17, R14 ;  /* 0x0000001103117210 */ /* 0x000fe40007ffe00e */
[--C-:B------:R-:W-:Y:S01]  /*1b2a0*/  SHF.R.U32.HI R3, RZ, 0x10, R15.reuse ;  /* 0x00000010ff037819 */ /* 0x100fe2000001160f */
[----:B------:R-:W-:Y:S01]  /*1b2b0*/  IMAD.X R27, RZ, RZ, UR5, P0 ;  /* 0x00000005ff1b7e24 */ /* 0x000fe200080e06ff */
[----:B------:R-:W-:-:S02]  /*1b2c0*/  SHF.R.U32.HI R13, RZ, 0x18, R15 ;  /* 0x00000018ff0d7819 */ /* 0x000fc4000001160f */
[----:B------:R-:W-:Y:S02]  /*1b2d0*/  LOP3.LUT R22, R3, 0xf, RZ, 0xc0, !PT ;  /* 0x0000000f03167812 */ /* 0x000fe400078ec0ff */
[----:B------:R-:W-:Y:S02]  /*1b2e0*/  LOP3.LUT R3, R15, 0xf0, RZ, 0xc0, !PT ;  /* 0x000000f00f037812 */ /* 0x000fe400078ec0ff */
[----:B------:R-:W-:Y:S01]  /*1b2f0*/  LOP3.LUT R24, R24, 0xf0, RZ, 0xc0, !PT ;  /* 0x000000f018187812 */ /* 0x000fe200078ec0ff */
[----:B------:R-:W-:Y:S01]  /*1b300*/  VIADD R17, R17, 0x2ad7d2bb ;  /* 0x2ad7d2bb11117836 */ /* 0x000fe20000000000 */
[----:B------:R-:W-:Y:S01]  /*1b310*/  IADD3 R12, P0, PT, R12, UR4, RZ ;  /* 0x000000040c0c7c10 */ /* 0x000fe2000ff1e0ff */
[----:B------:R-:W-:Y:S01]  /*1b320*/  IMAD.IADD R30, R18, 0x1, R7 ;  /* 0x00000001121e7824 */ /* 0x000fe200078e0207 */
[----:B------:R-:W-:Y:S01]  /*1b330*/  LOP3.LUT R20, R13, 0xf, RZ, 0xc0, !PT ;  /* 0x0000000f0d147812 */ /* 0x000fe200078ec0ff */
[----:B------:R-:W3:Y:S01]  /*1b340*/  LDG.E.U8.CONSTANT R11, desc[UR36][R26.64] ;  /* 0x000000241a0b7981 */ /* 0x000ee2000c1e9100 */
[----:B------:R-:W-:Y:S01]  /*1b350*/  SHF.R.U32.HI R3, RZ, 0x4, R3 ;  /* 0x00000004ff037819 */ /* 0x000fe20000011603 */
[----:B------:R-:W-:Y:S01]  /*1b360*/  IMAD.X R13, RZ, RZ, UR5, P0 ;  /* 0x00000005ff0d7e24 */ /* 0x000fe200080e06ff */
[----:B------:R-:W-:-:S02]  /*1b370*/  IADD3 R20, P0, PT, R20, UR4, RZ ;  /* 0x0000000414147c10 */ /* 0x000fc4000ff1e0ff */
[----:B------:R-:W-:Y:S02]  /*1b380*/  IADD3 R22, P1, PT, R22, UR4, RZ ;  /* 0x0000000416167c10 */ /* 0x000fe4000ff3e0ff */
[----:B------:R-:W-:Y:S01]  /*1b390*/  LOP3.LUT R3, R3, 0xffff, RZ, 0xc0, !PT ;  /* 0x0000ffff03037812 */ /* 0x000fe200078ec0ff */
[----:B------:R-:W-:Y:S01]  /*1b3a0*/  IMAD.X R21, RZ, RZ, UR5, P0 ;  /* 0x00000005ff157e24 */ /* 0x000fe200080e06ff */
[----:B------:R-:W-:Y:S01]  /*1b3b0*/  SHF.R.U32.HI R24, RZ, 0x4, R24 ;  /* 0x00000004ff187819 */ /* 0x000fe20000011618 */
[----:B------:R-:W-:Y:S01]  /*1b3c0*/  IMAD.X R23, RZ, RZ, UR5, P1 ;  /* 0x00000005ff177e24 */ /* 0x000fe200088e06ff */
[----:B------:R-:W-:Y:S01]  /*1b3d0*/  IADD3 R14, P0, PT, R3, UR4, RZ ;  /* 0x00000004030e7c10 */ /* 0x000fe2000ff1e0ff */
[----:B------:R-:W4:Y:S01]  /*1b3e0*/  LDG.E.U8.CONSTANT R13, desc[UR36][R12.64] ;  /* 0x000000240c0d7981 */ /* 0x000f22000c1e9100 */
[----:B------:R-:W-:Y:S02]  /*1b3f0*/  LOP3.LUT R24, R24, 0xffff, RZ, 0xc0, !PT ;  /* 0x0000ffff18187812 */ /* 0x000fe400078ec0ff */
[----:B------:R-:W-:Y:S01]  /*1b400*/  PRMT R28, R15, 0x7632, R28 ;  /* 0x000076320f1c7816 */ /* 0x000fe2000000001c */
[----:B------:R0:W5:Y:S01]  /*1b410*/  LDG.E.U8.CONSTANT R10, desc[UR36][R22.64] ;  /* 0x00000024160a7981 */ /* 0x000162000c1e9100 */
[----:B------:R-:W-:Y:S01]  /*1b420*/  LEA.HI R17, R17, R18, R17, 0xf ;  /* 0x0000001211117211 */ /* 0x000fe200078f7811 */
[----:B------:R-:W-:-:S02]  /*1b430*/  IMAD.X R15, RZ, RZ, UR5, P0 ;  /* 0x00000005ff0f7e24 */ /* 0x000fc400080e06ff */
[----:B------:R1:W5:Y:S01]  /*1b440*/  LDG.E.U8.CONSTANT R3, desc[UR36][R20.64] ;  /* 0x0000002414037981 */ /* 0x000362000c1e9100 */
[----:B------:R-:W-:Y:S01]  /*1b450*/  LOP3.LUT R18, R18, R17, R25, 0x2d, !PT ;  /* 0x0000001112127212 */ /* 0x000fe200078e2d19 */
[----:B------:R-:W-:Y:S01]  /*1b460*/  IMAD.IADD R25, R5, 0x1, R17 ;  /* 0x0000000105197824 */ /* 0x000fe200078e0211 */
[----:B0-----:R-:W-:Y:S02]  /*1b470*/  IADD3 R22, P0, PT, R24, UR4, RZ ;  /* 0x0000000418167c10 */ /* 0x001fe4000ff1e0ff */
[----:B------:R-:W-:Y:S01]  /*1b480*/  LOP3.LUT R28, R28, 0xf0, RZ, 0xc0, !PT ;  /* 0x000000f01c1c7812 */ /* 0x000fe200078ec0ff */
[----:B------:R-:W-:Y:S01]  /*1b490*/  IMAD.IADD R32, R17, 0x1, R6 ;  /* 0x0000000111207824 */ /* 0x000fe200078e0206 */
[----:B-1----:R-:W-:Y:S01]  /*1b4a0*/  LOP3.LUT R20, R30, 0xf, RZ, 0xc0, !PT ;  /* 0x0000000f1e147812 */ /* 0x002fe200078ec0ff */
[----:B------:R-:W-:Y:S01]  /*1b4b0*/  IMAD.X R23, RZ, RZ, UR5, P0 ;  /* 0x00000005ff177e24 */ /* 0x000fe200080e06ff */
[----:B------:R-:W-:Y:S01]  /*1b4c0*/  SHF.R.U32.HI R5, RZ, 0x10, R30 ;  /* 0x00000010ff057819 */ /* 0x000fe2000001161e */
[----:B------:R0:W5:Y:S01]  /*1b4d0*/  LDG.E.U8.CONSTANT R12, desc[UR36][R14.64] ;  /* 0x000000240e0c7981 */ /* 0x000162000c1e9100 */
[----:B------:R-:W-:-:S02]  /*1b4e0*/  IADD3 R20, P0, PT, R20, UR4, RZ ;  /* 0x0000000414147c10 */ /* 0x000fc4000ff1e0ff */
[----:B------:R-:W-:Y:S01]  /*1b4f0*/  SHF.R.U32.HI R17, RZ, 0x8, R30 ;  /* 0x00000008ff117819 */ /* 0x000fe2000001161e */
[----:B------:R1:W5:Y:S01]  /*1b500*/  LDG.E.U8.CONSTANT R7, desc[UR36][R22.64] ;  /* 0x0000002416077981 */ /* 0x000362000c1e9100 */
[----:B------:R-:W-:Y:S02]  /*1b510*/  SHF.R.U32.HI R28, RZ, 0x4, R28 ;  /* 0x00000004ff1c7819 */ /* 0x000fe4000001161c */
[----:B------:R-:W-:Y:S01]  /*1b520*/  LOP3.LUT R6, R5, 0xf, RZ, 0xc0, !PT ;  /* 0x0000000f05067812 */ /* 0x000fe200078ec0ff */
[----:B------:R-:W-:Y:S01]  /*1b530*/  IMAD.X R21, RZ, RZ, UR5, P0 ;  /* 0x00000005ff157e24 */ /* 0x000fe200080e06ff */
[----:B------:R-:W-:Y:S02]  /*1b540*/  IADD3 R5, PT, PT, R18, R19, R16 ;  /* 0x0000001312057210 */ /* 0x000fe40007ffe010 */
[----:B0-----:R-:W-:Y:S02]  /*1b550*/  LOP3.LUT R14, R17, 0xf, RZ, 0xc0, !PT ;  /* 0x0000000f110e7812 */ /* 0x001fe400078ec0ff */
[----:B------:R-:W-:-:S02]  /*1b560*/  LOP3.LUT R28, R28, 0xffff, RZ, 0xc0, !PT ;  /* 0x0000ffff1c1c7812 */ /* 0x000fc400078ec0ff */
[----:B------:R-:W-:Y:S02]  /*1b570*/  IADD3 R18, P0, PT, R6, UR4, RZ ;  /* 0x0000000406127c10 */ /* 0x000fe4000ff1e0ff */
[----:B------:R-:W-:Y:S01]  /*1b580*/  LOP3.LUT R17, R17, 0xf0, RZ, 0xc0, !PT ;  /* 0x000000f011117812 */ /* 0x000fe200078ec0ff */
[----:B------:R-:W-:Y:S01]  /*1b590*/  VIADD R34, R5, 0xeb86d391 ;  /* 0xeb86d39105227836 */ /* 0x000fe20000000000 */
[----:B------:R-:W-:Y:S01]  /*1b5a0*/  IADD3 R26, P1, PT, R28, UR4, RZ ;  /* 0x000000041c1a7c10 */ /* 0x000fe2000ff3e0ff */
[----:B------:R-:W-:Y:S01]  /*1b5b0*/  IMAD.X R19, RZ, RZ, UR5, P0 ;  /* 0x00000005ff137e24 */ /* 0x000fe200080e06ff */
[----:B-1----:R-:W-:Y:S01]  /*1b5c0*/  SHF.R.U32.HI R22, RZ, 0x4, R17 ;  /* 0x00000004ff167819 */ /* 0x002fe20000011611 */
[----:B------:R0:W5:Y:S01]  /*1b5d0*/  LDG.E.U8.CONSTANT R6, desc[UR36][R20.64] ;  /* 0x0000002414067981 */ /* 0x000162000c1e9100 */
[----:B------:R-:W-:Y:S01]  /*1b5e0*/  LEA.HI R16, P0, R32, UR4, RZ, 0x4 ;  /* 0x0000000420107c11 */ /* 0x000fe2000f8120ff */
[----:B------:R-:W-:Y:S01]  /*1b5f0*/  IMAD.X R27, RZ, RZ, UR5, P1 ;  /* 0x00000005ff1b7e24 */ /* 0x000fe200088e06ff */
[----:B------:R-:W-:Y:S01]  /*1b600*/  LOP3.LUT R22, R22, 0xffff, RZ, 0xc0, !PT ;  /* 0x0000ffff16167812 */ /* 0x000fe200078ec0ff */
[----:B------:R1:W5:Y:S01]  /*1b610*/  LDG.E.U8.CONSTANT R5, desc[UR36][R18.64] ;  /* 0x0000002412057981 */ /* 0x000362000c1e9100 */
[----:B------:R-:W-:Y:S01]  /*1b620*/  IADD3 R14, P1, PT, R14, UR4, RZ ;  /* 0x000000040e0e7c10 */ /* 0x000fe2000ff3e0ff */
[----:B------:R-:W-:Y:S01]  /*1b630*/  IMAD.X R17, RZ, RZ, UR5, P0 ;  /* 0x00000005ff117e24 */ /* 0x000fe200080e06ff */
[----:B------:R-:W-:Y:S01]  /*1b640*/  IADD3 R24, P0, PT, R22, UR4, RZ ;  /* 0x0000000416187c10 */ /* 0x000fe2000ff1e0ff */
[----:B------:R-:W5:Y:S01]  /*1b650*/  LDG.E.U8.CONSTANT R26, desc[UR36][R26.64] ;  /* 0x000000241a1a7981 */ /* 0x000f62000c1e9100 */
[----:B------:R-:W-:Y:S01]  /*1b660*/  LOP3.LUT R22, R32, 0xf, RZ, 0xc0, !PT ;  /* 0x0000000f20167812 */ /* 0x000fe200078ec0ff */
[----:B------:R-:W-:Y:S01]  /*1b670*/  IMAD.X R15, RZ, RZ, UR5, P1 ;  /* 0x00000005ff0f7e24 */ /* 0x000fe200088e06ff */
[----:B------:R-:W-:Y:S01]  /*1b680*/  LEA.HI R34, R34, R25, R34, 0x15 ;  /* 0x0000001922227211 */ /* 0x000fe200078fa822 */
[----:B------:R-:W-:Y:S01]  /*1b690*/  IMAD.X R25, RZ, RZ, UR5, P0 ;  /* 0x00000005ff197e24 */ /* 0x000fe200080e06ff */
[----:B------:R-:W-:Y:S01]  /*1b6a0*/  SHF.R.U32.HI R31, RZ, 0x8, R32 ;  /* 0x00000008ff1f7819 */ /* 0x000fe20000011620 */
[----:B------:R-:W5:Y:S01]  /*1b6b0*/  LDG.E.U8.CONSTANT R16, desc[UR36][R16.64] ;  /* 0x0000002410107981 */ /* 0x000f62000c1e9100 */
[----:B------:R-:W-:-:S02]  /*1b6c0*/  IADD3 R22, P0, PT, R22, UR4, RZ ;  /* 0x0000000416167c10 */ /* 0x000fc4000ff1e0ff */
[----:B0-----:R-:W-:Y:S01]  /*1b6d0*/  LOP3.LUT R20, R31, 0xf, RZ, 0xc0, !PT ;  /* 0x0000000f1f147812 */ /* 0x001fe200078ec0ff */
[----:B------:R0:W5:Y:S01]  /*1b6e0*/  LDG.E.U8.CONSTANT R14, desc[UR36][R14.64] ;  /* 0x000000240e0e7981 */ /* 0x000162000c1e9100 */
[--C-:B------:R-:W-:Y:S01]  /*1b6f0*/  SHF.R.U32.HI R21, RZ, 0x18, R32.reuse ;  /* 0x00000018ff157819 */ /* 0x100fe20000011620 */
[----:B------:R-:W-:Y:S01]  /*1b700*/  IMAD.X R23, RZ, RZ, UR5, P0 ;  /* 0x00000005ff177e24 */ /* 0x000fe200080e06ff */
[----:B------:R-:W-:Y:S02]  /*1b710*/  IADD3 R20, P0, PT, R20, UR4, RZ ;  /* 0x0000000414147c10 */ /* 0x000fe4000ff1e0ff */
[----:B-1----:R-:W-:Y:S02]  /*1b720*/  LOP3.LUT R18, R21, 0xf, RZ, 0xc0, !PT ;  /* 0x0000000f15127812 */ /* 0x002fe400078ec0ff */
[----:B------:R-:W-:Y:S02]  /*1b730*/  LOP3.LUT R19, R32, 0xf0, RZ, 0xc0, !PT ;  /* 0x000000f020137812 */ /* 0x000fe400078ec0ff */
[----:B0-----:R-:W-:Y:S01]  /*1b740*/  SHF.R.U32.HI R15, RZ, 0x10, R32 ;  /* 0x00000010ff0f7819 */ /* 0x001fe20000011620 */
[----:B------:R0:W5:Y:S03]  /*1b750*/  LDG.E.U8.CONSTANT R17, desc[UR36][R22.64] ;  /* 0x0000002416117981 */ /* 0x000166000c1e9100 */
[----:B------:R-:W-:Y:S01]  /*1b760*/  LOP3.LUT R28, R15, 0xf, RZ, 0xc0, !PT ;  /* 0x0000000f0f1c7812 */ /* 0x000fe200078ec0ff */
[----:B------:R-:W-:Y:S01]  /*1b770*/  IMAD.X R21, RZ, RZ, UR5, P0 ;  /* 0x00000005ff157e24 */ /* 0x000fe200080e06ff */
[----:B------:R-:W-:Y:S01]  /*1b780*/  IADD3 R18, P0, PT, R18, UR4, RZ ;  /* 0x0000000412127c10 */ /* 0x000fe2000ff1e0ff */
[----:B------:R1:W5:Y:S01]  /*1b790*/  LDG.E.U8.CONSTANT R15, desc[UR36][R24.64] ;  /* 0x00000024180f7981 */ /* 0x000362000c1e9100 */
[----:B------:R-:W-:-:S02]  /*1b7a0*/  IADD3 R28, P1, PT, R28, UR4, RZ ;  /* 0x000000041c1c7c10 */ /* 0x000fc4000ff3e0ff */
[----:B------:R-:W-:Y:S01]  /*1b7b0*/  SHF.R.U32.HI R33, RZ, 0x4, R19 ;  /* 0x00000004ff217819 */ /* 0x000fe20000011613 */
[----:B------:R-:W-:Y:S01]  /*1b7c0*/  IMAD.X R19, RZ, RZ, UR5, P0 ;  /* 0x00000005ff137e24 */ /* 0x000fe200080e06ff */
[----:B------:R-:W-:Y:S01]  /*1b7d0*/  LOP3.LUT R31, R31, 0xf0, RZ, 0xc0, !PT ;  /* 0x000000f01f1f7812 */ /* 0x000fe200078ec0ff */
[----:B------:R-:W-:Y:S01]  /*1b7e0*/  IMAD.X R29, RZ, RZ, UR5, P1 ;  /* 0x00000005ff1d7e24 */ /* 0x000fe200088e06ff */
[C---:B0-----:R-:W-:Y:S01]  /*1b7f0*/  LEA.HI R22, P0, R34.reuse, UR4, RZ, 0x4 ;  /* 0x0000000422167c11 */ /* 0x041fe2000f8120ff */
[----:B------:R0:W5:Y:S01]  /*1b800*/  LDG.E.U8.CONSTANT R27, desc[UR36][R20.64] ;  /* 0x00000024141b7981 */ /* 0x000162000c1e9100 */
[----:B------:R-:W-:Y:S02]  /*1b810*/  LOP3.LUT R33, R33, 0xffff, RZ, 0xc0, !PT ;  /* 0x0000ffff21217812 */ /* 0x000fe400078ec0ff */
[----:B------:R-:W-:Y:S01]  /*1b820*/  SHF.R.U32.HI R31, RZ, 0x4, R31 ;  /* 0x00000004ff1f7819 */ /* 0x000fe2000001161f */
[----:B------:R-:W5:Y:S01]  /*1b830*/  LDG.E.U8.CONSTANT R28, desc[UR36][R28.64] ;  /* 0x000000241c1c7981 */ /* 0x000f62000c1e9100 */
[----:B-1----:R-:W-:Y:S01]  /*1b840*/  LOP3.LUT R24, R34, 0xf, RZ, 0xc0, !PT ;  /* 0x0000000f22187812 */ /* 0x002fe200078ec0ff */
[----:B------:R-:W-:Y:S01]  /*1b850*/  IMAD.X R23, RZ, RZ, UR5, P0 ;  /* 0x00000005ff177e24 */ /* 0x000fe200080e06ff */
[----:B------:R-:W-:-:S02]  /*1b860*/  SHF.R.U32.HI R36, RZ, 0x8, R34 ;  /* 0x00000008ff247819 */ /* 0x000fc40000011622 */
[----:B0-----:R-:W-:Y:S01]  /*1b870*/  LOP3.LUT R21, R31, 0xffff, RZ, 0xc0, !PT ;  /* 0x0000ffff1f157812 */ /* 0x001fe200078ec0ff */
[----:B------:R0:W5:Y:S01]  /*1b880*/  LDG.E.U8.CONSTANT R29, desc[UR36][R18.64] ;  /* 0x00000024121d7981 */ /* 0x000162000c1e9100 */
[----:B------:R-:W-:Y:S02]  /*1b890*/  IADD3 R20, P0, PT, R24, UR4, RZ ;  /* 0x0000000418147c10 */ /* 0x000fe4000ff1e0ff */
[----:B------:R-:W-:Y:S01]  /*1b8a0*/  LOP3.LUT R24, R36, 0xf, RZ, 0xc0, !PT ;  /* 0x0000000f24187812 */ /* 0x000fe200078ec0ff */
[----:B------:R1:W5:Y:S01]  /*1b8b0*/  LDG.E.U8.CONSTANT R31, desc[UR36][R22.64] ;  /* 0x00000024161f7981 */ /* 0x000362000c1e9100 */
[----:B0-----:R-:W-:Y:S02]  /*1b8c0*/  IADD3 R18, P1, PT, R33, UR4, RZ ;  /* 0x0000000421127c10 */ /* 0x001fe4000ff3e0ff */
[----:B------:R-:W-:-:S03]  /*1b8d0*/  SHF.R.U32.HI R38, RZ, 0x10, R34 ;  /* 0x00000010ff267819 */ /* 0x000fc60000011622 */
[----:B------:R-:W-:Y:S01]  /*1b8e0*/  IMAD.X R19, RZ, RZ, UR5, P1 ;  /* 0x00000005ff137e24 */ /* 0x000fe200088e06ff */
[----:B-1----:R-:W-:Y:S01]  /*1b8f0*/  IADD3 R22, P1, PT, R21, UR4, RZ ;  /* 0x0000000415167c10 */ /* 0x002fe2000ff3e0ff */
[----:B------:R-:W-:Y:S01]  /*1b900*/  IMAD.X R21, RZ, RZ, UR5, P0 ;  /* 0x00000005ff157e24 */ /* 0x000fe200080e06ff */
[----:B------:R-:W-:Y:S02]  /*1b910*/  IADD3 R24, P0, PT, R24, UR4, RZ ;  /* 0x0000000418187c10 */ /* 0x000fe4000ff1e0ff */
[----:B------:R-:W-:Y:S01]  /*1b920*/  LOP3.LUT R51, R38, 0xf, RZ, 0xc0, !PT ;  /* 0x0000000f26337812 */ /* 0x000fe200078ec0ff */
[----:B------:R0:W5:Y:S01]  /*1b930*/  LDG.E.U8.CONSTANT R33, desc[UR36][R18.64] ;  /* 0x0000002412217981 */ /* 0x000162000c1e9100 */
[----:B------:R-:W-:Y:S01]  /*1b940*/  SHF.R.U32.HI R50, RZ, 0x18, R34 ;  /* 0x00000018ff327819 */ /* 0x000fe20000011622 */
[----:B------:R-:W-:Y:S01]  /*1b950*/  IMAD.X R25, RZ, RZ, UR5, P0 ;  /* 0x00000005ff197e24 */ /* 0x000fe200080e06ff */
[----:B------:R-:W-:Y:S01]  /*1b960*/  LOP3.LUT R38, R34, 0xf0, RZ, 0xc0, !PT ;  /* 0x000000f022267812 */ /* 0x000fe200078ec0ff */
[----:B------:R-:W-:Y:S01]  /*1b970*/  IMAD.X R23, RZ, RZ, UR5, P1 ;  /* 0x00000005ff177e24 */ /* 0x000fe200088e06ff */
[----:B------:R-:W-:Y:S01]  /*1b980*/  LOP3.LUT R50, R50, 0xf, RZ, 0xc0, !PT ;  /* 0x0000000f32327812 */ /* 0x000fe200078ec0ff */
[----:B------:R1:W5:Y:S01]  /*1b990*/  LDG.E.U8.CONSTANT R35, desc[UR36][R20.64] ;  /* 0x0000002414237981 */ /* 0x000362000c1e9100 */
[----:B------:R-:W-:-:S02]  /*1b9a0*/  SHF.R.U32.HI R38, RZ, 0x4, R38 ;  /* 0x00000004ff267819 */ /* 0x000fc40000011626 */
[----:B0-----:R-:W-:Y:S01]  /*1b9b0*/  IADD3 R18, P0, PT, R51, UR4, RZ ;  /* 0x0000000433127c10 */ /* 0x001fe2000ff1e0ff */
[----:B------:R-:W5:Y:S01]  /*1b9c0*/  LDG.E.U8.CONSTANT R37, desc[UR36][R22.64] ;  /* 0x0000002416257981 */ /* 0x000f62000c1e9100 */
[----:B------:R-:W-:Y:S02]  /*1b9d0*/  LOP3.LUT R36, R36, 0xf0, RZ, 0xc0, !PT ;  /* 0x000000f024247812 */ /* 0x000fe400078ec0ff */
[----:B------:R-:W-:Y:S01]  /*1b9e0*/  PRMT R34, R34, 0x7632, R34 ;  /* 0x0000763222227816 */ /* 0x000fe20000000022 */
[----:B------:R-:W-:Y:S01]  /*1b9f0*/  IMAD.X R19, RZ, RZ, UR5, P0 ;  /* 0x00000005ff137e24 */ /* 0x000fe200080e06ff */
[----:B-1----:R-:W-:Y:S01]  /*1ba00*/  IADD3 R20, P1, PT, R50, UR4, RZ ;  /* 0x0000000432147c10 */ /* 0x002fe2000ff3e0ff */
[----:B------:R-:W5:Y:S01]  /*1ba10*/  LDG.E.U8.CONSTANT R39, desc[UR36][R24.64] ;  /* 0x0000002418277981 */ /* 0x000f62000c1e9100 */
[----:B------:R-:W-:Y:S02]  /*1ba20*/  LOP3.LUT R38, R38, 0xffff, RZ, 0xc0, !PT ;  /* 0x0000ffff26267812 */ /* 0x000fe400078ec0ff */
[----:B------:R-:W-:Y:S01]  /*1ba30*/  PRMT R32, R32, 0x7632, R32 ;  /* 0x0000763220207816 */ /* 0x000fe20000000020 */
[----:B------:R0:W5:Y:S01]  /*1ba40*/  LDG.E.U8.CONSTANT R51, desc[UR36][R18.64] ;  /* 0x0000002412337981 */ /* 0x000162000c1e9100 */
[----:B------:R-:W-:Y:S01]  /*1ba50*/  SHF.R.U32.HI R36, RZ, 0x4, R36 ;  /* 0x00000004ff247819 */ /* 0x000fe20000011624 */
[----:B------:R-:W-:Y:S01]  /*1ba60*/  IMAD.X R21, RZ, RZ, UR5, P1 ;  /* 0x00000005ff157e24 */ /* 0x000fe200088e06ff */
[----:B------:R-:W-:-:S02]  /*1ba70*/  LOP3.LUT R34, R34, 0xf0, RZ, 0xc0, !PT ;  /* 0x000000f022227812 */ /* 0x000fc400078ec0ff */
[----:B------:R-:W-:Y:S02]  /*1ba80*/  LOP3.LUT R32, R32, 0xf0, RZ, 0xc0, !PT ;  /* 0x000000f020207812 */ /* 0x000fe400078ec0ff */
[----:B------:R-:W-:Y:S01]  /*1ba90*/  LOP3.LUT R36, R36, 0xffff, RZ, 0xc0, !PT ;  /* 0x0000ffff24247812 */ /* 0x000fe200078ec0ff */
[----:B------:R1:W5:Y:S01]  /*1baa0*/  LDG.E.U8.CONSTANT R53, desc[UR36][R20.64] ;  /* 0x0000002414357981 */ /* 0x000362000c1e9100 */
[----:B0-----:R-:W-:Y:S02]  /*1bab0*/  IADD3 R18, P0, PT, R38, UR4, RZ ;  /* 0x0000000426127c10 */ /* 0x001fe4000ff1e0ff */
[----:B------:R-:W-:Y:S02]  /*1bac0*/  SHF.R.U32.HI R34, RZ, 0x4, R34 ;  /* 0x00000004ff227819 */ /* 0x000fe40000011622 */
[----:B------:R-:W-:Y:S01]  /*1bad0*/  PRMT R23, R30, 0x7632, R23 ;  /* 0x000076321e177816 */ /* 0x000fe20000000017 */
[----:B------:R-:W-:Y:S01]  /*1bae0*/  IMAD.X R19, RZ, RZ, UR5, P0 ;  /* 0x00000005ff137e24 */ /* 0x000fe200080e06ff */
[----:B------:R-:W-:-:S02]  /*1baf0*/  SHF.R.U32.HI R32, RZ, 0x4, R32 ;  /* 0x00000004ff207819 */ /* 0x000fc40000011620 */
[----:B------:R-:W-:Y:S02]  /*1bb00*/  LOP3.LUT R22, R30, 0xf0, RZ, 0xc0, !PT ;  /* 0x000000f01e167812 */ /* 0x000fe400078ec0ff */
[----:B-1----:R-:W-:Y:S01]  /*1bb10*/  IADD3 R20, P0, PT, R36, UR4, RZ ;  /* 0x0000000424147c10 */ /* 0x002fe2000ff1e0ff */
[----:B------:R0:W5:Y:S01]  /*1bb20*/  LDG.E.U8.CONSTANT R55, desc[UR36][R18.64] ;  /* 0x0000002412377981 */ /* 0x000162000c1e9100 */
[----:B------:R-:W-:Y:S02]  /*1bb30*/  LOP3.LUT R34, R34, 0xffff, RZ, 0xc0, !PT ;  /* 0x0000ffff22227812 */ /* 0x000fe400078ec0ff */
[----:B------:R-:W-:Y:S02]  /*1bb40*/  LOP3.LUT R23, R23, 0xf0, RZ, 0xc0, !PT ;  /* 0x000000f017177812 */ /* 0x000fe400078ec0ff */
[----:B------:R-:W-:Y:S02]  /*1bb50*/  LOP3.LUT R32, R32, 0xffff, RZ, 0xc0, !PT ;  /* 0x0000ffff20207812 */ /* 0x000fe400078ec0ff */
[----:B------:R-:W-:Y:S01]  /*1bb60*/  SHF.R.U32.HI R22, RZ, 0x4, R22 ;  /* 0x00000004ff167819 */ /* 0x000fe20000011616 */
[----:B------:R-:W-:Y:S01]  /*1bb70*/  IMAD.X R21, RZ, RZ, UR5, P0 ;  /* 0x00000005ff157e24 */ /* 0x000fe200080e06ff */
[----:B------:R-:W-:-:S02]  /*1bb80*/  SHF.R.U32.HI R25, RZ, 0x4, R23 ;  /* 0x00000004ff197819 */ /* 0x000fc40000011617 */
[----:B0-----:R-:W-:Y:S02]  /*1bb90*/  IADD3 R18, P1, PT, R34, UR4, RZ ;  /* 0x0000000422127c10 */ /* 0x001fe4000ff3e0ff */
[----:B------:R-:W-:Y:S01]  /*1bba0*/  IADD3 R24, P0, PT, R32, UR4, RZ ;  /* 0x0000000420187c10 */ /* 0x000fe2000ff1e0ff */
[----:B------:R0:W5:Y:S01]  /*1bbb0*/  LDG.E.U8.CONSTANT R57, desc[UR36][R20.64] ;  /* 0x0000002414397981 */ /* 0x000162000c1e9100 */
[----:B------:R-:W-:Y:S01]  /*1bbc0*/  LOP3.LUT R22, R22, 0xffff, RZ, 0xc0, !PT ;  /* 0x0000ffff16167812 */ /* 0x000fe200078ec0ff */
[----:B------:R-:W-:Y:S01]  /*1bbd0*/  IMAD.X R19, RZ, RZ, UR5, P1 ;  /* 0x00000005ff137e24 */ /* 0x000fe200088e06ff */
[----:B------:R-:W-:Y:S02]  /*1bbe0*/  SHF.R.U32.HI R23, RZ, 0x18, R30 ;  /* 0x00000018ff177819 */ /* 0x000fe4000001161e */
[----:B------:R-:W-:Y:S01]  /*1bbf0*/  LOP3.LUT R32, R25, 0xffff, RZ, 0xc0, !PT ;  /* 0x0000ffff19207812 */ /* 0x000fe200078ec0ff */
[----:B------:R-:W-:Y:S01]  /*1bc00*/  IMAD.X R25, RZ, RZ, UR5, P0 ;  /* 0x00000005ff197e24 */ /* 0x000fe200080e06ff */
[----:B------:R-:W-:Y:S01]  /*1bc10*/  IADD3 R22, P1, PT, R22, UR4, RZ ;  /* 0x0000000416167c10 */ /* 0x000fe2000ff3e0ff */
[----:B------:R1:W5:Y:S01]  /*1bc20*/  LDG.E.U8.CONSTANT R59, desc[UR36][R18.64] ;  /* 0x00000024123b7981 */ /* 0x000362000c1e9100 */
[----:B0-----:R-:W-:-:S02]  /*1bc30*/  LOP3.LUT R21, R23, 0xf, RZ, 0xc0, !PT ;  /* 0x0000000f17157812 */ /* 0x001fc400078ec0ff */
[----:B------:R-:W-:Y:S01]  /*1bc40*/  IADD3 R20, P0, PT, R32, UR4, RZ ;  /* 0x0000000420147c10 */ /* 0x000fe2000ff1e0ff */
[----:B------:R-:W-:Y:S01]  /*1bc50*/  IMAD.X R23, RZ, RZ, UR5, P1 ;  /* 0x00000005ff177e24 */ /* 0x000fe200088e06ff */
[----:B------:R0:W5:Y:S01]  /*1bc60*/  LDG.E.U8.CONSTANT R61, desc[UR36][R24.64] ;  /* 0x00000024183d7981 */ /* 0x000162000c1e9100 */
[----:B-1----:R-:W-:-:S04]  /*1bc70*/  LEA.HI R18, P2, R30, UR4, RZ, 0x4 ;  /* 0x000000041e127c11 */ /* 0x002fc8000f8520ff */
[----:B------:R-:W5:Y:S01]  /*1bc80*/  LDG.E.U8.CONSTANT R23, desc[UR36][R22.64] ;  /* 0x0000002416177981 */ /* 0x000f62000c1e9100 */
[----:B0-----:R-:W-:Y:S01]  /*1bc90*/  IADD3 R24, P1, PT, R21, UR4, RZ ;  /* 0x0000000415187c10 */ /* 0x001fe2000ff3e0ff */
[----:B------:R-:W-:Y:S02]  /*1bca0*/  IMAD.X R21, RZ, RZ, UR5, P0 ;  /* 0x00000005ff157e24 */ /* 0x000fe400080e06ff */
[----:B------:R-:W-:Y:S02]  /*1bcb0*/  IMAD.X R19, RZ, RZ, UR5, P2 ;  /* 0x00000005ff137e24 */ /* 0x000fe400090e06ff */
[----:B------:R-:W-:Y:S02]  /*1bcc0*/  IMAD.X R25, RZ, RZ, UR5, P1 ;  /* 0x00000005ff197e24 */ /* 0x000fe400088e06ff */
[----:B------:R-:W5:Y:S04]  /*1bcd0*/  LDG.E.U8.CONSTANT R21, desc[UR36][R20.64] ;  /* 0x0000002414157981 */ /* 0x000f68000c1e9100 */
[----:B------:R-:W5:Y:S04]  /*1bce0*/  LDG.E.U8.CONSTANT R19, desc[UR36][R18.64] ;  /* 0x0000002412137981 */ /* 0x000f68000c1e9100 */
[----:B------:R-:W5:Y:S04]  /*1bcf0*/  LDG.E.U8.CONSTANT R63, desc[UR36][R24.64] ;  /* 0x00000024183f7981 */ /* 0x000f68000c1e9100 */
[----:B------:R0:W-:Y:S04]  /*1bd00*/  STL.64 [R1+0x48], R8 ;  /* 0x0000480801007387 */ /* 0x0001e80000100a00 */
[----:B------:R0:W-:Y:S04]  /*1bd10*/  STL.64 [R1+0x38], R8 ;  /* 0x0000380801007387 */ /* 0x0001e80000100a00 */
[----:B------:R0:W-:Y:S04]  /*1bd20*/  STL.U8 [R0+0x20], RZ ;  /* 0x000020ff00007387 */ /* 0x0001e80000100000 */
[----:B--2---:R0:W-:Y:S04]  /*1bd30*/  STL.U8 [R0+0x6], R4 ;  /* 0x0000060400007387 */ /* 0x0041e80000100000 */
[----:B---3--:R0:W-:Y:S04]  /*1bd40*/  STL.U8 [R0+0x1], R11 ;  /* 0x0000010b00007387 */ /* 0x0081e80000100000 */
[----:B----4-:R0:W-:Y:S04]  /*1bd50*/  STL.U8 [R0+0x3], R13 ;  /* 0x0000030d00007387 */ /* 0x0101e80000100000 */
[----:B-----5:R0:W-:Y:S04]  /*1bd60*/  STL.U8 [R0+0x5], R10 ;  /* 0x0000050a00007387 */ /* 0x0201e80000100000 */
        /* <DEDUP_REMOVED lines=29> */
.L_x_3:
[----:B------:R-:W-:-:S13]  /*1bf40*/  ISETP.NE.AND P0, PT, R4, 0x3, PT ;  /* 0x000000030400780c */ /* 0x000fda0003f05270 */
        /* <DEDUP_REMOVED lines=9> */
[----:B------:R0:W-:Y:S01]  /*1bfe0*/  STL.128 [R1+0x300], RZ ;  /* 0x000300ff01007387 */ /* 0x0001e20000100c00 */
[----:B------:R-:W-:Y:S01]  /*1bff0*/  IMAD.MOV.U32 R5, RZ, RZ, 0x6a09e667 ;  /* 0x6a09e667ff057424 */ /* 0x000fe200078e00ff */
[----:B------:R-:W-:Y:S01]  /*1c000*/  ISETP.NE.AND P0, PT, R43, RZ, PT ;  /* 0x000000ff2b00720c */ /* 0x000fe20003f05270 */
[----:B------:R-:W-:Y:S01]  /*1c010*/  IMAD.MOV.U32 R6, RZ, RZ, -0x7b3558c5 ;  /* 0x84caa73bff067424 */ /* 0x000fe200078e00ff */
[----:B------:R-:W-:Y:S01]  /*1c020*/  BSSY.RECONVERGENT B2, `(.L_x_60) ;  /* 0x00002fa000027945 */ /* 0x000fe20003800200 */
[----:B------:R-:W-:Y:S01]  /*1c030*/  IMAD.MOV.U32 R7, RZ, RZ, -0x4498517b ;  /* 0xbb67ae85ff077424 */ /* 0x000fe200078e00ff */
[----:B------:R-:W-:Y:S01]  /*1c040*/  CS2R R20, SRZ ;  /* 0x0000000000147805 */ /* 0x000fe2000001ff00 */
[----:B------:R-:W-:Y:S02]  /*1c050*/  IMAD.MOV.U32 R8, RZ, RZ, -0x16b07d5 ;  /* 0xfe94f82bff087424 */ /* 0x000fe400078e00ff */
[----:B------:R-:W-:Y:S01]  /*1c060*/  IMAD.MOV.U32 R9, RZ, RZ, 0x3c6ef372 ;  /* 0x3c6ef372ff097424 */ /* 0x000fe200078e00ff */
[----:B------:R0:W-:Y:S01]  /*1c070*/  STL.128 [R1+0x310], R4 ;  /* 0x0003100401007387 */ /* 0x0001e20000100c00 */
[----:B------:R-:W-:-:S02]  /*1c080*/  IMAD.MOV.U32 R10, RZ, RZ, 0x5f1d36f1 ;  /* 0x5f1d36f1ff0a7424 */ /* 0x000fc400078e00ff */
[----:B------:R-:W-:Y:S02]  /*1c090*/  IMAD.MOV.U32 R11, RZ, RZ, -0x5ab00ac6 ;  /* 0xa54ff53aff0b7424 */ /* 0x000fe400078e00ff */
[----:B------:R-:W-:Y:S02]  /*1c0a0*/  IMAD.MOV.U32 R12, RZ, RZ, -0x52197d2f ;  /* 0xade682d1ff0c7424 */ /* 0x000fe400078e00ff */
[----:B------:R-:W-:Y:S01]  /*1c0b0*/  IMAD.MOV.U32 R13, RZ, RZ, 0x510e527f ;  /* 0x510e527fff0d7424 */ /* 0x000fe200078e00ff */
[----:B------:R0:W-:Y:S01]  /*1c0c0*/  STL.128 [R1+0x320], R8 ;  /* 0x0003200801007387 */ /* 0x0001e20000100c00 */
[----:B------:R-:W-:Y:S02]  /*1c0d0*/  IMAD.MOV.U32 R14, RZ, RZ, 0x2b3e6c1f ;  /* 0x2b3e6c1fff0e7424 */ /* 0x000fe400078e00ff */
[----:B------:R-:W-:Y:S02]  /*1c0e0*/  IMAD.MOV.U32 R15, RZ, RZ, -0x64fa9774 ;  /* 0x9b05688cff0f7424 */ /* 0x000fe400078e00ff */
[----:B------:R-:W-:-:S02]  /*1c0f0*/  IMAD.MOV.U32 R16, RZ, RZ, -0x4be4295 ;  /* 0xfb41bd6bff107424 */ /* 0x000fc400078e00ff */
[----:B------:R-:W-:Y:S01]  /*1c100*/  IMAD.MOV.U32 R17, RZ, RZ, 0x1f83d9ab ;  /* 0x1f83d9abff117424 */ /* 0x000fe200078e00ff */
[----:B------:R0:W-:Y:S01]  /*1c110*/  STL.128 [R1+0x330], R12 ;  /* 0x0003300c01007387 */ /* 0x0001e20000100c00 */
[----:B------:R-:W-:Y:S02]  /*1c120*/  IMAD.MOV.U32 R18, RZ, RZ, 0x137e2179 ;  /* 0x137e2179ff127424 */ /* 0x000fe400078e00ff */
[----:B------:R-:W-:-:S05]  /*1c130*/  IMAD.MOV.U32 R19, RZ, RZ, 0x5be0cd19 ;  /* 0x5be0cd19ff137424 */ /* 0x000fca00078e00ff */
[----:B------:R0:W-:Y:S01]  /*1c140*/  STL.128 [R1+0x340], R16 ;  /* 0x0003401001007387 */ /* 0x0001e20000100c00 */
[----:B------:R-:W-:Y:S05]  /*1c150*/  @!P0 BRA `(.L_x_61) ;  /* 0x0000002c00988947 */ /* 0x000fea0003800000 */
[----:B------:R-:W-:Y:S02]  /*1c160*/  IMAD.MOV.U32 R20, RZ, RZ, RZ ;  /* 0x000000ffff147224 */ /* 0x000fe400078e00ff */
[----:B------:R-:W-:Y:S02]  /*1c170*/  IMAD.MOV.U32 R37, RZ, RZ, RZ ;  /* 0x000000ffff257224 */ /* 0x000fe400078e00ff */
[----:B------:R-:W-:-:S07]  /*1c180*/  IMAD.MOV.U32 R0, RZ, RZ, RZ ;  /* 0x000000ffff007224 */ /* 0x000fce00078e00ff */
.L_x_68:
[----:B0-----:R-:W-:-:S05]  /*1c190*/  IADD3 R6, P0, PT, R37, R36, RZ ;  /* 0x0000002425067210 */ /* 0x001fca0007f1e0ff */
[----:B------:R-:W-:-:S05]  /*1c1a0*/  IMAD.X R7, R0, 0x1, R3, P0 ;  /* 0x0000000100077824 */ /* 0x000fca00000e0603 */
[----:B------:R-:W2:Y:S01]  /*1c1b0*/  LDG.E.U8 R6, desc[UR36][R6.64] ;  /* 0x0000002406067981 */ /* 0x000ea2000c1e1100 */
[----:B------:R-:W-:-:S05]  /*1c1c0*/  IMAD.IADD R9, R1, 0x1, R20 ;  /* 0x0000000101097824 */ /* 0x000fca00078e0214 */
[----:B--2---:R0:W-:Y:S04]  /*1c1d0*/  STL.U8 [R9+0x280], R6 ;  /* 0x0002800609007387 */ /* 0x0041e80000100000 */
[----:B------:R-:W2:Y:S01]  /*1c1e0*/  LDL.64 R4, [R1+0x300] ;  /* 0x0003000001047983 */ /* 0x000ea20000100a00 */
[----:B------:R-:W-:Y:S01]  /*1c1f0*/  BSSY.RECONVERGENT B1, `(.L_x_62) ;  /* 0x00002db000017945 */ /* 0x000fe20003800200 */
[----:B--2---:R-:W-:-:S04]  /*1c200*/  IADD3 R20, P0, PT, R4, 0x1, RZ ;  /* 0x0000000104147810 */ /* 0x004fc80007f1e0ff */
[----:B------:R-:W-:Y:S01]  /*1c210*/  ISETP.NE.U32.AND P1, PT, R20, 0x80, PT ;  /* 0x000000801400780c */ /* 0x000fe20003f25070 */
[----:B------:R-:W-:Y:S01]  /*1c220*/  IMAD.X R21, RZ, RZ, R5, P0 ;  /* 0x000000ffff157224 */ /* 0x000fe200000e0605 */
[----:B------:R-:W-:-:S04]  /*1c230*/  IADD3 R37, P0, PT, R37, 0x1, RZ ;  /* 0x0000000125257810 */ /* 0x000fc80007f1e0ff */
[----:B------:R0:W-:Y:S01]  /*1c240*/  STL.64 [R1+0x300], R20 ;  /* 0x0003001401007387 */ /* 0x0001e20000100a00 */
[----:B------:R-:W-:Y:S01]  /*1c250*/  ISETP.NE.AND.EX P1, PT, R21, RZ, PT, P1 ;  /* 0x000000ff1500720c */ /* 0x000fe20003f25310 */
[----:B------:R-:W-:Y:S01]  /*1c260*/  IMAD.X R0, RZ, RZ, R0, P0 ;  /* 0x000000ffff007224 */ /* 0x000fe200000e0600 */
[----:B------:R-:W-:-:S04]  /*1c270*/  ISETP.NE.U32.AND P0, PT, R37, R43, PT ;  /* 0x0000002b2500720c */ /* 0x000fc80003f05070 */
[----:B------:R-:W-:-:S07]  /*1c280*/  ISETP.NE.AND.EX P0, PT, R0, R45, PT, P0 ;  /* 0x0000002d0000720c */ /* 0x000fce0003f05300 */
[----:B0-----:R-:W-:Y:S06]  /*1c290*/  @P1 BRA `(.L_x_63) ;  /* 0x0000002c00401947 */ /* 0x001fec0003800000 */
[----:B------:R-:W2:Y:S04]  /*1c2a0*/  LDL.128 R28, [R1+0x280] ;  /* 0x00028000011c7983 */ /* 0x000ea80000100c00 */
[----:B------:R-:W3:Y:S04]  /*1c2b0*/  LDL.128 R4, [R1+0x290] ;  /* 0x0002900001047983 */ /* 0x000ee80000100c00 */
[----:B------:R-:W4:Y:S04]  /*1c2c0*/  LDL.128 R8, [R1+0x2a0] ;  /* 0x0002a00001087983 */ /* 0x000f280000100c00 */
[----:B------:R-:W5:Y:S04]  /*1c2d0*/  LDL.128 R12, [R1+0x2b0] ;  /* 0x0002b000010c7983 */ /* 0x000f680000100c00 */
[----:B------:R-:W5:Y:S04]  /*1c2e0*/  LDL.128 R16, [R1+0x2c0] ;  /* 0x0002c00001107983 */ /* 0x000f680000100c00 */
[----:B------:R-:W5:Y:S04]  /*1c2f0*/  LDL.128 R20, [R1+0x2d0] ;  /* 0x0002d00001147983 */ /* 0x000f680000100c00 */
[----:B------:R-:W5:Y:S01]  /*1c300*/  LDL.128 R24, [R1+0x2e0] ;  /* 0x0002e00001187983 */ /* 0x000f620000100c00 */
[----:B--2---:R-:W-:-:S02]  /*1c310*/  PRMT R32, R28, 0x7771, RZ ;  /* 0x000077711c207816 */ /* 0x004fc400000000ff */
[----:B------:R-:W-:Y:S02]  /*1c320*/  PRMT R33, R28, 0x7770, RZ ;  /* 0x000077701c217816 */ /* 0x000fe400000000ff */
[C---:B------:R-:W-:Y:S01]  /*1c330*/  PRMT R52, R29.reuse, 0x7770, RZ ;  /* 0x000077701d347816 */ /* 0x040fe200000000ff */
[----:B------:R-:W-:Y:S01]  /*1c340*/  IMAD.U32 R32, R32, 0x10000, RZ ;  /* 0x0001000020207824 */ /* 0x000fe200078e00ff */
[C---:B------:R-:W-:Y:S02]  /*1c350*/  PRMT R50, R29.reuse, 0x7771, RZ ;  /* 0x000077711d327816 */ /* 0x040fe400000000ff */
[----:B------:R-:W-:Y:S01]  /*1c360*/  PRMT R38, R29, 0x7772, RZ ;  /* 0x000077721d267816 */ /* 0x000fe200000000ff */
[----:B------:R-:W-:Y:S01]  /*1c370*/  IMAD.WIDE.U32 R52, R52, 0x1000000, RZ ;  /* 0x0100000034347825 */ /* 0x000fe200078e00ff */
[----:B------:R-:W-:Y:S02]  /*1c380*/  LOP3.LUT R34, R32, 0xff0000, RZ, 0xc0, !PT ;  /* 0x00ff000020227812 */ /* 0x000fe400078ec0ff */
[----:B------:R-:W-:Y:S01]  /*1c390*/  PRMT R32, R28, 0x7772, RZ ;  /* 0x000077721c207816 */ /* 0x000fe200000000ff */
[----:B------:R-:W-:Y:S01]  /*1c3a0*/  IMAD.WIDE.U32 R50, R50, 0x10000, RZ ;  /* 0x0001000032327825 */ /* 0x000fe200078e00ff */
[----:B------:R-:W-:-:S02]  /*1c3b0*/  PRMT R33, R34, 0x4210, R33 ;  /* 0x0000421022217816 */ /* 0x000fc40000000021 */
[----:B------:R-:W-:Y:S01]  /*1c3c0*/  PRMT R28, R28, 0x7773, RZ ;  /* 0x000077731c1c7816 */ /* 0x000fe200000000ff */
[----:B------:R-:W-:Y:S02]  /*1c3d0*/  IMAD.SHL.U32 R32, R32, 0x100, RZ ;  /* 0x0000010020207824 */ /* 0x000fe400078e00ff */
[----:B------:R-:W-:-:S03]  /*1c3e0*/  IMAD.WIDE.U32 R38, R38, 0x100, RZ ;  /* 0x0000010026267825 */ /* 0x000fc600078e00ff */
[----:B------:R-:W-:Y:S02]  /*1c3f0*/  LOP3.LUT R33, R33, 0xff00, R32, 0xf8, !PT ;  /* 0x0000ff0021217812 */ /* 0x000fe400078ef820 */
[C---:B------:R-:W-:Y:S02]  /*1c400*/  PRMT R32, R30.reuse, 0x7771, RZ ;  /* 0x000077711e207816 */ /* 0x040fe400000000ff */
[----:B------:R-:W-:Y:S02]  /*1c410*/  LOP3.LUT R57, R33, 0xff, R28, 0xf8, !PT ;  /* 0x000000ff21397812 */ /* 0x000fe400078ef81c */
[----:B------:R-:W-:Y:S01]  /*1c420*/  PRMT R28, R30, 0x7772, RZ ;  /* 0x000077721e1c7816 */ /* 0x000fe200000000ff */
[----:B------:R-:W-:Y:S01]  /*1c430*/  IMAD.U32 R33, R32, 0x10000, RZ ;  /* 0x0001000020217824 */ /* 0x000fe200078e00ff */
[----:B------:R-:W-:-:S03]  /*1c440*/  PRMT R32, R30, 0x7770, RZ ;  /* 0x000077701e207816 */ /* 0x000fc600000000ff */
[----:B------:R-:W-:Y:S01]  /*1c450*/  IMAD.SHL.U32 R59, R28, 0x100, RZ ;  /* 0x000001001c3b7824 */ /* 0x000fe200078e00ff */
[----:B------:R-:W-:-:S04]  /*1c460*/  LOP3.LUT R33, R33, 0xff0000, RZ, 0xc0, !PT ;  /* 0x00ff000021217812 */ /* 0x000fc800078ec0ff */
[----:B------:R-:W-:Y:S02]  /*1c470*/  PRMT R54, R33, 0x4210, R32 ;  /* 0x0000421021367816 */ /* 0x000fe40000000020 */
[----:B------:R-:W2:Y:S01]  /*1c480*/  LDL.128 R32, [R1+0x2f0] ;  /* 0x0002f00001207983 */ /* 0x000ea20000100c00 */
[----:B------:R-:W-:Y:S01]  /*1c490*/  LOP3.LUT R28, R38, R52, R50, 0xfe, !PT ;  /* 0x00000034261c7212 */ /* 0x000fe200078efe32 */
[----:B------:R-:W-:Y:S01]  /*1c4a0*/  BSSY.RECONVERGENT B3, `(.L_x_64) ;  /* 0x000021e000037945 */ /* 0x000fe20003800200 */
[----:B------:R-:W-:Y:S02]  /*1c4b0*/  LOP3.LUT R59, R54, 0xff00, R59, 0xf8, !PT ;  /* 0x0000ff00363b7812 */ /* 0x000fe400078ef83b */
[----:B------:R-:W-:Y:S02]  /*1c4c0*/  PRMT R30, R30, 0x7773, RZ ;  /* 0x000077731e1e7816 */ /* 0x000fe400000000ff */
[C---:B------:R-:W-:Y:S02]  /*1c4d0*/  PRMT R54, R31.reuse, 0x7770, RZ ;  /* 0x000077701f367816 */ /* 0x040fe400000000ff */
[----:B------:R-:W-:-:S02]  /*1c4e0*/  PRMT R52, R31, 0x7771, RZ ;  /* 0x000077711f347816 */ /* 0x000fc400000000ff */
[----:B------:R-:W-:Y:S01]  /*1c4f0*/  PRMT R50, R31, 0x7772, RZ ;  /* 0x000077721f327816 */ /* 0x000fe200000000ff */
[----:B------:R-:W-:Y:S01]  /*1c500*/  IMAD.WIDE.U32 R54, R54, 0x1000000, RZ ;  /* 0x0100000036367825 */ /* 0x000fe200078e00ff */
[----:B---3--:R-:W-:Y:S02]  /*1c510*/  PRMT R38, R4, 0x7771, RZ ;  /* 0x0000777104267816 */ /* 0x008fe400000000ff */
[----:B------:R-:W-:Y:S01]  /*1c520*/  LOP3.LUT R57, R51, R57, R53, 0xfe, !PT ;  /* 0x0000003933397212 */ /* 0x000fe200078efe35 */
[----:B------:R-:W-:Y:S01]  /*1c530*/  IMAD.WIDE.U32 R52, R52, 0x10000, RZ ;  /* 0x0001000034347825 */ /* 0x000fe200078e00ff */
[----:B------:R-:W-:Y:S02]  /*1c540*/  LOP3.LUT R59, R59, 0xff, R30, 0xf8, !PT ;  /* 0x000000ff3b3b7812 */ /* 0x000fe400078ef81e */
[----:B------:R-:W-:Y:S01]  /*1c550*/  PRMT R30, R31, 0x7773, RZ ;  /* 0x000077731f1e7816 */ /* 0x000fe200000000ff */
[----:B------:R-:W-:Y:S01]  /*1c560*/  IMAD.WIDE.U32 R50, R50, 0x100, RZ ;  /* 0x0000010032327825 */ /* 0x000fe200078e00ff */
[----:B------:R-:W-:-:S02]  /*1c570*/  LOP3.LUT R59, R53, R59, R55, 0xfe, !PT ;  /* 0x0000003b353b7212 */ /* 0x000fc400078efe37 */
[----:B------:R-:W-:Y:S01]  /*1c580*/  PRMT R29, R29, 0x7773, RZ ;  /* 0x000077731d1d7816 */ /* 0x000fe200000000ff */
[----:B------:R-:W-:Y:S01]  /*1c590*/  IMAD.U32 R31, R38, 0x10000, RZ ;  /* 0x00010000261f7824 */ /* 0x000fe200078e00ff */
[----:B------:R-:W-:Y:S02]  /*1c5a0*/  LOP3.LUT R53, R50, R54, R52, 0xfe, !PT ;  /* 0x0000003632357212 */ /* 0x000fe400078efe34 */
[----:B------:R-:W-:Y:S02]  /*1c5b0*/  PRMT R38, R4, 0x7770, RZ ;  /* 0x0000777004267816 */ /* 0x000fe400000000ff */
[----:B------:R-:W-:Y:S02]  /*1c5c0*/  LOP3.LUT R31, R31, 0xff0000, RZ, 0xc0, !PT ;  /* 0x00ff00001f1f7812 */ /* 0x000fe400078ec0ff */
[----:B------:R-:W-:Y:S02]  /*1c5d0*/  PRMT R50, R6, 0x7771, RZ ;  /* 0x0000777106327816 */ /* 0x000fe400000000ff */
[----:B------:R-:W-:-:S02]  /*1c5e0*/  PRMT R38, R31, 0x4210, R38 ;  /* 0x000042101f267816 */ /* 0x000fc40000000026 */
[----:B------:R-:W-:Y:S01]  /*1c5f0*/  LOP3.LUT R59, R59, R51, RZ, 0xfc, !PT ;  /* 0x000000333b3b7212 */ /* 0x000fe200078efcff */
[----:B------:R-:W-:Y:S01]  /*1c600*/  IMAD.U32 R51, R50, 0x10000, RZ ;  /* 0x0001000032337824 */ /* 0x000fe200078e00ff */
[----:B------:R-:W-:Y:S02]  /*1c610*/  PRMT R31, R4, 0x7772, RZ ;  /* 0x00007772041f7816 */ /* 0x000fe400000000ff */
[----:B------:R-:W-:Y:S02]  /*1c620*/  LOP3.LUT R28, R28, 0xff, R29, 0xf8, !PT ;  /* 0x000000ff1c1c7812 */ /* 0x000fe400078ef81d */
[----:B------:R-:W-:Y:S01]  /*1c630*/  LOP3.LUT R29, R57, R39, RZ, 0xfc, !PT ;  /* 0x00000027391d7212 */ /* 0x000fe200078efcff */
[----:B------:R-:W-:Y:S01]  /*1c640*/  IMAD.SHL.U32 R57, R31, 0x100, RZ ;  /* 0x000001001f397824 */ /* 0x000fe200078e00ff */
[----:B------:R-:W-:Y:S01]  /*1c650*/  PRMT R50, R6, 0x7770, RZ ;  /* 0x0000777006327816 */ /* 0x000fe200000000ff */
[----:B------:R-:W-:Y:S01]  /*1c660*/  IMAD.MOV.U32 R31, RZ, RZ, R59 ;  /* 0x000000ffff1f7224 */ /* 0x000fe200078e003b */
[----:B------:R-:W-:-:S02]  /*1c670*/  LOP3.LUT R51, R51, 0xff0000, RZ, 0xc0, !PT ;  /* 0x00ff000033337812 */ /* 0x000fc400078ec0ff */
[----:B------:R-:W-:Y:S02]  /*1c680*/  LOP3.LUT R30, R53, 0xff, R30, 0xf8, !PT ;  /* 0x000000ff351e7812 */ /* 0x000fe400078ef81e */
[----:B------:R-:W-:Y:S02]  /*1c690*/  PRMT R50, R51, 0x4210, R50 ;  /* 0x0000421033327816 */ /* 0x000fe40000000032 */
[----:B------:R-:W-:Y:S01]  /*1c6a0*/  LOP3.LUT R57, R38, 0xff00, R57, 0xf8, !PT ;  /* 0x0000ff0026397812 */ /* 0x000fe200078ef839 */
[----:B------:R0:W-:Y:S01]  /*1c6b0*/  STL.128 [R1], R28 ;  /* 0x0000001c01007387 */ /* 0x0001e20000100c00 */
[----:B------:R-:W-:Y:S02]  /*1c6c0*/  PRMT R39, R6, 0x7772, RZ ;  /* 0x0000777206277816 */ /* 0x000fe400000000ff */
[C---:B------:R-:W-:Y:S02]  /*1c6d0*/  PRMT R38, R5.reuse, 0x7770, RZ ;  /* 0x0000777005267816 */ /* 0x040fe400000000ff */
[----:B------:R-:W-:Y:S01]  /*1c6e0*/  PRMT R51, R5, 0x7771, RZ ;  /* 0x0000777105337816 */ /* 0x000fe200000000ff */
[----:B------:R-:W-:Y:S01]  /*1c6f0*/  IMAD.SHL.U32 R55, R39, 0x100, RZ ;  /* 0x0000010027377824 */ /* 0x000fe200078e00ff */
[----:B------:R-:W-:Y:S01]  /*1c700*/  PRMT R52, R5, 0x7772, RZ ;  /* 0x0000777205347816 */ /* 0x000fe200000000ff */
[----:B------:R-:W-:Y:S01]  /*1c710*/  IMAD.WIDE.U32 R38, R38, 0x1000000, RZ ;  /* 0x0100000026267825 */ /* 0x000fe200078e00ff */
[----:B------:R-:W-:-:S02]  /*1c720*/  PRMT R4, R4, 0x7773, RZ ;  /* 0x0000777304047816 */ /* 0x000fc400000000ff */
[----:B------:R-:W-:Y:S01]  /*1c730*/  LOP3.LUT R55, R50, 0xff00, R55, 0xf8, !PT ;  /* 0x0000ff0032377812 */ /* 0x000fe200078ef837 */
[----:B------:R-:W-:Y:S01]  /*1c740*/  IMAD.WIDE.U32 R52, R52, 0x100, RZ ;  /* 0x0000010034347825 */ /* 0x000fe200078e00ff */
[----:B------:R-:W-:Y:S02]  /*1c750*/  LOP3.LUT R57, R57, 0xff, R4, 0xf8, !PT ;  /* 0x000000ff39397812 */ /* 0x000fe400078ef804 */
[----:B------:R-:W-:Y:S01]  /*1c760*/  PRMT R50, R7, 0x7770, RZ ;  /* 0x0000777007327816 */ /* 0x000fe200000000ff */
[----:B0-----:R-:W-:Y:S01]  /*1c770*/  IMAD.WIDE.U32 R30, R51, 0x10000, RZ ;  /* 0x00010000331e7825 */ /* 0x001fe200078e00ff */
[----:B------:R-:W-:Y:S02]  /*1c780*/  PRMT R6, R6, 0x7773, RZ ;  /* 0x0000777306067816 */ /* 0x000fe400000000ff */
[----:B------:R-:W-:Y:S01]  /*1c790*/  PRMT R5, R5, 0x7773, RZ ;  /* 0x0000777305057816 */ /* 0x000fe200000000ff */
[----:B------:R-:W-:Y:S01]  /*1c7a0*/  IMAD.WIDE.U32 R50, R50, 0x1000000, RZ ;  /* 0x0100000032327825 */ /* 0x000fe200078e00ff */
[----:B------:R-:W-:-:S02]  /*1c7b0*/  LOP3.LUT R4, R52, R38, R30, 0xfe, !PT ;  /* 0x0000002634047212 */ /* 0x000fc400078efe1e */
[C---:B------:R-:W-:Y:S02]  /*1c7c0*/  PRMT R38, R7.reuse, 0x7771, RZ ;  /* 0x0000777107267816 */ /* 0x040fe400000000ff */
[----:B------:R-:W-:Y:S02]  /*1c7d0*/  PRMT R30, R7, 0x7772, RZ ;  /* 0x00007772071e7816 */ /* 0x000fe400000000ff */
[----:B------:R-:W-:Y:S01]  /*1c7e0*/  LOP3.LUT R52, R31, R57, R39, 0xfe, !PT ;  /* 0x000000391f347212 */ /* 0x000fe200078efe27 */
[----:B------:R-:W-:Y:S01]  /*1c7f0*/  IMAD.WIDE.U32 R38, R38, 0x10000, RZ ;  /* 0x0001000026267825 */ /* 0x000fe200078e00ff */
[----:B------:R-:W-:Y:S02]  /*1c800*/  LOP3.LUT R55, R55, 0xff, R6, 0xf8, !PT ;  /* 0x000000ff37377812 */ /* 0x000fe400078ef806 */
[----:B------:R-:W-:Y:S01]  /*1c810*/  LOP3.LUT R4, R4, 0xff, R5, 0xf8, !PT ;  /* 0x000000ff04047812 */ /* 0x000fe200078ef805 */
[----:B------:R-:W-:Y:S01]  /*1c820*/  IMAD.WIDE.U32 R30, R30, 0x100, RZ ;  /* 0x000001001e1e7825 */ /* 0x000fe200078e00ff */
[----:B------:R-:W-:-:S02]  /*1c830*/  LOP3.LUT R39, R39, R55, R51, 0xfe, !PT ;  /* 0x0000003727277212 */ /* 0x000fc400078efe33 */
[----:B----4-:R-:W-:Y:S02]  /*1c840*/  PRMT R5, R10, 0x7771, RZ ;  /* 0x000077710a057816 */ /* 0x010fe400000000ff */
[----:B------:R-:W-:Y:S02]  /*1c850*/  LOP3.LUT R51, R30, R50, R38, 0xfe, !PT ;  /* 0x000000321e337212 */ /* 0x000fe400078efe26 */
[C---:B------:R-:W-:Y:S01]  /*1c860*/  PRMT R30, R8.reuse, 0x7771, RZ ;  /* 0x00007771081e7816 */ /* 0x040fe200000000ff */
[----:B------:R-:W-:Y:S01]  /*1c870*/  IMAD.U32 R38, R5, 0x10000, RZ ;  /* 0x0001000005267824 */ /* 0x000fe200078e00ff */
[----:B------:R-:W-:Y:S02]  /*1c880*/  PRMT R6, R7, 0x7773, RZ ;  /* 0x0000777307067816 */ /* 0x000fe400000000ff */
[----:B------:R-:W-:Y:S01]  /*1c890*/  PRMT R5, R8, 0x7772, RZ ;  /* 0x0000777208057816 */ /* 0x000fe200000000ff */
[----:B------:R-:W-:Y:S01]  /*1c8a0*/  IMAD.U32 R30, R30, 0x10000, RZ ;  /* 0x000100001e1e7824 */ /* 0x000fe200078e00ff */
[----:B------:R-:W-:-:S02]  /*1c8b0*/  PRMT R7, R8, 0x7770, RZ ;  /* 0x0000777008077816 */ /* 0x000fc400000000ff */
[----:B------:R-:W-:Y:S02]  /*1c8c0*/  LOP3.LUT R6, R51, 0xff, R6, 0xf8, !PT ;  /* 0x000000ff33067812 */ /* 0x000fe400078ef806 */
[----:B------:R-:W-:Y:S02]  /*1c8d0*/  LOP3.LUT R30, R30, 0xff0000, RZ, 0xc0, !PT ;  /* 0x00ff00001e1e7812 */ /* 0x000fe400078ec0ff */
[----:B------:R-:W-:Y:S01]  /*1c8e0*/  LOP3.LUT R51, R38, 0xff0000, RZ, 0xc0, !PT ;  /* 0x00ff000026337812 */ /* 0x000fe200078ec0ff */
[----:B------:R-:W-:Y:S01]  /*1c8f0*/  IMAD.SHL.U32 R38, R5, 0x100, RZ ;  /* 0x0000010005267824 */ /* 0x000fe200078e00ff */
[----:B------:R-:W-:Y:S02]  /*1c900*/  PRMT R55, R30, 0x4210, R7 ;  /* 0x000042101e377816 */ /* 0x000fe40000000007 */
[----:B------:R-:W-:Y:S02]  /*1c910*/  PRMT R30, R10, 0x7770, RZ ;  /* 0x000077700a1e7816 */ /* 0x000fe400000000ff */
[----:B------:R-:W-:-:S02]  /*1c920*/  LOP3.LUT R5, R52, R53, RZ, 0xfc, !PT ;  /* 0x0000003534057212 */ /* 0x000fc400078efcff */
[----:B------:R-:W-:Y:S02]  /*1c930*/  PRMT R52, R51, 0x4210, R30 ;  /* 0x0000421033347816 */ /* 0x000fe4000000001e */
[----:B------:R-:W-:Y:S02]  /*1c940*/  LOP3.LUT R54, R55, 0xff00, R38, 0xf8, !PT ;  /* 0x0000ff0037367812 */ /* 0x000fe400078ef826 */
[C---:B------:R-:W-:Y:S02]  /*1c950*/  PRMT R50, R9.reuse, 0x7770, RZ ;  /* 0x0000777009327816 */ /* 0x040fe400000000ff */
[C---:B------:R-:W-:Y:S02]  /*1c960*/  PRMT R38, R9.reuse, 0x7771, RZ ;  /* 0x0000777109267816 */ /* 0x040fe400000000ff */
[----:B------:R-:W-:Y:S01]  /*1c970*/  PRMT R30, R9, 0x7772, RZ ;  /* 0x00007772091e7816 */ /* 0x000fe200000000ff */
[----:B------:R-:W-:Y:S01]  /*1c980*/  IMAD.WIDE.U32 R50, R50, 0x1000000, RZ ;  /* 0x0100000032327825 */ /* 0x000fe200078e00ff */
[----:B------:R-:W-:-:S02]  /*1c990*/  PRMT R53, R8, 0x7773, RZ ;  /* 0x0000777308357816 */ /* 0x000fc400000000ff */
[----:B------:R-:W-:Y:S01]  /*1c9a0*/  LOP3.LUT R7, R39, R31, RZ, 0xfc, !PT ;  /* 0x0000001f27077212 */ /* 0x000fe200078efcff */
[----:B------:R-:W-:Y:S01]  /*1c9b0*/  IMAD.WIDE.U32 R38, R38, 0x10000, RZ ;  /* 0x0001000026267825 */ /* 0x000fe200078e00ff */
[----:B------:R-:W-:Y:S02]  /*1c9c0*/  LOP3.LUT R53, R54, 0xff, R53, 0xf8, !PT ;  /* 0x000000ff36357812 */ /* 0x000fe400078ef835 */
[----:B------:R-:W-:Y:S01]  /*1c9d0*/  PRMT R8, R10, 0x7772, RZ ;  /* 0x000077720a087816 */ /* 0x000fe200000000ff */
[----:B------:R-:W-:Y:S01]  /*1c9e0*/  IMAD.WIDE.U32 R30, R30, 0x100, RZ ;  /* 0x000001001e1e7825 */ /* 0x000fe200078e00ff */
[----:B------:R0:W-:Y:S01]  /*1c9f0*/  STL.128 [R1+0x10], R4 ;  /* 0x0000100401007387 */ /* 0x0001e20000100c00 */
[----:B-----5:R-:W-:Y:S02]  /*1ca00*/  PRMT R54, R12, 0x7770, RZ ;  /* 0x000077700c367816 */ /* 0x020fe400000000ff */
[----:B------:R-:W-:Y:S01]  /*1ca10*/  IMAD.SHL.U32 R55, R8, 0x100, RZ ;  /* 0x0000010008377824 */ /* 0x000fe200078e00ff */
[----:B------:R-:W-:-:S02]  /*1ca20*/  LOP3.LUT R38, R30, R50, R38, 0xfe, !PT ;  /* 0x000000321e267212 */ /* 0x000fc400078efe26 */
[----:B------:R-:W-:Y:S02]  /*1ca30*/  LOP3.LUT R30, R39, R53, R51, 0xfe, !PT ;  /* 0x00000035271e7212 */ /* 0x000fe400078efe33 */
[----:B------:R-:W-:Y:S02]  /*1ca40*/  PRMT R39, R9, 0x7773, RZ ;  /* 0x0000777309277816 */ /* 0x000fe400000000ff */
[----:B------:R-:W-:Y:S02]  /*1ca50*/  PRMT R9, R12, 0x7771, RZ ;  /* 0x000077710c097816 */ /* 0x000fe400000000ff */
[C---:B------:R-:W-:Y:S02]  /*1ca60*/  PRMT R8, R11.reuse, 0x7770, RZ ;  /* 0x000077700b087816 */ /* 0x040fe400000000ff */
[----:B------:R-:W-:Y:S01]  /*1ca70*/  PRMT R50, R11, 0x7771, RZ ;  /* 0x000077710b327816 */ /* 0x000fe200000000ff */
[----:B0-----:R-:W-:Y:S01]  /*1ca80*/  IMAD.U32 R4, R9, 0x10000, RZ ;  /* 0x0001000009047824 */ /* 0x001fe200078e00ff */
[----:B------:R-:W-:Y:S01]  /*1ca90*/  PRMT R53, R11, 0x7772, RZ ;  /* 0x000077720b357816 */ /* 0x000fe200000000ff */
[----:B------:R-:W-:Y:S01]  /*1caa0*/  IMAD.WIDE.U32 R8, R8, 0x1000000, RZ ;  /* 0x0100000008087825 */ /* 0x000fe200078e00ff */
[----:B------:R-:W-:-:S02]  /*1cab0*/  LOP3.LUT R52, R52, 0xff00, R55, 0xf8, !PT ;  /* 0x0000ff0034347812 */ /* 0x000fc400078ef837 */
[----:B------:R-:W-:Y:S01]  /*1cac0*/  PRMT R51, R10, 0x7773, RZ ;  /* 0x000077730a337816 */ /* 0x000fe200000000ff */
[----:B------:R-:W-:Y:S01]  /*1cad0*/  IMAD.WIDE.U32 R6, R50, 0x10000, RZ ;  /* 0x0001000032067825 */ /* 0x000fe200078e00ff */
[----:B------:R-:W-:Y:S02]  /*1cae0*/  LOP3.LUT R55, R4, 0xff0000, RZ, 0xc0, !PT ;  /* 0x00ff000004377812 */ /* 0x000fe400078ec0ff */
[----:B------:R-:W-:Y:S01]  /*1caf0*/  PRMT R50, R11, 0x7773, RZ ;  /* 0x000077730b327816 */ /* 0x000fe200000000ff */
[----:B------:R-:W-:Y:S01]  /*1cb00*/  IMAD.WIDE.U32 R4, R53, 0x100, RZ ;  /* 0x0000010035047825 */ /* 0x000fe200078e00ff */
[----:B------:R-:W-:Y:S02]  /*1cb10*/  LOP3.LUT R11, R52, 0xff, R51, 0xf8, !PT ;  /* 0x000000ff340b7812 */ /* 0x000fe400078ef833 */
[----:B------:R-:W-:Y:S02]  /*1cb20*/  PRMT R10, R12, 0x7772, RZ ;  /* 0x000077720c0a7816 */ /* 0x000fe400000000ff */
[----:B------:R-:W-:-:S02]  /*1cb30*/  LOP3.LUT R51, R4, R8, R6, 0xfe, !PT ;  /* 0x0000000804337212 */ /* 0x000fc400078efe06 */
[----:B------:R-:W-:Y:S01]  /*1cb40*/  LOP3.LUT R4, R7, R11, R9, 0xfe, !PT ;  /* 0x0000000b07047212 */ /* 0x000fe200078efe09 */
[----:B------:R-:W-:Y:S01]  /*1cb50*/  IMAD.SHL.U32 R10, R10, 0x100, RZ ;  /* 0x000001000a0a7824 */ /* 0x000fe200078e00ff */
[----:B------:R-:W-:Y:S02]  /*1cb60*/  PRMT R7, R14, 0x7771, RZ ;  /* 0x000077710e077816 */ /* 0x000fe400000000ff */
[----:B------:R-:W-:Y:S02]  /*1cb70*/  LOP3.LUT R52, R30, R31, RZ, 0xfc, !PT ;  /* 0x0000001f1e347212 */ /* 0x000fe400078efcff */
[----:B------:R-:W-:Y:S01]  /*1cb80*/  PRMT R6, R13, 0x7770, RZ ;  /* 0x000077700d067816 */ /* 0x000fe200000000ff */
[----:B------:R-:W-:Y:S01]  /*1cb90*/  IMAD.U32 R11, R7, 0x10000, RZ ;  /* 0x00010000070b7824 */ /* 0x000fe200078e00ff */
[C---:B------:R-:W-:Y:S02]  /*1cba0*/  PRMT R8, R13.reuse, 0x7771, RZ ;  /* 0x000077710d087816 */ /* 0x040fe400000000ff */
[----:B------:R-:W-:Y:S01]  /*1cbb0*/  PRMT R30, R13, 0x7772, RZ ;  /* 0x000077720d1e7816 */ /* 0x000fe200000000ff */
[----:B------:R-:W-:Y:S01]  /*1cbc0*/  IMAD.WIDE.U32 R6, R6, 0x1000000, RZ ;  /* 0x0100000006067825 */ /* 0x000fe200078e00ff */
[----:B------:R-:W-:-:S02]  /*1cbd0*/  PRMT R55, R55, 0x4210, R54 ;  /* 0x0000421037377816 */ /* 0x000fc40000000036 */
[----:B------:R-:W-:Y:S01]  /*1cbe0*/  LOP3.LUT R53, R11, 0xff0000, RZ, 0xc0, !PT ;  /* 0x00ff00000b357812 */ /* 0x000fe200078ec0ff */
[----:B------:R-:W-:Y:S01]  /*1cbf0*/  IMAD.WIDE.U32 R8, R8, 0x10000, RZ ;  /* 0x0001000008087825 */ /* 0x000fe200078e00ff */
[----:B------:R-:W-:Y:S02]  /*1cc00*/  LOP3.LUT R55, R55, 0xff00, R10, 0xf8, !PT ;  /* 0x0000ff0037377812 */ /* 0x000fe400078ef80a */
[----:B------:R-:W-:Y:S01]  /*1cc10*/  PRMT R12, R12, 0x7773, RZ ;  /* 0x000077730c0c7816 */ /* 0x000fe200000000ff */
[----:B------:R-:W-:Y:S01]  /*1cc20*/  IMAD.WIDE.U32 R30, R30, 0x100, RZ ;  /* 0x000001001e1e7825 */ /* 0x000fe200078e00ff */
[C---:B------:R-:W-:Y:S02]  /*1cc30*/  PRMT R11, R14.reuse, 0x7772, RZ ;  /* 0x000077720e0b7816 */ /* 0x040fe400000000ff */
[----:B------:R-:W-:Y:S02]  /*1cc40*/  PRMT R10, R14, 0x7770, RZ ;  /* 0x000077700e0a7816 */ /* 0x000fe400000000ff */
[----:B------:R-:W-:Y:S01]  /*1cc50*/  LOP3.LUT R39, R38, 0xff, R39, 0xf8, !PT ;  /* 0x000000ff26277812 */ /* 0x000fe200078ef827 */
[----:B------:R-:W-:Y:S01]  /*1cc60*/  IMAD.SHL.U32 R11, R11, 0x100, RZ ;  /* 0x000001000b0b7824 */ /* 0x000fe200078e00ff */
[----:B------:R-:W-:-:S02]  /*1cc70*/  LOP3.LUT R55, R55, 0xff, R12, 0xf8, !PT ;  /* 0x000000ff37377812 */ /* 0x000fc400078ef80c */
[----:B------:R-:W-:Y:S02]  /*1cc80*/  PRMT R38, R53, 0x4210, R10 ;  /* 0x0000421035267816 */ /* 0x000fe4000000000a */
[----:B------:R-:W-:Y:S02]  /*1cc90*/  LOP3.LUT R12, R30, R6, R8, 0xfe, !PT ;  /* 0x000000061e0c7212 */ /* 0x000fe400078efe08 */
[C---:B------:R-:W-:Y:S02]  /*1cca0*/  PRMT R6, R15.reuse, 0x7770, RZ ;  /* 0x000077700f067816 */ /* 0x040fe400000000ff */
[C---:B------:R-:W-:Y:S02]  /*1ccb0*/  PRMT R8, R15.reuse, 0x7771, RZ ;  /* 0x000077710f087816 */ /* 0x040fe400000000ff */
[----:B------:R-:W-:Y:S02]  /*1ccc0*/  PRMT R10, R15, 0x7772, RZ ;  /* 0x000077720f0a7816 */ /* 0x000fe400000000ff */
[----:B------:R-:W-:Y:S01]  /*1ccd0*/  LOP3.LUT R30, R9, R55, R7, 0xfe, !PT ;  /* 0x00000037091e7212 */ /* 0x000fe200078efe07 */
[----:B------:R-:W-:Y:S01]  /*1cce0*/  IMAD.WIDE.U32 R6, R6, 0x1000000, RZ ;  /* 0x0100000006067825 */ /* 0x000fe200078e00ff */
[----:B------:R-:W-:-:S02]  /*1ccf0*/  LOP3.LUT R53, R38, 0xff00, R11, 0xf8, !PT ;  /* 0x0000ff0026357812 */ /* 0x000fc400078ef80b */
[----:B------:R-:W-:Y:S01]  /*1cd00*/  PRMT R14, R14, 0x7773, RZ ;  /* 0x000077730e0e7816 */ /* 0x000fe200000000ff */
[----:B------:R-:W-:Y:S01]  /*1cd10*/  IMAD.WIDE.U32 R8, R8, 0x10000, RZ ;  /* 0x0001000008087825 */ /* 0x000fe200078e00ff */
[----:B------:R-:W-:Y:S02]  /*1cd20*/  LOP3.LUT R50, R51, 0xff, R50, 0xf8, !PT ;  /* 0x000000ff33327812 */ /* 0x000fe400078ef832 */
[----:B------:R-:W-:Y:S01]  /*1cd30*/  LOP3.LUT R51, R53, 0xff, R14, 0xf8, !PT ;  /* 0x000000ff35337812 */ /* 0x000fe200078ef80e */
[----:B------:R-:W-:Y:S01]  /*1cd40*/  IMAD.WIDE.U32 R10, R10, 0x100, RZ ;  /* 0x000001000a0a7825 */ /* 0x000fe200078e00ff */
[----:B------:R-:W-:Y:S02]  /*1cd50*/  PRMT R15, R15, 0x7773, RZ ;  /* 0x000077730f0f7816 */ /* 0x000fe400000000ff */
[----:B------:R-:W-:Y:S01]  /*1cd60*/  LOP3.LUT R53, R4, R5, RZ, 0xfc, !PT ;  /* 0x0000000504357212 */ /* 0x000fe200078efcff */
[----:B------:R-:W-:Y:S01]  /*1cd70*/  IMAD.MOV.U32 R4, RZ, RZ, R39 ;  /* 0x000000ffff047224 */ /* 0x000fe200078e0027 */
[----:B------:R-:W-:Y:S01]  /*1cd80*/  LOP3.LUT R6, R10, R6, R8, 0xfe, !PT ;  /* 0x000000060a067212 */ /* 0x000fe200078efe08 */
[----:B------:R-:W-:Y:S01]  /*1cd90*/  IMAD.MOV.U32 R5, RZ, RZ, R52 ;  /* 0x000000ffff057224 */ /* 0x000fe200078e0034 */
[----:B------:R-:W-:Y:S01]  /*1cda0*/  LOP3.LUT R10, R9, R51, R7, 0xfe, !PT ;  /* 0x00000033090a7212 */ /* 0x000fe200078efe07 */
[----:B------:R-:W-:Y:S01]  /*1cdb0*/  IMAD.MOV.U32 R7, RZ, RZ, R53 ;  /* 0x000000ffff077224 */ /* 0x000fe200078e0035 */
[----:B------:R-:W-:Y:S01]  /*1cdc0*/  LOP3.LUT R15, R6, 0xff, R15, 0xf8, !PT ;  /* 0x000000ff060f7812 */ /* 0x000fe200078ef80f */
[----:B------:R-:W-:Y:S01]  /*1cdd0*/  IMAD.MOV.U32 R6, RZ, RZ, R50 ;  /* 0x000000ffff067224 */ /* 0x000fe200078e0032 */
[----:B------:R-:W-:-:S02]  /*1cde0*/  PRMT R13, R13, 0x7773, RZ ;  /* 0x000077730d0d7816 */ /* 0x000fc400000000ff */
[----:B------:R-:W-:Y:S02]  /*1cdf0*/  LOP3.LUT R10, R10, R11, RZ, 0xfc, !PT ;  /* 0x0000000b0a0a7212 */ /* 0x000fe400078efcff */
[----:B------:R-:W-:Y:S01]  /*1ce00*/  LOP3.LUT R12, R12, 0xff, R13, 0xf8, !PT ;  /* 0x000000ff0c0c7812 */ /* 0x000fe200078ef80d */
[----:B------:R0:W-:Y:S01]  /*1ce10*/  STL.128 [R1+0x20], R4 ;  /* 0x0000200401007387 */ /* 0x0001e20000100c00 */
[----:B------:R-:W-:Y:S02]  /*1ce20*/  LOP3.LUT R13, R30, R31, RZ, 0xfc, !PT ;  /* 0x0000001f1e0d7212 */ /* 0x000fe400078efcff */
[C---:B------:R-:W-:Y:S02]  /*1ce30*/  PRMT R30, R16.reuse, 0x7772, RZ ;  /* 0x00007772101e7816 */ /* 0x040fe400000000ff */
[----:B------:R-:W-:Y:S02]  /*1ce40*/  PRMT R8, R16, 0x7773, RZ ;  /* 0x0000777310087816 */ /* 0x000fe400000000ff */
[C---:B------:R-:W-:Y:S01]  /*1ce50*/  PRMT R31, R17.reuse, 0x7773, RZ ;  /* 0x00007773111f7816 */ /* 0x040fe200000000ff */
[----:B------:R-:W-:Y:S01]  /*1ce60*/  IMAD.SHL.U32 R30, R30, 0x100, RZ ;  /* 0x000001001e1e7824 */ /* 0x000fe200078e00ff */
[----:B------:R-:W-:-:S02]  /*1ce70*/  PRMT R11, R17, 0x7770, RZ ;  /* 0x00007770110b7816 */ /* 0x000fc400000000ff */
[C---:B------:R-:W-:Y:S02]  /*1ce80*/  PRMT R38, R18.reuse, 0x7772, RZ ;  /* 0x0000777212267816 */ /* 0x040fe400000000ff */
[C---:B------:R-:W-:Y:S02]  /*1ce90*/  PRMT R9, R18.reuse, 0x7773, RZ ;  /* 0x0000777312097816 */ /* 0x040fe400000000ff */
[----:B------:R-:W-:Y:S01]  /*1cea0*/  PRMT R39, R18, 0x7770, RZ ;  /* 0x0000777012277816 */ /* 0x000fe200000000ff */
[----:B0-----:R-:W-:Y:S01]  /*1ceb0*/  IMAD.MOV.U32 R7, RZ, RZ, R10 ;  /* 0x000000ffff077224 */ /* 0x001fe200078e000a */
[C---:B------:R-:W-:Y:S01]  /*1cec0*/  PRMT R10, R16.reuse, 0x7771, RZ ;  /* 0x00007771100a7816 */ /* 0x040fe200000000ff */
[----:B------:R-:W-:Y:S01]  /*1ced0*/  IMAD.MOV.U32 R4, RZ, RZ, R12 ;  /* 0x000000ffff047224 */ /* 0x000fe200078e000c */
[----:B------:R-:W-:Y:S01]  /*1cee0*/  PRMT R16, R16, 0x7770, RZ ;  /* 0x0000777010107816 */ /* 0x000fe200000000ff */
[----:B------:R-:W-:Y:S01]  /*1cef0*/  IMAD.MOV.U32 R5, RZ, RZ, R13 ;  /* 0x000000ffff057224 */ /* 0x000fe200078e000d */
[C---:B------:R-:W-:Y:S01]  /*1cf00*/  PRMT R12, R17.reuse, 0x7771, RZ ;  /* 0x00007771110c7816 */ /* 0x040fe200000000ff */
[----:B------:R-:W-:Y:S01]  /*1cf10*/  IMAD.MOV.U32 R6, RZ, RZ, R15 ;  /* 0x000000ffff067224 */ /* 0x000fe200078e000f */
[----:B------:R-:W-:Y:S01]  /*1cf20*/  PRMT R17, R17, 0x7772, RZ ;  /* 0x0000777211117816 */ /* 0x000fe200000000ff */
[----:B------:R-:W-:Y:S01]  /*1cf30*/  IMAD.U32 R10, R10, 0x10000, RZ ;  /* 0x000100000a0a7824 */ /* 0x000fe200078e00ff */
[C---:B------:R-:W-:Y:S01]  /*1cf40*/  PRMT R13, R19.reuse, 0x7770, RZ ;  /* 0x00007770130d7816 */ /* 0x040fe200000000ff */
[----:B------:R-:W-:Y:S01]  /*1cf50*/  IMAD.SHL.U32 R38, R38, 0x100, RZ ;  /* 0x0000010026267824 */ /* 0x000fe200078e00ff */
[----:B------:R0:W-:Y:S01]  /*1cf60*/  STL.128 [R1+0x30], R4 ;  /* 0x0000300401007387 */ /* 0x0001e20000100c00 */
[----:B------:R-:W-:-:S02]  /*1cf70*/  PRMT R14, R19, 0x7771, RZ ;  /* 0x00007771130e7816 */ /* 0x000fc400000000ff */
[C---:B------:R-:W-:Y:S02]  /*1cf80*/  PRMT R50, R19.reuse, 0x7772, RZ ;  /* 0x0000777213327816 */ /* 0x040fe400000000ff */
[----:B0-----:R-:W-:Y:S01]  /*1cf90*/  PRMT R4, R18, 0x7771, RZ ;  /* 0x0000777112047816 */ /* 0x001fe200000000ff */
[----:B------:R-:W-:Y:S01]  /*1cfa0*/  IMAD.WIDE.U32 R6, R12, 0x10000, RZ ;  /* 0x000100000c067825 */ /* 0x000fe200078e00ff */
[----:B------:R-:W-:Y:S02]  /*1cfb0*/  LOP3.LUT R5, R10, 0xff0000, RZ, 0xc0, !PT ;  /* 0x00ff00000a057812 */ /* 0x000fe400078ec0ff */
[----:B------:R-:W-:Y:S01]  /*1cfc0*/  PRMT R18, R19, 0x7773, RZ ;  /* 0x0000777313127816 */ /* 0x000fe200000000ff */
[----:B------:R-:W-:Y:S01]  /*1cfd0*/  IMAD.U32 R15, R4, 0x10000, RZ ;  /* 0x00010000040f7824 */ /* 0x000fe200078e00ff */
[----:B------:R-:W-:Y:S01]  /*1cfe0*/  PRMT R19, R5, 0x4210, R16 ;  /* 0x0000421005137816 */ /* 0x000fe20000000010 */
[----:B------:R-:W-:-:S03]  /*1cff0*/  IMAD.WIDE.U32 R4, R11, 0x1000000, RZ ;  /* 0x010000000b047825 */ /* 0x000fc600078e00ff */
[----:B------:R-:W-:Y:S01]  /*1d000*/  LOP3.LUT R19, R19, 0xff00, R30, 0xf8, !PT ;  /* 0x0000ff0013137812 */ /* 0x000fe200078ef81e */
[----:B------:R-:W-:Y:S01]  /*1d010*/  IMAD.WIDE.U32 R10, R17, 0x100, RZ ;  /* 0x00000100110a7825 */ /* 0x000fe200078e00ff */
[----:B------:R-:W-:Y:S02]  /*1d020*/  LOP3.LUT R52, R15, 0xff0000, RZ, 0xc0, !PT ;  /* 0x00ff00000f347812 */ /* 0x000fe400078ec0ff */
[----:B------:R-:W-:Y:S01]  /*1d030*/  LOP3.LUT R19, R19, 0xff, R8, 0xf8, !PT ;  /* 0x000000ff13137812 */ /* 0x000fe200078ef808 */
[----:B------:R-:W-:Y:S01]  /*1d040*/  IMAD.WIDE.U32 R12, R13, 0x1000000, RZ ;  /* 0x010000000d0c7825 */ /* 0x000fe200078e00ff */
[----:B------:R-:W-:Y:S02]  /*1d050*/  LOP3.LUT R4, R10, R4, R6, 0xfe, !PT ;  /* 0x000000040a047212 */ /* 0x000fe400078efe06 */
[----:B------:R-:W-:Y:S01]  /*1d060*/  PRMT R6, R22, 0x7771, RZ ;  /* 0x0000777116067816 */ /* 0x000fe200000000ff */
[----:B------:R-:W-:Y:S01]  /*1d070*/  IMAD.WIDE.U32 R14, R14, 0x10000, RZ ;  /* 0x000100000e0e7825 */ /* 0x000fe200078e00ff */
[----:B------:R-:W-:-:S02]  /*1d080*/  LOP3.LUT R31, R4, 0xff, R31, 0xf8, !PT ;  /* 0x000000ff041f7812 */ /* 0x000fc400078ef81f */
[----:B------:R-:W-:Y:S01]  /*1d090*/  PRMT R4, R20, 0x7771, RZ ;  /* 0x0000777114047816 */ /* 0x000fe200000000ff */
[----:B------:R-:W-:Y:S01]  /*1d0a0*/  IMAD.U32 R6, R6, 0x10000, RZ ;  /* 0x0001000006067824 */ /* 0x000fe200078e00ff */
[----:B------:R-:W-:Y:S01]  /*1d0b0*/  PRMT R51, R52, 0x4210, R39 ;  /* 0x0000421034337816 */ /* 0x000fe20000000027 */
[----:B------:R-:W-:Y:S01]  /*1d0c0*/  IMAD.WIDE.U32 R16, R50, 0x100, RZ ;  /* 0x0000010032107825 */ /* 0x000fe200078e00ff */
[----:B------:R-:W-:Y:S02]  /*1d0d0*/  LOP3.LUT R19, R7, R19, R5, 0xfe, !PT ;  /* 0x0000001307137212 */ /* 0x000fe400078efe05 */
[----:B------:R-:W-:Y:S01]  /*1d0e0*/  LOP3.LUT R8, R6, 0xff0000, RZ, 0xc0, !PT ;  /* 0x00ff000006087812 */ /* 0x000fe200078ec0ff */
[----:B------:R-:W-:Y:S01]  /*1d0f0*/  IMAD.U32 R4, R4, 0x10000, RZ ;  /* 0x0001000004047824 */ /* 0x000fe200078e00ff */
[----:B------:R-:W-:Y:S02]  /*1d100*/  PRMT R6, R22, 0x7772, RZ ;  /* 0x0000777216067816 */ /* 0x000fe400000000ff */
[----:B------:R-:W-:-:S02]  /*1d110*/  PRMT R5, R20, 0x7770, RZ ;  /* 0x0000777014057816 */ /* 0x000fc400000000ff */
[----:B------:R-:W-:Y:S01]  /*1d120*/  LOP3.LUT R10, R4, 0xff0000, RZ, 0xc0, !PT ;  /* 0x00ff0000040a7812 */ /* 0x000fe200078ec0ff */
[----:B------:R-:W-:Y:S01]  /*1d130*/  IMAD.SHL.U32 R6, R6, 0x100, RZ ;  /* 0x0000010006067824 */ /* 0x000fe200078e00ff */
[----:B------:R-:W-:Y:S02]  /*1d140*/  PRMT R4, R20, 0x7772, RZ ;  /* 0x0000777214047816 */ /* 0x000fe400000000ff */
[----:B------:R-:W-:Y:S02]  /*1d150*/  PRMT R7, R22, 0x7770, RZ ;  /* 0x0000777016077816 */ /* 0x000fe400000000ff */
[----:B------:R-:W-:Y:S01]  /*1d160*/  LOP3.LUT R38, R51, 0xff00, R38, 0xf8, !PT ;  /* 0x0000ff0033267812 */ /* 0x000fe200078ef826 */
[----:B------:R-:W-:Y:S01]  /*1d170*/  IMAD.SHL.U32 R4, R4, 0x100, RZ ;  /* 0x0000010004047824 */ /* 0x000fe200078e00ff */
[----:B------:R-:W-:Y:S02]  /*1d180*/  LOP3.LUT R39, R16, R12, R14, 0xfe, !PT ;  /* 0x0000000c10277212 */ /* 0x000fe400078efe0e */
[----:B------:R-:W-:-:S02]  /*1d190*/  PRMT R5, R10, 0x4210, R5 ;  /* 0x000042100a057816 */ /* 0x000fc40000000005 */
[----:B------:R-:W-:Y:S02]  /*1d1a0*/  PRMT R7, R8, 0x4210, R7 ;  /* 0x0000421008077816 */ /* 0x000fe40000000007 */
[----:B------:R-:W-:Y:S02]  /*1d1b0*/  LOP3.LUT R9, R38, 0xff, R9, 0xf8, !PT ;  /* 0x000000ff26097812 */ /* 0x000fe400078ef809 */
[----:B------:R-:W-:Y:S02]  /*1d1c0*/  LOP3.LUT R16, R39, 0xff, R18, 0xf8, !PT ;  /* 0x000000ff27107812 */ /* 0x000fe400078ef812 */
[----:B------:R-:W-:Y:S02]  /*1d1d0*/  LOP3.LUT R51, R5, 0xff00, R4, 0xf8, !PT ;  /* 0x0000ff0005337812 */ /* 0x000fe400078ef804 */
[----:B------:R-:W-:Y:S02]  /*1d1e0*/  LOP3.LUT R39, R7, 0xff00, R6, 0xf8, !PT ;  /* 0x0000ff0007277812 */ /* 0x000fe400078ef806 */
[----:B------:R-:W-:-:S02]  /*1d1f0*/  PRMT R4, R21, 0x7770, RZ ;  /* 0x0000777015047816 */ /* 0x000fc400000000ff */
[C---:B------:R-:W-:Y:S02]  /*1d200*/  PRMT R6, R21.reuse, 0x7771, RZ ;  /* 0x0000777115067816 */ /* 0x040fe400000000ff */
[----:B------:R-:W-:Y:S01]  /*1d210*/  PRMT R8, R21, 0x7772, RZ ;  /* 0x0000777215087816 */ /* 0x000fe200000000ff */
[----:B------:R-:W-:Y:S01]  /*1d220*/  IMAD.WIDE.U32 R4, R4, 0x1000000, RZ ;  /* 0x0100000004047825 */ /* 0x000fe200078e00ff */
[----:B------:R-:W-:Y:S02]  /*1d230*/  LOP3.LUT R13, R15, R9, R13, 0xfe, !PT ;  /* 0x000000090f0d7212 */ /* 0x000fe400078efe0d */
[C---:B------:R-:W-:Y:S01]  /*1d240*/  PRMT R10, R23.reuse, 0x7770, RZ ;  /* 0x00007770170a7816 */ /* 0x040fe200000000ff */
[----:B------:R-:W-:Y:S01]  /*1d250*/  IMAD.WIDE.U32 R6, R6, 0x10000, RZ ;  /* 0x0001000006067825 */ /* 0x000fe200078e00ff */
[C---:B------:R-:W-:Y:S02]  /*1d260*/  PRMT R12, R23.reuse, 0x7771, RZ ;  /* 0x00007771170c7816 */ /* 0x040fe400000000ff */
[----:B------:R-:W-:Y:S01]  /*1d270*/  PRMT R14, R23, 0x7772, RZ ;  /* 0x00007772170e7816 */ /* 0x000fe200000000ff */
[----:B------:R-:W-:Y:S01]  /*1d280*/  IMAD.WIDE.U32 R8, R8, 0x100, RZ ;  /* 0x0000010008087825 */ /* 0x000fe200078e00ff */
[----:B------:R-:W-:-:S02]  /*1d290*/  LOP3.LUT R18, R19, R11, RZ, 0xfc, !PT ;  /* 0x0000000b13127212 */ /* 0x000fc400078efcff */
[----:B------:R-:W-:Y:S01]  /*1d2a0*/  LOP3.LUT R17, R13, R17, RZ, 0xfc, !PT ;  /* 0x000000110d117212 */ /* 0x000fe200078efcff */
[----:B------:R-:W-:Y:S01]  /*1d2b0*/  IMAD.WIDE.U32 R10, R10, 0x1000000, RZ ;  /* 0x010000000a0a7825 */ /* 0x000fe200078e00ff */
[----:B------:R-:W-:Y:S02]  /*1d2c0*/  PRMT R20, R20, 0x7773, RZ ;  /* 0x0000777314147816 */ /* 0x000fe400000000ff */
[----:B------:R-:W-:Y:S01]  /*1d2d0*/  PRMT R22, R22, 0x7773, RZ ;  /* 0x0000777316167816 */ /* 0x000fe200000000ff */
[----:B------:R-:W-:Y:S01]  /*1d2e0*/  IMAD.WIDE.U32 R12, R12, 0x10000, RZ ;  /* 0x000100000c0c7825 */ /* 0x000fe200078e00ff */
[----:B------:R-:W-:Y:S02]  /*1d2f0*/  PRMT R19, R21, 0x7773, RZ ;  /* 0x0000777315137816 */ /* 0x000fe400000000ff */
[----:B------:R-:W-:Y:S01]  /*1d300*/  LOP3.LUT R51, R51, 0xff, R20, 0xf8, !PT ;  /* 0x000000ff33337812 */ /* 0x000fe200078ef814 */
[----:B------:R-:W-:Y:S01]  /*1d310*/  IMAD.WIDE.U32 R14, R14, 0x100, RZ ;  /* 0x000001000e0e7825 */ /* 0x000fe200078e00ff */
[----:B------:R-:W-:-:S02]  /*1d320*/  LOP3.LUT R21, R39, 0xff, R22, 0xf8, !PT ;  /* 0x000000ff27157812 */ /* 0x000fc400078ef816 */
[----:B------:R-:W-:Y:S02]  /*1d330*/  LOP3.LUT R6, R8, R4, R6, 0xfe, !PT ;  /* 0x0000000408067212 */ /* 0x000fe400078efe06 */
[----:B------:R-:W-:Y:S02]  /*1d340*/  PRMT R23, R23, 0x7773, RZ ;  /* 0x0000777317177816 */ /* 0x000fe400000000ff */
[----:B------:R-:W-:Y:S02]  /*1d350*/  LOP3.LUT R4, R14, R10, R12, 0xfe, !PT ;  /* 0x0000000a0e047212 */ /* 0x000fe400078efe0c */
[----:B------:R-:W-:Y:S01]  /*1d360*/  LOP3.LUT R8, R7, R51, R5, 0xfe, !PT ;  /* 0x0000003307087212 */ /* 0x000fe200078efe05 */
[----:B------:R-:W-:Y:S01]  /*1d370*/  IMAD.MOV.U32 R5, RZ, RZ, R18 ;  /* 0x000000ffff057224 */ /* 0x000fe200078e0012 */
[----:B------:R-:W-:Y:S01]  /*1d380*/  LOP3.LUT R14, R13, R21, R11, 0xfe, !PT ;  /* 0x000000150d0e7212 */ /* 0x000fe200078efe0b */
[----:B------:R-:W-:Y:S01]  /*1d390*/  IMAD.MOV.U32 R7, RZ, RZ, R17 ;  /* 0x000000ffff077224 */ /* 0x000fe200078e0011 */
[----:B------:R-:W-:Y:S01]  /*1d3a0*/  LOP3.LUT R19, R6, 0xff, R19, 0xf8, !PT ;  /* 0x000000ff06137812 */ /* 0x000fe200078ef813 */
[----:B------:R-:W-:Y:S01]  /*1d3b0*/  IMAD.MOV.U32 R6, RZ, RZ, R16 ;  /* 0x000000ffff067224 */ /* 0x000fe200078e0010 */
[----:B------:R-:W-:Y:S01]  /*1d3c0*/  LOP3.LUT R23, R4, 0xff, R23, 0xf8, !PT ;  /* 0x000000ff04177812 */ /* 0x000fe200078ef817 */
[----:B------:R-:W-:Y:S01]  /*1d3d0*/  IMAD.MOV.U32 R4, RZ, RZ, R31 ;  /* 0x000000ffff047224 */ /* 0x000fe200078e001f */
[----:B------:R-:W-:-:S02]  /*1d3e0*/  LOP3.LUT R8, R8, R9, RZ, 0xfc, !PT ;  /* 0x0000000908087212 */ /* 0x000fc400078efcff */
[----:B------:R-:W-:Y:S02]  /*1d3f0*/  LOP3.LUT R14, R14, R15, RZ, 0xfc, !PT ;  /* 0x0000000f0e0e7212 */ /* 0x000fe400078efcff */
[----:B------:R0:W-:Y:S01]  /*1d400*/  STL.128 [R1+0x40], R4 ;  /* 0x0000400401007387 */ /* 0x0001e20000100c00 */
[C---:B------:R-:W-:Y:S02]  /*1d410*/  PRMT R12, R24.reuse, 0x7771, RZ ;  /* 0x00007771180c7816 */ /* 0x040fe400000000ff */
[----:B------:R-:W-:Y:S02]  /*1d420*/  PRMT R11, R24, 0x7772, RZ ;  /* 0x00007772180b7816 */ /* 0x000fe400000000ff */
[----:B------:R-:W-:Y:S01]  /*1d430*/  PRMT R13, R25, 0x7770, RZ ;  /* 0x00007770190d7816 */ /* 0x000fe200000000ff */
[----:B------:R-:W-:Y:S01]  /*1d440*/  IMAD.U32 R12, R12, 0x10000, RZ ;  /* 0x000100000c0c7824 */ /* 0x000fe200078e00ff */
[----:B------:R-:W-:Y:S01]  /*1d450*/  PRMT R16, R27, 0x7770, RZ ;  /* 0x000077701b107816 */ /* 0x000fe200000000ff */
[----:B------:R-:W-:Y:S01]  /*1d460*/  IMAD.SHL.U32 R11, R11, 0x100, RZ ;  /* 0x000001000b0b7824 */ /* 0x000fe200078e00ff */
[----:B------:R-:W-:-:S02]  /*1d470*/  PRMT R20, R27, 0x7771, RZ ;  /* 0x000077711b147816 */ /* 0x000fc400000000ff */
[C---:B------:R-:W-:Y:S02]  /*1d480*/  PRMT R15, R26.reuse, 0x7772, RZ ;  /* 0x000077721a0f7816 */ /* 0x040fe400000000ff */
[----:B------:R-:W-:Y:S01]  /*1d490*/  PRMT R9, R26, 0x7773, RZ ;  /* 0x000077731a097816 */ /* 0x000fe200000000ff */
[----:B------:R-:W-:Y:S01]  /*1d4a0*/  IMAD.WIDE.U32 R20, R20, 0x10000, RZ ;  /* 0x0001000014147825 */ /* 0x000fe200078e00ff */
[----:B------:R-:W-:Y:S02]  /*1d4b0*/  PRMT R10, R25, 0x7773, RZ ;  /* 0x00007773190a7816 */ /* 0x000fe400000000ff */
[----:B--2---:R-:W-:Y:S01]  /*1d4c0*/  PRMT R30, R33, 0x7772, RZ ;  /* 0x00007772211e7816 */ /* 0x004fe200000000ff */
[----:B0-----:R-:W-:Y:S01]  /*1d4d0*/  IMAD.MOV.U32 R4, RZ, RZ, R19 ;  /* 0x000000ffff047224 */ /* 0x001fe200078e0013 */
[----:B------:R-:W-:Y:S01]  /*1d4e0*/  PRMT R22, R27, 0x7773, RZ ;  /* 0x000077731b167816 */ /* 0x000fe200000000ff */
[----:B------:R-:W-:Y:S01]  /*1d4f0*/  IMAD.MOV.U32 R5, RZ, RZ, R8 ;  /* 0x000000ffff057224 */ /* 0x000fe200078e0008 */
[C---:B------:R-:W-:Y:S01]  /*1d500*/  PRMT R8, R24.reuse, 0x7773, RZ ;  /* 0x0000777318087816 */ /* 0x040fe200000000ff */
[----:B------:R-:W-:Y:S01]  /*1d510*/  IMAD.MOV.U32 R6, RZ, RZ, R23 ;  /* 0x000000ffff067224 */ /* 0x000fe200078e0017 */
[----:B------:R-:W-:Y:S01]  /*1d520*/  PRMT R24, R24, 0x7770, RZ ;  /* 0x0000777018187816 */ /* 0x000fe200000000ff */
[----:B------:R-:W-:Y:S01]  /*1d530*/  IMAD.MOV.U32 R7, RZ, RZ, R14 ;  /* 0x000000ffff077224 */ /* 0x000fe200078e000e */
[----:B------:R-:W-:Y:S01]  /*1d540*/  PRMT R14, R25, 0x7771, RZ ;  /* 0x00007771190e7816 */ /* 0x000fe200000000ff */
[----:B------:R-:W-:Y:S01]  /*1d550*/  IMAD.SHL.U32 R15, R15, 0x100, RZ ;  /* 0x000001000f0f7824 */ /* 0x000fe200078e00ff */
[----:B------:R-:W-:Y:S01]  /*1d560*/  PRMT R25, R25, 0x7772, RZ ;  /* 0x0000777219197816 */ /* 0x000fe200000000ff */
[----:B------:R-:W-:Y:S01]  /*1d570*/  IMAD.WIDE.U32 R30, R30, 0x100, RZ ;  /* 0x000001001e1e7825 */ /* 0x000fe200078e00ff */
[----:B------:R0:W-:Y:S03]  /*1d580*/  STL.128 [R1+0x50], R4 ;  /* 0x0000500401007387 */ /* 0x0001e60000100c00 */
[----:B------:R-:W-:Y:S01]  /*1d590*/  IMAD.WIDE.U32 R18, R25, 0x100, RZ ;  /* 0x0000010019127825 */ /* 0x000fe200078e00ff */
[----:B0-----:R-:W-:-:S03]  /*1d5a0*/  PRMT R4, R26, 0x7771, RZ ;  /* 0x000077711a047816 */ /* 0x001fc600000000ff */
[----:B------:R-:W-:Y:S01]  /*1d5b0*/  IMAD.WIDE.U32 R6, R14, 0x10000, RZ ;  /* 0x000100000e067825 */ /* 0x000fe200078e00ff */
[----:B------:R-:W-:Y:S02]  /*1d5c0*/  LOP3.LUT R5, R12, 0xff0000, RZ, 0xc0, !PT ;  /* 0x00ff00000c057812 */ /* 0x000fe400078ec0ff */
[----:B------:R-:W-:Y:S01]  /*1d5d0*/  PRMT R12, R27, 0x7772, RZ ;  /* 0x000077721b0c7816 */ /* 0x000fe200000000ff */
[----:B------:R-:W-:Y:S01]  /*1d5e0*/  IMAD.U32 R17, R4, 0x10000, RZ ;  /* 0x0001000004117824 */ /* 0x000fe200078e00ff */
[----:B------:R-:W-:Y:S02]  /*1d5f0*/  PRMT R26, R26, 0x7770, RZ ;  /* 0x000077701a1a7816 */ /* 0x000fe400000000ff */
[----:B------:R-:W-:Y:S01]  /*1d600*/  PRMT R24, R5, 0x4210, R24 ;  /* 0x0000421005187816 */ /* 0x000fe20000000018 */
[----:B------:R-:W-:Y:S01]  /*1d610*/  IMAD.WIDE.U32 R4, R13, 0x1000000, RZ ;  /* 0x010000000d047825 */ /* 0x000fe200078e00ff */
[----:B------:R-:W-:Y:S02]  /*1d620*/  LOP3.LUT R23, R17, 0xff0000, RZ, 0xc0, !PT ;  /* 0x00ff000011177812 */ /* 0x000fe400078ec0ff */
[----:B------:R-:W-:Y:S01]  /*1d630*/  LOP3.LUT R11, R24, 0xff00, R11, 0xf8, !PT ;  /* 0x0000ff00180b7812 */ /* 0x000fe200078ef80b */
[----:B------:R-:W-:Y:S01]  /*1d640*/  IMAD.WIDE.U32 R16, R16, 0x1000000, RZ ;  /* 0x0100000010107825 */ /* 0x000fe200078e00ff */
[----:B------:R-:W-:-:S02]  /*1d650*/  PRMT R26, R23, 0x4210, R26 ;  /* 0x00004210171a7816 */ /* 0x000fc4000000001a */
[----:B------:R-:W-:Y:S01]  /*1d660*/  LOP3.LUT R25, R18, R4, R6, 0xfe, !PT ;  /* 0x0000000412197212 */ /* 0x000fe200078efe06 */
[----:B------:R-:W-:Y:S01]  /*1d670*/  IMAD.WIDE.U32 R12, R12, 0x100, RZ ;  /* 0x000001000c0c7825 */ /* 0x000fe200078e00ff */
[----:B------:R-:W-:Y:S02]  /*1d680*/  PRMT R14, R35, 0x7771, RZ ;  /* 0x00007771230e7816 */ /* 0x000fe400000000ff */
[----:B------:R-:W-:Y:S02]  /*1d690*/  LOP3.LUT R4, R25, 0xff, R10, 0xf8, !PT ;  /* 0x000000ff19047812 */ /* 0x000fe400078ef80a */
[----:B------:R-:W-:Y:S02]  /*1d6a0*/  LOP3.LUT R23, R12, R16, R20, 0xfe, !PT ;  /* 0x000000100c177212 */ /* 0x000fe400078efe14 */
[----:B------:R-:W-:Y:S02]  /*1d6b0*/  LOP3.LUT R12, R26, 0xff00, R15, 0xf8, !PT ;  /* 0x0000ff001a0c7812 */ /* 0x000fe400078ef80f */
[----:B------:R-:W-:-:S02]  /*1d6c0*/  LOP3.LUT R15, R11, 0xff, R8, 0xf8, !PT ;  /* 0x000000ff0b0f7812 */ /* 0x000fc400078ef808 */
[----:B------:R-:W-:Y:S02]  /*1d6d0*/  PRMT R8, R32, 0x7771, RZ ;  /* 0x0000777120087816 */ /* 0x000fe400000000ff */
[----:B------:R-:W-:Y:S02]  /*1d6e0*/  LOP3.LUT R11, R12, 0xff, R9, 0xf8, !PT ;  /* 0x000000ff0c0b7812 */ /* 0x000fe400078ef809 */
[----:B------:R-:W-:Y:S01]  /*1d6f0*/  PRMT R9, R34, 0x7771, RZ ;  /* 0x0000777122097816 */ /* 0x000fe200000000ff */
[----:B------:R-:W-:Y:S01]  /*1d700*/  IMAD.U32 R8, R8, 0x10000, RZ ;  /* 0x0001000008087824 */ /* 0x000fe200078e00ff */
[----:B------:R-:W-:Y:S02]  /*1d710*/  LOP3.LUT R15, R7, R15, R5, 0xfe, !PT ;  /* 0x0000000f070f7212 */ /* 0x000fe400078efe05 */
[----:B------:R-:W-:Y:S01]  /*1d720*/  LOP3.LUT R17, R21, R11, R17, 0xfe, !PT ;  /* 0x0000000b15117212 */ /* 0x000fe200078efe11 */
[----:B------:R-:W-:Y:S01]  /*1d730*/  IMAD.U32 R5, R9, 0x10000, RZ ;  /* 0x0001000009057824 */ /* 0x000fe200078e00ff */
[----:B------:R-:W-:-:S02]  /*1d740*/  LOP3.LUT R18, R8, 0xff0000, RZ, 0xc0, !PT ;  /* 0x00ff000008127812 */ /* 0x000fc400078ec0ff */
[C---:B------:R-:W-:Y:S02]  /*1d750*/  PRMT R8, R34.reuse, 0x7772, RZ ;  /* 0x0000777222087816 */ /* 0x040fe400000000ff */
[----:B------:R-:W-:Y:S02]  /*1d760*/  PRMT R9, R34, 0x7770, RZ ;  /* 0x0000777022097816 */ /* 0x000fe400000000ff */
[----:B------:R-:W-:Y:S01]  /*1d770*/  LOP3.LUT R10, R5, 0xff0000, RZ, 0xc0, !PT ;  /* 0x00ff0000050a7812 */ /* 0x000fe200078ec0ff */
[----:B------:R-:W-:Y:S01]  /*1d780*/  IMAD.SHL.U32 R8, R8, 0x100, RZ ;  /* 0x0000010008087824 */ /* 0x000fe200078e00ff */
[C---:B------:R-:W-:Y:S02]  /*1d790*/  PRMT R5, R32.reuse, 0x7772, RZ ;  /* 0x0000777220057816 */ /* 0x040fe400000000ff */
[----:B------:R-:W-:Y:S02]  /*1d7a0*/  PRMT R7, R32, 0x7770, RZ ;  /* 0x0000777020077816 */ /* 0x000fe400000000ff */
[----:B------:R-:W-:Y:S01]  /*1d7b0*/  PRMT R11, R10, 0x4210, R9 ;  /* 0x000042100a0b7816 */ /* 0x000fe20000000009 */
[----:B------:R-:W-:Y:S01]  /*1d7c0*/  IMAD.SHL.U32 R9, R5, 0x100, RZ ;  /* 0x0000010005097824 */ /* 0x000fe200078e00ff */
[----:B------:R-:W-:-:S02]  /*1d7d0*/  PRMT R18, R18, 0x4210, R7 ;  /* 0x0000421012127816 */ /* 0x000fc40000000007 */
[----:B------:R-:W-:Y:S01]  /*1d7e0*/  LOP3.LUT R5, R15, R19, RZ, 0xfc, !PT ;  /* 0x000000130f057212 */ /* 0x000fe200078efcff */
[----:B------:R-:W-:Y:S01]  /*1d7f0*/  IMAD.WIDE.U32 R14, R14, 0x10000, RZ ;  /* 0x000100000e0e7825 */ /* 0x000fe200078e00ff */
[----:B------:R-:W-:Y:S02]  /*1d800*/  LOP3.LUT R7, R17, R13, RZ, 0xfc, !PT ;  /* 0x0000000d11077212 */ /* 0x000fe400078efcff */
[----:B------:R-:W-:Y:S02]  /*1d810*/  LOP3.LUT R19, R11, 0xff00, R8, 0xf8, !PT ;  /* 0x0000ff000b137812 */ /* 0x000fe400078ef808 */
[----:B------:R-:W-:Y:S02]  /*1d820*/  PRMT R17, R32, 0x7773, RZ ;  /* 0x0000777320117816 */ /* 0x000fe400000000ff */
[C---:B------:R-:W-:Y:S02]  /*1d830*/  PRMT R8, R33.reuse, 0x7770, RZ ;  /* 0x0000777021087816 */ /* 0x040fe400000000ff */
[----:B------:R-:W-:-:S02]  /*1d840*/  PRMT R10, R33, 0x7771, RZ ;  /* 0x00007771210a7816 */ /* 0x000fc400000000ff */
[C---:B------:R-:W-:Y:S02]  /*1d850*/  PRMT R12, R35.reuse, 0x7770, RZ ;  /* 0x00007770230c7816 */ /* 0x040fe400000000ff */
[----:B------:R-:W-:Y:S01]  /*1d860*/  PRMT R32, R35, 0x7772, RZ ;  /* 0x0000777223207816 */ /* 0x000fe200000000ff */
[----:B------:R-:W-:Y:S01]  /*1d870*/  IMAD.WIDE.U32 R10, R10, 0x10000, RZ ;  /* 0x000100000a0a7825 */ /* 0x000fe200078e00ff */
[----:B------:R-:W-:Y:S02]  /*1d880*/  LOP3.LUT R18, R18, 0xff00, R9, 0xf8, !PT ;  /* 0x0000ff0012127812 */ /* 0x000fe400078ef809 */
[----:B------:R-:W-:Y:S01]  /*1d890*/  PRMT R34, R34, 0x7773, RZ ;  /* 0x0000777322227816 */ /* 0x000fe200000000ff */
[----:B------:R-:W-:Y:S01]  /*1d8a0*/  IMAD.WIDE.U32 R8, R8, 0x1000000, RZ ;  /* 0x0100000008087825 */ /* 0x000fe200078e00ff */
[----:B------:R-:W-:Y:S02]  /*1d8b0*/  PRMT R16, R33, 0x7773, RZ ;  /* 0x0000777321107816 */ /* 0x000fe400000000ff */
[----:B------:R-:W-:Y:S01]  /*1d8c0*/  LOP3.LUT R21, R18, 0xff, R17, 0xf8, !PT ;  /* 0x000000ff12157812 */ /* 0x000fe200078ef811 */
[----:B------:R-:W-:Y:S01]  /*1d8d0*/  IMAD.WIDE.U32 R12, R12, 0x1000000, RZ ;  /* 0x010000000c0c7825 */ /* 0x000fe200078e00ff */
[----:B------:R-:W-:-:S02]  /*1d8e0*/  LOP3.LUT R17, R19, 0xff, R34, 0xf8, !PT ;  /* 0x000000ff13117812 */ /* 0x000fc400078ef822 */
[----:B------:R-:W-:Y:S01]  /*1d8f0*/  LOP3.LUT R19, R30, R8, R10, 0xfe, !PT ;  /* 0x000000081e137212 */ /* 0x000fe200078efe0a */
[----:B------:R-:W-:Y:S01]  /*1d900*/  IMAD.WIDE.U32 R32, R32, 0x100, RZ ;  /* 0x0000010020207825 */ /* 0x000fe200078e00ff */
[----:B------:R-:W-:Y:S02]  /*1d910*/  PRMT R35, R35, 0x7773, RZ ;  /* 0x0000777323237816 */ /* 0x000fe400000000ff */
[----:B------:R-:W-:Y:S02]  /*1d920*/  LOP3.LUT R9, R11, R21, R9, 0xfe, !PT ;  /* 0x000000150b097212 */ /* 0x000fe400078efe09 */
[----:B------:R-:W-:Y:S02]  /*1d930*/  LOP3.LUT R10, R32, R12, R14, 0xfe, !PT ;  /* 0x0000000c200a7212 */ /* 0x000fe400078efe0e */
[----:B------:R-:W-:Y:S02]  /*1d940*/  LOP3.LUT R13, R15, R17, R13, 0xfe, !PT ;  /* 0x000000110f0d7212 */ /* 0x000fe400078efe0d */
[----:B------:R-:W-:-:S02]  /*1d950*/  LOP3.LUT R6, R23, 0xff, R22, 0xf8, !PT ;  /* 0x000000ff17067812 */ /* 0x000fc400078ef816 */
[----:B------:R-:W-:Y:S02]  /*1d960*/  LOP3.LUT R11, R19, 0xff, R16, 0xf8, !PT ;  /* 0x000000ff130b7812 */ /* 0x000fe400078ef810 */
[----:B------:R-:W-:Y:S01]  /*1d970*/  LOP3.LUT R10, R10, 0xff, R35, 0xf8, !PT ;  /* 0x000000ff0a0a7812 */ /* 0x000fe200078ef823 */
[----:B------:R0:W-:Y:S01]  /*1d980*/  STL.128 [R1+0x60], R4 ;  /* 0x0000600401007387 */ /* 0x0001e20000100c00 */
[----:B------:R-:W-:Y:S02]  /*1d990*/  LOP3.LUT R30, R9, R31, RZ, 0xfc, !PT ;  /* 0x0000001f091e7212 */ /* 0x000fe400078efcff */
[----:B------:R-:W-:Y:S02]  /*1d9a0*/  CS2R R8, SRZ ;  /* 0x0000000000087805 */ /* 0x000fe4000001ff00 */
[----:B------:R-:W-:Y:S01]  /*1d9b0*/  LOP3.LUT R32, R13, R33, RZ, 0xfc, !PT ;  /* 0x000000210d207212 */ /* 0x000fe200078efcff */
[----:B0-----:R-:W-:Y:S02]  /*1d9c0*/  IMAD.MOV.U32 R4, RZ, RZ, R11 ;  /* 0x000000ffff047224 */ /* 0x001fe400078e000b */
[----:B------:R-:W-:-:S02]  /*1d9d0*/  IMAD.MOV.U32 R5, RZ, RZ, R30 ;  /* 0x000000ffff057224 */ /* 0x000fc400078e001e */
[----:B------:R-:W-:Y:S02]  /*1d9e0*/  IMAD.MOV.U32 R6, RZ, RZ, R10 ;  /* 0x000000ffff067224 */ /* 0x000fe400078e000a */
[----:B------:R-:W-:-:S05]  /*1d9f0*/  IMAD.MOV.U32 R7, RZ, RZ, R32 ;  /* 0x000000ffff077224 */ /* 0x000fca00078e0020 */
[----:B------:R0:W-:Y:S02]  /*1da00*/  STL.128 [R1+0x70], R4 ;  /* 0x0000700401007387 */ /* 0x0001e40000100c00 */
.L_x_65:
[----:B-1----:R-:W-:-:S05]  /*1da10*/  IMAD.IADD R33, R1, 0x1, R8 ;  /* 0x0000000101217824 */ /* 0x002fca00078e0208 */
[----:B------:R-:W2:Y:S04]  /*1da20*/  LDL.64 R34, [R33+0x48] ;  /* 0x0000480021227983 */ /* 0x000ea80000100a00 */
[----:B0-----:R-:W3:Y:S04]  /*1da30*/  LDL.64 R4, [R33+0x8] ;  /* 0x0000080021047983 */ /* 0x001ee80000100a00 */
[----:B------:R-:W4:Y:S04]  /*1da40*/  LDL.64 R6, [R33+0x50] ;  /* 0x0000500021067983 */ /* 0x000f280000100a00 */
[----:B------:R-:W5:Y:S04]  /*1da50*/  LDL.64 R12, [R33+0x10] ;  /* 0x00001000210c7983 */ /* 0x000f680000100a00 */
[----:B------:R-:W5:Y:S04]  /*1da60*/  LDL.64 R14, [R33+0x18] ;  /* 0x00001800210e7983 */ /* 0x000f680000100a00 */
[----:B------:R-:W5:Y:S04]  /*1da70*/  LDL.64 R16, [R33+0x58] ;  /* 0x0000580021107983 */ /* 0x000f680000100a00 */
[----:B------:R-:W5:Y:S04]  /*1da80*/  LDL.64 R18, [R33+0x20] ;  /* 0x0000200021127983 */ /* 0x000f680000100a00 */
[----:B------:R-:W5:Y:S01]  /*1da90*/  LDL.64 R20, [R33+0x60] ;  /* 0x0000600021147983 */ /* 0x000f620000100a00 */
[----:B------:R-:W-:-:S02]  /*1daa0*/  SHF.L.W.U32.HI R26, R11, 0xd, R30 ;  /* 0x0000000d0b1a7819 */ /* 0x000fc40000010e1e */
[C-C-:B------:R-:W-:Y:S01]  /*1dab0*/  SHF.L.W.U32.HI R27, R30.reuse, 0x3, R11.reuse ;  /* 0x000000031e1b7819 */ /* 0x140fe20000010e0b */
[----:B------:R-:W5:Y:S01]  /*1dac0*/  LDL.64 R24, [R33+0x68] ;  /* 0x0000680021187983 */ /* 0x000f620000100a00 */
[C-C-:B------:R-:W-:Y:S02]  /*1dad0*/  SHF.R.U64 R55, R11.reuse, 0x6, R30.reuse ;  /* 0x000000060b377819 */ /* 0x140fe4000000121e */
[--C-:B------:R-:W-:Y:S01]  /*1dae0*/  SHF.L.W.U32.HI R38, R11, 0x3, R30.reuse ;  /* 0x000000030b267819 */ /* 0x100fe20000010e1e */
[----:B------:R-:W5:Y:S01]  /*1daf0*/  LDL.64 R22, [R33+0x28] ;  /* 0x0000280021167983 */ /* 0x000f620000100a00 */
[----:B------:R-:W-:Y:S02]  /*1db00*/  SHF.L.W.U32.HI R11, R30, 0xd, R11 ;  /* 0x0000000d1e0b7819 */ /* 0x000fe40000010e0b */
[----:B------:R-:W-:Y:S02]  /*1db10*/  SHF.R.U32.HI R54, RZ, 0x6, R30 ;  /* 0x00000006ff367819 */ /* 0x000fe4000001161e */
[C-C-:B------:R-:W-:Y:S01]  /*1db20*/  SHF.R.U64 R53, R10.reuse, 0x6, R32.reuse ;  /* 0x000000060a357819 */ /* 0x140fe20000001220 */
[----:B------:R-:W5:Y:S01]  /*1db30*/  LDL.64 R30, [R33+0x70] ;  /* 0x00007000211e7983 */ /* 0x000f620000100a00 */
[----:B------:R-:W-:-:S02]  /*1db40*/  SHF.L.W.U32.HI R39, R10, 0xd, R32 ;  /* 0x0000000d0a277819 */ /* 0x000fc40000010e20 */
[C-C-:B------:R-:W-:Y:S02]  /*1db50*/  SHF.L.W.U32.HI R52, R32.reuse, 0x3, R10.reuse ;  /* 0x0000000320347819 */ /* 0x140fe40000010e0a */
[----:B------:R-:W-:Y:S02]  /*1db60*/  SHF.L.W.U32.HI R50, R32, 0xd, R10 ;  /* 0x0000000d20327819 */ /* 0x000fe40000010e0a */
[--C-:B------:R-:W-:Y:S02]  /*1db70*/  SHF.L.W.U32.HI R51, R10, 0x3, R32.reuse ;  /* 0x000000030a337819 */ /* 0x100fe40000010e20 */
[----:B------:R-:W-:Y:S02]  /*1db80*/  SHF.R.U32.HI R32, RZ, 0x6, R32 ;  /* 0x00000006ff207819 */ /* 0x000fe40000011620 */
[----:B------:R-:W-:Y:S02]  /*1db90*/  LOP3.LUT R55, R55, R26, R27, 0x96, !PT ;  /* 0x0000001a37377212 */ /* 0x000fe400078e961b */
[----:B------:R-:W5:Y:S01]  /*1dba0*/  LDL.64 R26, [R33+0x30] ;  /* 0x00003000211a7983 */ /* 0x000f620000100a00 */
[----:B------:R-:W-:-:S02]  /*1dbb0*/  LOP3.LUT R54, R54, R11, R38, 0x96, !PT ;  /* 0x0000000b36367212 */ /* 0x000fc400078e9626 */
[----:B------:R-:W-:Y:S02]  /*1dbc0*/  LOP3.LUT R11, R32, R50, R51, 0x96, !PT ;  /* 0x00000032200b7212 */ /* 0x000fe400078e9633 */
[----:B------:R-:W-:Y:S02]  /*1dbd0*/  LOP3.LUT R39, R53, R39, R52, 0x96, !PT ;  /* 0x0000002735277212 */ /* 0x000fe400078e9634 */
[----:B--2---:R-:W-:Y:S02]  /*1dbe0*/  IADD3 R32, P1, P2, R28, R55, R34 ;  /* 0x000000371c207210 */ /* 0x004fe40007a3e022 */
[C-C-:B---3--:R-:W-:Y:S02]  /*1dbf0*/  SHF.L.W.U32.HI R28, R5.reuse, 0x1f, R4.reuse ;  /* 0x0000001f051c7819 */ /* 0x148fe40000010e04 */
[----:B------:R-:W-:Y:S02]  /*1dc00*/  SHF.L.W.U32.HI R51, R5, 0x18, R4 ;  /* 0x0000001805337819 */ /* 0x000fe40000010e04 */
[----:B------:R-:W-:-:S02]  /*1dc10*/  SHF.R.U32.HI R38, RZ, 0x7, R5 ;  /* 0x00000007ff267819 */ /* 0x000fc40000011605 */
[C-C-:B------:R-:W-:Y:S02]  /*1dc20*/  SHF.L.W.U32.HI R10, R4.reuse, 0x1f, R5.reuse ;  /* 0x0000001f040a7819 */ /* 0x140fe40000010e05 */
[C-C-:B------:R-:W-:Y:S02]  /*1dc30*/  SHF.L.W.U32.HI R53, R4.reuse, 0x18, R5.reuse ;  /* 0x0000001804357819 */ /* 0x140fe40000010e05 */
[----:B------:R-:W-:Y:S02]  /*1dc40*/  SHF.R.U64 R34, R4, 0x7, R5 ;  /* 0x0000000704227819 */ /* 0x000fe40000001205 */
[----:B------:R-:W-:Y:S02]  /*1dc50*/  IADD3.X R29, PT, PT, R29, R54, R35, P1, P2 ;  /* 0x000000361d1d7210 */ /* 0x000fe40000fe4423 */
[----:B------:R-:W-:Y:S02]  /*1dc60*/  LOP3.LUT R28, R38, R28, R51, 0x96, !PT ;  /* 0x0000001c261c7212 */ /* 0x000fe400078e9633 */
[----:B------:R-:W-:-:S02]  /*1dc70*/  LOP3.LUT R53, R34, R10, R53, 0x96, !PT ;  /* 0x0000000a22357212 */ /* 0x000fc400078e9635 */
[----:B----4-:R-:W-:Y:S01]  /*1dc80*/  IADD3 R38, P2, P3, R4, R39, R6 ;  /* 0x0000002704267210 */ /* 0x010fe20007b5e006 */
[----:B------:R-:W2:Y:S01]  /*1dc90*/  LDL.64 R34, [R33+0x38] ;  /* 0x0000380021227983 */ /* 0x000ea20000100a00 */
[C-C-:B-----5:R-:W-:Y:S02]  /*1dca0*/  SHF.L.W.U32.HI R6, R12.reuse, 0x1f, R13.reuse ;  /* 0x0000001f0c067819 */ /* 0x160fe40000010e0d */
[C-C-:B------:R-:W-:Y:S02]  /*1dcb0*/  SHF.L.W.U32.HI R51, R12.reuse, 0x18, R13.reuse ;  /* 0x000000180c337819 */ /* 0x140fe40000010e0d */
[----:B------:R-:W-:Y:S02]  /*1dcc0*/  SHF.R.U64 R10, R12, 0x7, R13 ;  /* 0x000000070c0a7819 */ /* 0x000fe4000000120d */
[C-C-:B------:R-:W-:Y:S02]  /*1dcd0*/  SHF.L.W.U32.HI R4, R13.reuse, 0x1f, R12.reuse ;  /* 0x0000001f0d047819 */ /* 0x140fe40000010e0c */
[----:B------:R-:W-:-:S02]  /*1dce0*/  SHF.L.W.U32.HI R39, R13, 0x18, R12 ;  /* 0x000000180d277819 */ /* 0x000fc40000010e0c */
[----:B------:R-:W-:Y:S02]  /*1dcf0*/  SHF.R.U32.HI R50, RZ, 0x7, R13 ;  /* 0x00000007ff327819 */ /* 0x000fe4000001160d */
[----:B------:R-:W-:Y:S02]  /*1dd00*/  LOP3.LUT R51, R10, R6, R51, 0x96, !PT ;  /* 0x000000060a337212 */ /* 0x000fe400078e9633 */
[----:B------:R-:W-:Y:S02]  /*1dd10*/  IADD3 R32, P1, PT, R32, R53, RZ ;  /* 0x0000003520207210 */ /* 0x000fe40007f3e0ff */
[----:B------:R-:W-:Y:S02]  /*1dd20*/  IADD3.X R7, PT, PT, R5, R11, R7, P2, P3 ;  /* 0x0000000b05077210 */ /* 0x000fe400017e6407 */
[----:B------:R-:W-:Y:S01]  /*1dd30*/  LOP3.LUT R4, R50, R4, R39, 0x96, !PT ;  /* 0x0000000432047212 */ /* 0x000fe200078e9627 */
[----:B------:R-:W-:Y:S01]  /*1dd40*/  IMAD.X R57, R29, 0x1, R28, P1 ;  /* 0x000000011d397824 */ /* 0x000fe200008e061c */
[----:B------:R-:W-:Y:S01]  /*1dd50*/  IADD3 R6, P2, PT, R38, R51, RZ ;  /* 0x0000003326067210 */ /* 0x000fe20007f5e0ff */
[----:B------:R-:W3:Y:S02]  /*1dd60*/  LDL.64 R10, [R33+0x78] ;  /* 0x00007800210a7983 */ /* 0x000ee40000100a00 */
[----:B------:R-:W-:-:S02]  /*1dd70*/  IMAD.MOV.U32 R5, RZ, RZ, R57 ;  /* 0x000000ffff057224 */ /* 0x000fc400078e0039 */
[----:B------:R-:W-:Y:S01]  /*1dd80*/  IMAD.X R7, R7, 0x1, R4, P2 ;  /* 0x0000000107077824 */ /* 0x000fe200010e0604 */
[----:B------:R-:W4:Y:S01]  /*1dd90*/  LDL.64 R28, [R33+0x40] ;  /* 0x00004000211c7983 */ /* 0x000f220000100a00 */
[----:B------:R-:W-:-:S05]  /*1dda0*/  IMAD.MOV.U32 R4, RZ, RZ, R32 ;  /* 0x000000ffff047224 */ /* 0x000fca00078e0020 */
[----:B------:R0:W-:Y:S04]  /*1ddb0*/  STL.128 [R33+0x80], R4 ;  /* 0x0000800421007387 */ /* 0x0001e80000100c00 */
[----:B0-----:R-:W5:Y:S01]  /*1ddc0*/  LDL.64 R4, [R33+0x80] ;  /* 0x0000800021047983 */ /* 0x001f620000100a00 */
[C-C-:B------:R-:W-:Y:S02]  /*1ddd0*/  SHF.L.W.U32.HI R51, R32.reuse, 0xd, R57.reuse ;  /* 0x0000000d20337819 */ /* 0x140fe40000010e39 */
[----:B------:R-:W-:Y:S02]  /*1dde0*/  SHF.L.W.U32.HI R38, R57, 0x3, R32 ;  /* 0x0000000339267819 */ /* 0x000fe40000010e20 */
[----:B------:R-:W-:Y:S02]  /*1ddf0*/  SHF.R.U64 R39, R32, 0x6, R57 ;  /* 0x0000000620277819 */ /* 0x000fe40000001239 */
[----:B------:R-:W-:-:S02]  /*1de00*/  SHF.L.W.U32.HI R50, R6, 0xd, R7 ;  /* 0x0000000d06327819 */ /* 0x000fc40000010e07 */
[----:B------:R-:W-:Y:S02]  /*1de10*/  LOP3.LUT R51, R39, R51, R38, 0x96, !PT ;  /* 0x0000003327337212 */ /* 0x000fe400078e9626 */
[----:B------:R-:W-:Y:S02]  /*1de20*/  SHF.L.W.U32.HI R38, R57, 0xd, R32 ;  /* 0x0000000d39267819 */ /* 0x000fe40000010e20 */
[----:B------:R-:W-:Y:S02]  /*1de30*/  SHF.L.W.U32.HI R39, R32, 0x3, R57 ;  /* 0x0000000320277819 */ /* 0x000fe40000010e39 */
[C-C-:B------:R-:W-:Y:S02]  /*1de40*/  SHF.L.W.U32.HI R32, R7.reuse, 0xd, R6.reuse ;  /* 0x0000000d07207819 */ /* 0x140fe40000010e06 */
[----:B------:R-:W-:Y:S02]  /*1de50*/  SHF.L.W.U32.HI R53, R6, 0x3, R7 ;  /* 0x0000000306357819 */ /* 0x000fe40000010e07 */
[----:B------:R-:W-:-:S02]  /*1de60*/  SHF.L.W.U32.HI R55, R7, 0x3, R6 ;  /* 0x0000000307377819 */ /* 0x000fc40000010e06 */
[----:B------:R-:W-:Y:S02]  /*1de70*/  SHF.R.U32.HI R57, RZ, 0x6, R57 ;  /* 0x00000006ff397819 */ /* 0x000fe40000011639 */
[--C-:B------:R-:W-:Y:S02]  /*1de80*/  SHF.R.U64 R6, R6, 0x6, R7.reuse ;  /* 0x0000000606067819 */ /* 0x100fe40000001207 */
[----:B------:R-:W-:Y:S02]  /*1de90*/  SHF.R.U32.HI R7, RZ, 0x6, R7 ;  /* 0x00000006ff077819 */ /* 0x000fe40000011607 */
[----:B------:R-:W-:Y:S02]  /*1dea0*/  LOP3.LUT R57, R57, R38, R39, 0x96, !PT ;  /* 0x0000002639397212 */ /* 0x000fe400078e9627 */
[----:B------:R-:W-:Y:S02]  /*1deb0*/  LOP3.LUT R39, R6, R50, R55, 0x96, !PT ;  /* 0x0000003206277212 */ /* 0x000fe400078e9637 */
[----:B------:R-:W-:-:S02]  /*1dec0*/  LOP3.LUT R7, R7, R32, R53, 0x96, !PT ;  /* 0x0000002007077212 */ /* 0x000fc400078e9635 */
[C-C-:B------:R-:W-:Y:S02]  /*1ded0*/  SHF.L.W.U32.HI R38, R14.reuse, 0x1f, R15.reuse ;  /* 0x0000001f0e267819 */ /* 0x140fe40000010e0f */
[C-C-:B------:R-:W-:Y:S02]  /*1dee0*/  SHF.L.W.U32.HI R53, R14.reuse, 0x18, R15.reuse ;  /* 0x000000180e357819 */ /* 0x140fe40000010e0f */
[----:B------:R-:W-:Y:S02]  /*1def0*/  SHF.R.U64 R50, R14, 0x7, R15 ;  /* 0x000000070e327819 */ /* 0x000fe4000000120f */
[----:B------:R-:W-:Y:S02]  /*1df00*/  IADD3 R6, P1, P2, R12, R51, R16 ;  /* 0x000000330c067210 */ /* 0x000fe40007a3e010 */
[C-C-:B------:R-:W-:Y:S02]  /*1df10*/  SHF.L.W.U32.HI R32, R15.reuse, 0x1f, R14.reuse ;  /* 0x0000001f0f207819 */ /* 0x140fe40000010e0e */
[----:B------:R-:W-:-:S02]  /*1df20*/  SHF.L.W.U32.HI R51, R15, 0x18, R14 ;  /* 0x000000180f337819 */ /* 0x000fc40000010e0e */
[----:B------:R-:W-:Y:S02]  /*1df30*/  SHF.R.U32.HI R12, RZ, 0x7, R15 ;  /* 0x00000007ff0c7819 */ /* 0x000fe4000001160f */
[----:B------:R-:W-:Y:S02]  /*1df40*/  LOP3.LUT R53, R50, R38, R53, 0x96, !PT ;  /* 0x0000002632357212 */ /* 0x000fe400078e9635 */
[----:B------:R-:W-:Y:S02]  /*1df50*/  LOP3.LUT R38, R12, R32, R51, 0x96, !PT ;  /* 0x000000200c267212 */ /* 0x000fe400078e9633 */
[C-C-:B------:R-:W-:Y:S02]  /*1df60*/  SHF.L.W.U32.HI R16, R18.reuse, 0x1f, R19.reuse ;  /* 0x0000001f12107819 */ /* 0x140fe40000010e13 */
[C-C-:B------:R-:W-:Y:S02]  /*1df70*/  SHF.L.W.U32.HI R51, R18.reuse, 0x18, R19.reuse ;  /* 0x0000001812337819 */ /* 0x140fe40000010e13 */
[----:B------:R-:W-:-:S02]  /*1df80*/  SHF.R.U64 R32, R18, 0x7, R19 ;  /* 0x0000000712207819 */ /* 0x000fc40000001213 */
[----:B------:R-:W-:Y:S02]  /*1df90*/  IADD3.X R13, PT, PT, R13, R57, R17, P1, P2 ;  /* 0x000000390d0d7210 */ /* 0x000fe40000fe4411 */
[----:B------:R-:W-:Y:S02]  /*1dfa0*/  IADD3 R39, P2, P3, R14, R39, R20 ;  /* 0x000000270e277210 */ /* 0x000fe40007b5e014 */
[C-C-:B------:R-:W-:Y:S02]  /*1dfb0*/  SHF.L.W.U32.HI R12, R19.reuse, 0x1f, R18.reuse ;  /* 0x0000001f130c7819 */ /* 0x140fe40000010e12 */
[----:B------:R-:W-:Y:S02]  /*1dfc0*/  SHF.L.W.U32.HI R17, R19, 0x18, R18 ;  /* 0x0000001813117819 */ /* 0x000fe40000010e12 */
[----:B------:R-:W-:Y:S02]  /*1dfd0*/  SHF.R.U32.HI R14, RZ, 0x7, R19 ;  /* 0x00000007ff0e7819 */ /* 0x000fe40000011613 */
[----:B------:R-:W-:-:S02]  /*1dfe0*/  LOP3.LUT R16, R32, R16, R51, 0x96, !PT ;  /* 0x0000001020107212 */ /* 0x000fc400078e9633 */
[----:B------:R-:W-:Y:S02]  /*1dff0*/  IADD3 R6, P1, PT, R6, R53, RZ ;  /* 0x0000003506067210 */ /* 0x000fe40007f3e0ff */
[----:B------:R-:W-:Y:S02]  /*1e000*/  IADD3.X R7, PT, PT, R15, R7, R21, P2, P3 ;  /* 0x000000070f077210 */ /* 0x000fe400017e6415 */
[----:B------:R-:W-:Y:S02]  /*1e010*/  LOP3.LUT R14, R14, R12, R17, 0x96, !PT ;  /* 0x0000000c0e0e7212 */ /* 0x000fe400078e9611 */
[----:B------:R-:W-:Y:S01]  /*1e020*/  IADD3 R12, P2, PT, R39, R16, RZ ;  /* 0x00000010270c7210 */ /* 0x000fe20007f5e0ff */
[----:B------:R-:W-:-:S04]  /*1e030*/  IMAD.X R13, R13, 0x1, R38, P1 ;  /* 0x000000010d0d7824 */ /* 0x000fc800008e0626 */
[----:B------:R-:W-:Y:S01]  /*1e040*/  IMAD.X R7, R7, 0x1, R14, P2 ;  /* 0x0000000107077824 */ /* 0x000fe200010e060e */
[C-C-:B------:R-:W-:Y:S02]  /*1e050*/  SHF.L.W.U32.HI R15, R6.reuse, 0xd, R13.reuse ;  /* 0x0000000d060f7819 */ /* 0x140fe40000010e0d */
[C-C-:B------:R-:W-:Y:S02]  /*1e060*/  SHF.L.W.U32.HI R16, R13.reuse, 0x3, R6.reuse ;  /* 0x000000030d107819 */ /* 0x140fe40000010e06 */
[C-C-:B------:R-:W-:Y:S02]  /*1e070*/  SHF.R.U64 R51, R6.reuse, 0x6, R13.reuse ;  /* 0x0000000606337819 */ /* 0x140fe4000000120d */
[----:B------:R-:W-:Y:S02]  /*1e080*/  SHF.L.W.U32.HI R14, R13, 0xd, R6 ;  /* 0x0000000d0d0e7819 */ /* 0x000fe40000010e06 */
[--C-:B------:R-:W-:Y:S02]  /*1e090*/  SHF.L.W.U32.HI R17, R6, 0x3, R13.reuse ;  /* 0x0000000306117819 */ /* 0x100fe40000010e0d */
[----:B------:R-:W-:-:S02]  /*1e0a0*/  SHF.R.U32.HI R53, RZ, 0x6, R13 ;  /* 0x00000006ff357819 */ /* 0x000fc4000001160d */
[C-C-:B------:R-:W-:Y:S02]  /*1e0b0*/  SHF.L.W.U32.HI R20, R12.reuse, 0xd, R7.reuse ;  /* 0x0000000d0c147819 */ /* 0x140fe40000010e07 */
[----:B------:R-:W-:Y:S02]  /*1e0c0*/  SHF.L.W.U32.HI R21, R7, 0x3, R12 ;  /* 0x0000000307157819 */ /* 0x000fe40000010e0c */
[----:B------:R-:W-:Y:S02]  /*1e0d0*/  SHF.R.U64 R32, R12, 0x6, R7 ;  /* 0x000000060c207819 */ /* 0x000fe40000001207 */
[----:B------:R-:W-:Y:S02]  /*1e0e0*/  LOP3.LUT R51, R51, R15, R16, 0x96, !PT ;  /* 0x0000000f33337212 */ /* 0x000fe400078e9610 */
[----:B------:R-:W-:Y:S02]  /*1e0f0*/  LOP3.LUT R53, R53, R14, R17, 0x96, !PT ;  /* 0x0000000e35357212 */ /* 0x000fe400078e9611 */
[----:B------:R-:W-:-:S02]  /*1e100*/  LOP3.LUT R15, R32, R20, R21, 0x96, !PT ;  /* 0x00000014200f7212 */ /* 0x000fc400078e9615 */
[----:B------:R-:W-:Y:S02]  /*1e110*/  SHF.L.W.U32.HI R17, R7, 0xd, R12 ;  /* 0x0000000d07117819 */ /* 0x000fe40000010e0c */
[--C-:B------:R-:W-:Y:S02]  /*1e120*/  SHF.L.W.U32.HI R32, R12, 0x3, R7.reuse ;  /* 0x000000030c207819 */ /* 0x100fe40000010e07 */
[----:B------:R-:W-:Y:S02]  /*1e130*/  SHF.R.U32.HI R38, RZ, 0x6, R7 ;  /* 0x00000006ff267819 */ /* 0x000fe40000011607 */
[----:B------:R-:W-:Y:S02]  /*1e140*/  IADD3 R14, P1, P2, R18, R51, R24 ;  /* 0x00000033120e7210 */ /* 0x000fe40007a3e018 */
[C-C-:B------:R-:W-:Y:S02]  /*1e150*/  SHF.L.W.U32.HI R20, R22.reuse, 0x1f, R23.reuse ;  /* 0x0000001f16147819 */ /* 0x140fe40000010e17 */
[----:B------:R-:W-:-:S02]  /*1e160*/  SHF.L.W.U32.HI R39, R22, 0x18, R23 ;  /* 0x0000001816277819 */ /* 0x000fc40000010e17 */
[--C-:B------:R-:W-:Y:S02]  /*1e170*/  SHF.R.U64 R50, R22, 0x7, R23.reuse ;  /* 0x0000000716327819 */ /* 0x100fe40000001217 */
[C-C-:B------:R-:W-:Y:S02]  /*1e180*/  SHF.L.W.U32.HI R16, R23.reuse, 0x1f, R22.reuse ;  /* 0x0000001f17107819 */ /* 0x140fe40000010e16 */
[----:B------:R-:W-:Y:S02]  /*1e190*/  SHF.L.W.U32.HI R21, R23, 0x18, R22 ;  /* 0x0000001817157819 */ /* 0x000fe40000010e16 */
[----:B------:R-:W-:Y:S02]  /*1e1a0*/  SHF.R.U32.HI R18, RZ, 0x7, R23 ;  /* 0x00000007ff127819 */ /* 0x000fe40000011617 */
[----:B------:R-:W-:Y:S02]  /*1e1b0*/  LOP3.LUT R17, R38, R17, R32, 0x96, !PT ;  /* 0x0000001126117212 */ /* 0x000fe400078e9620 */
[----:B------:R-:W-:-:S02]  /*1e1c0*/  LOP3.LUT R39, R50, R20, R39, 0x96, !PT ;  /* 0x0000001432277212 */ /* 0x000fc400078e9627 */
[----:B------:R-:W-:Y:S02]  /*1e1d0*/  LOP3.LUT R32, R18, R16, R21, 0x96, !PT ;  /* 0x0000001012207212 */ /* 0x000fe400078e9615 */
[C-C-:B------:R-:W-:Y:S02]  /*1e1e0*/  SHF.L.W.U32.HI R18, R26.reuse, 0x1f, R27.reuse ;  /* 0x0000001f1a127819 */ /* 0x140fe40000010e1b */
[C-C-:B------:R-:W-:Y:S02]  /*1e1f0*/  SHF.L.W.U32.HI R21, R26.reuse, 0x18, R27.reuse ;  /* 0x000000181a157819 */ /* 0x140fe40000010e1b */
[----:B------:R-:W-:Y:S02]  /*1e200*/  SHF.R.U64 R20, R26, 0x7, R27 ;  /* 0x000000071a147819 */ /* 0x000fe4000000121b */
[----:B------:R-:W-:Y:S02]  /*1e210*/  IADD3.X R25, PT, PT, R19, R53, R25, P1, P2 ;  /* 0x0000003513197210 */ /* 0x000fe40000fe4419 */
[----:B------:R-:W-:-:S02]  /*1e220*/  SHF.L.W.U32.HI R16, R27, 0x1f, R26 ;  /* 0x0000001f1b107819 */ /* 0x000fc40000010e1a */
[----:B------:R-:W-:Y:S02]  /*1e230*/  SHF.L.W.U32.HI R19, R27, 0x18, R26 ;  /* 0x000000181b137819 */ /* 0x000fe40000010e1a */
[----:B------:R-:W-:Y:S02]  /*1e240*/  IADD3 R15, P2, P3, R22, R15, R30 ;  /* 0x0000000f160f7210 */ /* 0x000fe40007b5e01e */
[----:B------:R-:W-:Y:S02]  /*1e250*/  SHF.R.U32.HI R24, RZ, 0x7, R27 ;  /* 0x00000007ff187819 */ /* 0x000fe4000001161b */
[----:B------:R-:W-:Y:S02]  /*1e260*/  LOP3.LUT R18, R20, R18, R21, 0x96, !PT ;  /* 0x0000001214127212 */ /* 0x000fe400078e9615 */
[----:B------:R-:W-:Y:S02]  /*1e270*/  IADD3 R14, P1, PT, R14, R39, RZ ;  /* 0x000000270e0e7210 */ /* 0x000fe40007f3e0ff */
[----:B------:R-:W-:-:S02]  /*1e280*/  IADD3.X R22, PT, PT, R23, R17, R31, P2, P3 ;  /* 0x0000001117167210 */ /* 0x000fc400017e641f */
[----:B------:R-:W-:Y:S01]  /*1e290*/  LOP3.LUT R19, R24, R16, R19, 0x96, !PT ;  /* 0x0000001018137212 */ /* 0x000fe200078e9613 */
[----:B------:R-:W-:Y:S01]  /*1e2a0*/  IMAD.X R17, R25, 0x1, R32, P1 ;  /* 0x0000000119117824 */ /* 0x000fe200008e0620 */
[----:B------:R-:W-:-:S04]  /*1e2b0*/  IADD3 R16, P2, PT, R15, R18, RZ ;  /* 0x000000120f107210 */ /* 0x000fc80007f5e0ff */
[C-C-:B------:R-:W-:Y:S01]  /*1e2c0*/  SHF.L.W.U32.HI R20, R17.reuse, 0x3, R14.reuse ;  /* 0x0000000311147819 */ /* 0x140fe20000010e0e */
[----:B------:R-:W-:Y:S01]  /*1e2d0*/  IMAD.X R15, R22, 0x1, R19, P2 ;  /* 0x00000001160f7824 */ /* 0x000fe200010e0613 */
[C-C-:B------:R-:W-:Y:S02]  /*1e2e0*/  SHF.L.W.U32.HI R19, R14.reuse, 0xd, R17.reuse ;  /* 0x0000000d0e137819 */ /* 0x140fe40000010e11 */
[C-C-:B------:R-:W-:Y:S02]  /*1e2f0*/  SHF.R.U64 R39, R14.reuse, 0x6, R17.reuse ;  /* 0x000000060e277819 */ /* 0x140fe40000001211 */
[----:B------:R-:W-:Y:S02]  /*1e300*/  SHF.L.W.U32.HI R18, R17, 0xd, R14 ;  /* 0x0000000d11127819 */ /* 0x000fe40000010e0e */
[--C-:B------:R-:W-:Y:S02]  /*1e310*/  SHF.L.W.U32.HI R21, R14, 0x3, R17.reuse ;  /* 0x000000030e157819 */ /* 0x100fe40000010e11 */
[----:B------:R-:W-:-:S02]  /*1e320*/  SHF.R.U32.HI R51, RZ, 0x6, R17 ;  /* 0x00000006ff337819 */ /* 0x000fc40000011611 */
[----:B------:R-:W-:Y:S02]  /*1e330*/  LOP3.LUT R39, R39, R19, R20, 0x96, !PT ;  /* 0x0000001327277212 */ /* 0x000fe400078e9614 */
[C-C-:B------:R-:W-:Y:S02]  /*1e340*/  SHF.L.W.U32.HI R22, R16.reuse, 0xd, R15.reuse ;  /* 0x0000000d10167819 */ /* 0x140fe40000010e0f */
[----:B------:R-:W-:Y:S02]  /*1e350*/  SHF.L.W.U32.HI R23, R15, 0x3, R16 ;  /* 0x000000030f177819 */ /* 0x000fe40000010e10 */
[----:B------:R-:W-:Y:S02]  /*1e360*/  SHF.R.U64 R25, R16, 0x6, R15 ;  /* 0x0000000610197819 */ /* 0x000fe4000000120f */
[----:B------:R-:W-:Y:S02]  /*1e370*/  LOP3.LUT R51, R51, R18, R21, 0x96, !PT ;  /* 0x0000001233337212 */ /* 0x000fe400078e9615 */
[----:B------:R-:W-:-:S02]  /*1e380*/  LOP3.LUT R25, R25, R22, R23, 0x96, !PT ;  /* 0x0000001619197212 */ /* 0x000fc400078e9617 */
[----:B------:R-:W-:Y:S02]  /*1e390*/  SHF.L.W.U32.HI R22, R15, 0xd, R16 ;  /* 0x0000000d0f167819 */ /* 0x000fe40000010e10 */
[--C-:B------:R-:W-:Y:S02]  /*1e3a0*/  SHF.L.W.U32.HI R23, R16, 0x3, R15.reuse ;  /* 0x0000000310177819 */ /* 0x100fe40000010e0f */
[----:B------:R-:W-:-:S04]  /*1e3b0*/  SHF.R.U32.HI R24, RZ, 0x6, R15 ;  /* 0x00000006ff187819 */ /* 0x000fc8000001160f */
[----:B------:R-:W-:Y:S02]  /*1e3c0*/  LOP3.LUT R23, R24, R22, R23, 0x96, !PT ;  /* 0x0000001618177212 */ /* 0x000fe400078e9617 */
[C-C-:B--2---:R-:W-:Y:S02]  /*1e3d0*/  SHF.L.W.U32.HI R18, R35.reuse, 0x1f, R34.reuse ;  /* 0x0000001f23127819 */ /* 0x144fe40000010e22 */
[----:B------:R-:W-:Y:S02]  /*1e3e0*/  SHF.L.W.U32.HI R21, R35, 0x18, R34 ;  /* 0x0000001823157819 */ /* 0x000fe40000010e22 */
[--C-:B------:R-:W-:Y:S02]  /*1e3f0*/  SHF.R.U32.HI R30, RZ, 0x7, R35.reuse ;  /* 0x00000007ff1e7819 */ /* 0x100fe40000011623 */
[C-C-:B------:R-:W-:Y:S02]  /*1e400*/  SHF.L.W.U32.HI R19, R34.reuse, 0x1f, R35.reuse ;  /* 0x0000001f22137819 */ /* 0x140fe40000010e23 */
[----:B------:R-:W-:-:S02]  /*1e410*/  SHF.L.W.U32.HI R20, R34, 0x18, R35 ;  /* 0x0000001822147819 */ /* 0x000fc40000010e23 */
[----:B------:R-:W-:Y:S02]  /*1e420*/  SHF.R.U64 R31, R34, 0x7, R35 ;  /* 0x00000007221f7819 */ /* 0x000fe40000001223 */
[----:B------:R-:W-:Y:S02]  /*1e430*/  LOP3.LUT R30, R30, R18, R21, 0x96, !PT ;  /* 0x000000121e1e7212 */ /* 0x000fe400078e9615 */
[----:B------:R-:W-:Y:S02]  /*1e440*/  LOP3.LUT R31, R31, R19, R20, 0x96, !PT ;  /* 0x000000131f1f7212 */ /* 0x000fe400078e9614 */
[----:B---3--:R-:W-:-:S04]  /*1e450*/  IADD3 R26, P1, P2, R26, R39, R10 ;  /* 0x000000271a1a7210 */ /* 0x008fc80007a3e00a */
[----:B------:R-:W-:Y:S02]  /*1e460*/  IADD3.X R27, PT, PT, R27, R51, R11, P1, P2 ;  /* 0x000000331b1b7210 */ /* 0x000fe40000fe440b */
[C-C-:B----4-:R-:W-:Y:S02]  /*1e470*/  SHF.L.W.U32.HI R11, R28.reuse, 0x1f, R29.reuse ;  /* 0x0000001f1c0b7819 */ /* 0x150fe40000010e1d */
[C-C-:B------:R-:W-:Y:S02]  /*1e480*/  SHF.L.W.U32.HI R18, R28.reuse, 0x18, R29.reuse ;  /* 0x000000181c127819 */ /* 0x140fe40000010e1d */
[----:B------:R-:W-:Y:S02]  /*1e490*/  SHF.R.U64 R21, R28, 0x7, R29 ;  /* 0x000000071c157819 */ /* 0x000fe4000000121d */
[C-C-:B------:R-:W-:Y:S02]  /*1e4a0*/  SHF.L.W.U32.HI R10, R29.reuse, 0x1f, R28.reuse ;  /* 0x0000001f1d0a7819 */ /* 0x140fe40000010e1c */
[----:B------:R-:W-:-:S02]  /*1e4b0*/  SHF.L.W.U32.HI R19, R29, 0x18, R28 ;  /* 0x000000181d137819 */ /* 0x000fc40000010e1c */
[----:B------:R-:W-:Y:S02]  /*1e4c0*/  SHF.R.U32.HI R20, RZ, 0x7, R29 ;  /* 0x00000007ff147819 */ /* 0x000fe4000001161d */
[----:B------:R-:W-:Y:S02]  /*1e4d0*/  LOP3.LUT R21, R21, R11, R18, 0x96, !PT ;  /* 0x0000000b15157212 */ /* 0x000fe400078e9612 */
[----:B------:R-:W-:Y:S02]  /*1e4e0*/  LOP3.LUT R19, R20, R10, R19, 0x96, !PT ;  /* 0x0000000a14137212 */ /* 0x000fe400078e9613 */
[----:B-----5:R-:W-:-:S04]  /*1e4f0*/  IADD3 R4, P2, P3, R34, R25, R4 ;  /* 0x0000001922047210 */ /* 0x020fc80007b5e004 */
[----:B------:R-:W-:Y:S02]  /*1e500*/  IADD3.X R32, PT, PT, R35, R23, R5, P2, P3 ;  /* 0x0000001723207210 */ /* 0x000fe400017e6405 */
[----:B------:R-:W-:Y:S01]  /*1e510*/  IADD3 R10, P2, PT, R4, R21, RZ ;  /* 0x00000015040a7210 */ /* 0x000fe20007f5e0ff */
[----:B------:R-:W-:Y:S02]  /*1e520*/  IMAD.MOV.U32 R4, RZ, RZ, R6 ;  /* 0x000000ffff047224 */ /* 0x000fe400078e0006 */
[----:B------:R-:W-:Y:S02]  /*1e530*/  IMAD.MOV.U32 R5, RZ, RZ, R13 ;  /* 0x000000ffff057224 */ /* 0x000fe400078e000d */
[----:B------:R-:W-:Y:S01]  /*1e540*/  IMAD.MOV.U32 R6, RZ, RZ, R12 ;  /* 0x000000ffff067224 */ /* 0x000fe200078e000c */
[----:B------:R-:W-:Y:S01]  /*1e550*/  IADD3 R11, P1, PT, R26, R31, RZ ;  /* 0x0000001f1a0b7210 */ /* 0x000fe20007f3e0ff */
[----:B------:R-:W-:-:S03]  /*1e560*/  IMAD.X R32, R32, 0x1, R19, P2 ;  /* 0x0000000120207824 */ /* 0x000fc600010e0613 */
[----:B------:R0:W-:Y:S01]  /*1e570*/  STL.128 [R33+0x90], R4 ;  /* 0x0000900421007387 */ /* 0x0001e20000100c00 */
[----:B------:R-:W-:Y:S01]  /*1e580*/  IMAD.X R30, R27, 0x1, R30, P1 ;  /* 0x000000011b1e7824 */ /* 0x000fe200008e061e */
[----:B------:R-:W-:Y:S01]  /*1e590*/  IADD3 R8, P1, PT, R8, 0x40, RZ ;  /* 0x0000004008087810 */ /* 0x000fe20007f3e0ff */
[----:B0-----:R-:W-:Y:S02]  /*1e5a0*/  IMAD.MOV.U32 R4, RZ, RZ, R14 ;  /* 0x000000ffff047224 */ /* 0x001fe400078e000e */
[----:B------:R-:W-:Y:S02]  /*1e5b0*/  IMAD.MOV.U32 R5, RZ, RZ, R17 ;  /* 0x000000ffff057224 */ /* 0x000fe400078e0011 */
[----:B------:R-:W-:Y:S02]  /*1e5c0*/  IMAD.MOV.U32 R6, RZ, RZ, R16 ;  /* 0x000000ffff067224 */ /* 0x000fe400078e0010 */
[----:B------:R-:W-:-:S05]  /*1e5d0*/  IMAD.MOV.U32 R7, RZ, RZ, R15 ;  /* 0x000000ffff077224 */ /* 0x000fca00078e000f */
[----:B------:R0:W-:Y:S01]  /*1e5e0*/  STL.128 [R33+0xa0], R4 ;  /* 0x0000a00421007387 */ /* 0x0001e20000100c00 */
[----:B------:R-:W-:Y:S01]  /*1e5f0*/  IMAD.X R9, RZ, RZ, R9, P1 ;  /* 0x000000ffff097224 */ /* 0x000fe200008e0609 */
[----:B------:R-:W-:-:S04]  /*1e600*/  ISETP.NE.U32.AND P1, PT, R8, 0x200, PT ;  /* 0x000002000800780c */ /* 0x000fc80003f25070 */
[----:B------:R-:W-:Y:S01]  /*1e610*/  ISETP.NE.AND.EX P1, PT, R9, RZ, PT, P1 ;  /* 0x000000ff0900720c */ /* 0x000fe20003f25310 */
[----:B0-----:R-:W-:Y:S02]  /*1e620*/  IMAD.MOV.U32 R4, RZ, RZ, R11 ;  /* 0x000000ffff047224 */ /* 0x001fe400078e000b */
[----:B------:R-:W-:Y:S02]  /*1e630*/  IMAD.MOV.U32 R5, RZ, RZ, R30 ;  /* 0x000000ffff057224 */ /* 0x000fe400078e001e */
[----:B------:R-:W-:Y:S02]  /*1e640*/  IMAD.MOV.U32 R6, RZ, RZ, R10 ;  /* 0x000000ffff067224 */ /* 0x000fe400078e000a */
[----:B------:R-:W-:-:S05]  /*1e650*/  IMAD.MOV.U32 R7, RZ, RZ, R32 ;  /* 0x000000ffff077224 */ /* 0x000fca00078e0020 */
[----:B------:R1:W-:Y:S01]  /*1e660*/  STL.128 [R33+0xb0], R4 ;  /* 0x0000b00421007387 */ /* 0x0003e20000100c00 */
[----:B------:R-:W-:Y:S05]  /*1e670*/  @P1 BRA `(.L_x_65) ;  /* 0xfffffff000e41947 */ /* 0x000fea000383ffff */
[----:B------:R-:W-:Y:S05]  /*1e680*/  BSYNC.RECONVERGENT B3 ;  /* 0x0000000000037941 */ /* 0x000fea0003800200 */
.L_x_64:
[----:B------:R-:W2:Y:S04]  /*1e690*/  LDL.128 R16, [R1+0x310] ;  /* 0x0003100001107983 */ /* 0x000ea80000100c00 */
[----:B-1----:R-:W3:Y:S04]  /*1e6a0*/  LDL.128 R4, [R1+0x320] ;  /* 0x0003200001047983 */ /* 0x002ee80000100c00 */
[----:B------:R-:W4:Y:S04]  /*1e6b0*/  LDL.128 R8, [R1+0x330] ;  /* 0x0003300001087983 */ /* 0x000f280000100c00 */
[----:B------:R-:W5:Y:S01]  /*1e6c0*/  LDL.128 R12, [R1+0x340] ;  /* 0x00034000010c7983 */ /* 0x000f620000100c00 */
[----:B------:R-:W-:Y:S01]  /*1e6d0*/  BSSY.RECONVERGENT B3, `(.L_x_66) ;  /* 0x0000062000037945 */ /* 0x000fe20003800200 */
[----:B------:R-:W-:Y:S01]  /*1e6e0*/  CS2R R32, SRZ ;  /* 0x0000000000207805 */ /* 0x000fe2000001ff00 */
[----:B--2---:R-:W-:-:S02]  /*1e6f0*/  IMAD.MOV.U32 R30, RZ, RZ, R16 ;  /* 0x000000ffff1e7224 */ /* 0x004fc400078e0010 */
[----:B------:R-:W-:Y:S02]  /*1e700*/  IMAD.MOV.U32 R31, RZ, RZ, R17 ;  /* 0x000000ffff1f7224 */ /* 0x000fe400078e0011 */
[----:B------:R-:W-:Y:S02]  /*1e710*/  IMAD.MOV.U32 R29, RZ, RZ, R18 ;  /* 0x000000ffff1d7224 */ /* 0x000fe400078e0012 */
[----:B------:R-:W-:Y:S02]  /*1e720*/  IMAD.MOV.U32 R28, RZ, RZ, R19 ;  /* 0x000000ffff1c7224 */ /* 0x000fe400078e0013 */
[----:B---3--:R-:W-:Y:S02]  /*1e730*/  IMAD.MOV.U32 R27, RZ, RZ, R4 ;  /* 0x000000ffff1b7224 */ /* 0x008fe400078e0004 */
[----:B------:R-:W-:Y:S02]  /*1e740*/  IMAD.MOV.U32 R26, RZ, RZ, R5 ;  /* 0x000000ffff1a7224 */ /* 0x000fe400078e0005 */
[----:B------:R-:W-:-:S02]  /*1e750*/  IMAD.MOV.U32 R25, RZ, RZ, R6 ;  /* 0x000000ffff197224 */ /* 0x000fc400078e0006 */
[----:B------:R-:W-:Y:S02]  /*1e760*/  IMAD.MOV.U32 R24, RZ, RZ, R7 ;  /* 0x000000ffff187224 */ /* 0x000fe400078e0007 */
[----:B----4-:R-:W-:Y:S02]  /*1e770*/  IMAD.MOV.U32 R50, RZ, RZ, R8 ;  /* 0x000000ffff327224 */ /* 0x010fe400078e0008 */
[----:B------:R-:W-:Y:S02]  /*1e780*/  IMAD.MOV.U32 R39, RZ, RZ, R9 ;  /* 0x000000ffff277224 */ /* 0x000fe400078e0009 */
[----:B------:R-:W-:Y:S02]  /*1e790*/  IMAD.MOV.U32 R38, RZ, RZ, R10 ;  /* 0x000000ffff267224 */ /* 0x000fe400078e000a */
[----:B------:R-:W-:Y:S02]  /*1e7a0*/  IMAD.MOV.U32 R35, RZ, RZ, R11 ;  /* 0x000000ffff237224 */ /* 0x000fe400078e000b */
[----:B-----5:R-:W-:-:S02]  /*1e7b0*/  IMAD.MOV.U32 R53, RZ, RZ, R12 ;  /* 0x000000ffff357224 */ /* 0x020fc400078e000c */
[----:B------:R-:W-:Y:S02]  /*1e7c0*/  IMAD.MOV.U32 R52, RZ, RZ, R13 ;  /* 0x000000ffff347224 */ /* 0x000fe400078e000d */
[----:B------:R-:W-:Y:S02]  /*1e7d0*/  IMAD.MOV.U32 R34, RZ, RZ, R14 ;  /* 0x000000ffff227224 */ /* 0x000fe400078e000e */
[----:B------:R-:W-:-:S07]  /*1e7e0*/  IMAD.MOV.U32 R51, RZ, RZ, R15 ;  /* 0x000000ffff337224 */ /* 0x000fce00078e000f */
.L_x_67:
[----:B------:R-:W-:-:S04]  /*1e7f0*/  IMAD.SHL.U32 R58, R33, 0x8, RZ ;  /* 0x00000008213a7824 */ /* 0x000fc800078e00ff */
[----:B------:R-:W-:-:S06]  /*1e800*/  IMAD.IADD R20, R1, 0x1, R58 ;  /* 0x0000000101147824 */ /* 0x000fcc00078e023a */
[----:B------:R-:W2:Y:S01]  /*1e810*/  LDL.128 R20, [R20] ;  /* 0x0000000014147983 */ /* 0x000ea20000100c00 */
[C-C-:B------:R-:W-:Y:S02]  /*1e820*/  SHF.L.W.U32.HI R54, R50.reuse, 0x12, R39.reuse ;  /* 0x0000001232367819 */ /* 0x140fe40000010e27 */
[----:B------:R-:W-:Y:S02]  /*1e830*/  SHF.L.W.U32.HI R55, R50, 0xe, R39 ;  /* 0x0000000e32377819 */ /* 0x000fe40000010e27 */
[----:B------:R-:W-:Y:S02]  /*1e840*/  SHF.L.W.U32.HI R56, R39, 0x17, R50 ;  /* 0x0000001727387819 */ /* 0x000fe40000010e32 */
[----:B------:R-:W-:Y:S02]  /*1e850*/  LOP3.LUT R57, R53, R50, R38, 0xb8, !PT ;  /* 0x0000003235397212 */ /* 0x000fe400078eb826 */
[----:B------:R-:W-:Y:S02]  /*1e860*/  LOP3.LUT R54, R56, R54, R55, 0x96, !PT ;  /* 0x0000003638367212 */ /* 0x000fe400078e9637 */
[----:B------:R-:W-:-:S02]  /*1e870*/  SHF.L.W.U32.HI R55, R39, 0xe, R50 ;  /* 0x0000000e27377819 */ /* 0x000fc40000010e32 */
[----:B------:R-:W-:Y:S02]  /*1e880*/  IADD3 R57, P1, P2, R54, R57, R34 ;  /* 0x0000003936397210 */ /* 0x000fe40007a3e022 */
[----:B------:R-:W-:Y:S02]  /*1e890*/  SHF.L.W.U32.HI R54, R50, 0x17, R39 ;  /* 0x0000001732367819 */ /* 0x000fe40000010e27 */
[----:B------:R-:W-:Y:S02]  /*1e8a0*/  SHF.L.W.U32.HI R34, R39, 0x12, R50 ;  /* 0x0000001227227819 */ /* 0x000fe40000010e32 */
[----:B------:R-:W-:Y:S02]  /*1e8b0*/  IADD3 R33, P4, PT, R33, 0x2, RZ ;  /* 0x0000000221217810 */ /* 0x000fe40007f9e0ff */
[----:B------:R-:W-:Y:S02]  /*1e8c0*/  LOP3.LUT R56, R54, R34, R55, 0x96, !PT ;  /* 0x0000002236387212 */ /* 0x000fe400078e9637 */
[----:B------:R-:W2:Y:S01]  /*1e8d0*/  LDC.64 R54, c[0x3][R58+0x480] ;  /* 0x00c120003a367b82 */ /* 0x000ea20000000a00 */
[----:B------:R-:W-:Y:S01]  /*1e8e0*/  LOP3.LUT R34, R52, R39, R35, 0xb8, !PT ;  /* 0x0000002734227212 */ /* 0x000fe200078eb823 */
[----:B------:R-:W-:-:S03]  /*1e8f0*/  IMAD.X R32, RZ, RZ, R32, P4 ;  /* 0x000000ffff207224 */ /* 0x000fc600020e0620 */
[----:B------:R-:W-:Y:S02]  /*1e900*/  IADD3.X R51, PT, PT, R56, R34, R51, P1, P2 ;  /* 0x0000002238337210 */ /* 0x000fe40000fe4433 */
[----:B--2---:R-:W-:Y:S02]  /*1e910*/  IADD3 R34, P1, P2, R20, R57, R54 ;  /* 0x0000003914227210 */ /* 0x004fe40007a3e036 */
[----:B------:R-:W0:Y:S01]  /*1e920*/  LDC.64 R56, c[0x3][R58+0x488] ;  /* 0x00c122003a387b82 */ /* 0x000e220000000a00 */
[----:B------:R-:W-:Y:S02]  /*1e930*/  SHF.L.W.U32.HI R20, R30, 0x4, R31 ;  /* 0x000000041e147819 */ /* 0x000fe40000010e1f */
[----:B------:R-:W-:Y:S02]  /*1e940*/  IADD3.X R55, PT, PT, R21, R51, R55, P1, P2 ;  /* 0x0000003315377210 */ /* 0x000fe40000fe4437 */
[C-C-:B------:R-:W-:Y:S02]  /*1e950*/  SHF.L.W.U32.HI R21, R31.reuse, 0x1e, R30.reuse ;  /* 0x0000001e1f157819 */ /* 0x140fe40000010e1e */
[----:B------:R-:W-:-:S04]  /*1e960*/  SHF.L.W.U32.HI R51, R31, 0x19, R30 ;  /* 0x000000191f337819 */ /* 0x000fc80000010e1e */
[----:B------:R-:W-:Y:S02]  /*1e970*/  LOP3.LUT R20, R51, R20, R21, 0x96, !PT ;  /* 0x0000001433147212 */ /* 0x000fe400078e9615 */
[--C-:B------:R-:W-:Y:S02]  /*1e980*/  LOP3.LUT R21, R29, R27, R30.reuse, 0xe8, !PT ;  /* 0x0000001b1d157212 */ /* 0x100fe400078ee81e */
[----:B------:R-:W-:Y:S02]  /*1e990*/  SHF.L.W.U32.HI R51, R30, 0x19, R31 ;  /* 0x000000191e337819 */ /* 0x000fe40000010e1f */
[----:B------:R-:W-:Y:S02]  /*1e9a0*/  IADD3 R20, P2, P3, R34, R20, R21 ;  /* 0x0000001422147210 */ /* 0x000fe40007b5e015 */
[----:B------:R-:W-:Y:S02]  /*1e9b0*/  IADD3 R21, P1, PT, R25, R34, RZ ;  /* 0x0000002219157210 */ /* 0x000fe40007f3e0ff */
[----:B------:R-:W-:-:S02]  /*1e9c0*/  SHF.L.W.U32.HI R25, R31, 0x4, R30 ;  /* 0x000000041f197819 */ /* 0x000fc40000010e1e */
[----:B------:R-:W-:Y:S01]  /*1e9d0*/  SHF.L.W.U32.HI R34, R30, 0x1e, R31 ;  /* 0x0000001e1e227819 */ /* 0x000fe20000010e1f */
[----:B------:R-:W-:-:S03]  /*1e9e0*/  IMAD.X R54, R24, 0x1, R55, P1 ;  /* 0x0000000118367824 */ /* 0x000fc600008e0637 */
[----:B------:R-:W-:Y:S02]  /*1e9f0*/  LOP3.LUT R25, R51, R25, R34, 0x96, !PT ;  /* 0x0000001933197212 */ /* 0x000fe400078e9622 */
[----:B------:R-:W-:Y:S02]  /*1ea00*/  LOP3.LUT R34, R28, R26, R31, 0xe8, !PT ;  /* 0x0000001a1c227212 */ /* 0x000fe400078ee81f */
[----:B------:R-:W-:Y:S02]  /*1ea10*/  SHF.L.W.U32.HI R24, R21, 0x12, R54 ;  /* 0x0000001215187819 */ /* 0x000fe40000010e36 */
[----:B------:R-:W-:Y:S02]  /*1ea20*/  IADD3.X R55, PT, PT, R55, R25, R34, P2, P3 ;  /* 0x0000001937377210 */ /* 0x000fe400017e6422 */
[----:B------:R-:W-:Y:S02]  /*1ea30*/  SHF.L.W.U32.HI R25, R21, 0xe, R54 ;  /* 0x0000000e15197819 */ /* 0x000fe40000010e36 */
[----:B------:R-:W-:-:S04]  /*1ea40*/  SHF.L.W.U32.HI R34, R54, 0x17, R21 ;  /* 0x0000001736227819 */ /* 0x000fc80000010e15 */
[----:B------:R-:W-:Y:S02]  /*1ea50*/  LOP3.LUT R25, R34, R24, R25, 0x96, !PT ;  /* 0x0000001822197212 */ /* 0x000fe400078e9619 */
[----:B------:R-:W-:Y:S02]  /*1ea60*/  LOP3.LUT R24, R38, R21, R50, 0xb8, !PT ;  /* 0x0000001526187212 */ /* 0x000fe400078eb832 */
[----:B------:R-:W-:Y:S02]  /*1ea70*/  SHF.L.W.U32.HI R34, R21, 0x17, R54 ;  /* 0x0000001715227819 */ /* 0x000fe40000010e36 */
[----:B------:R-:W-:Y:S01]  /*1ea80*/  IADD3 R51, P1, P2, R25, R24, R53 ;  /* 0x0000001819337210 */ /* 0x000fe20007a3e035 */
[----:B------:R-:W-:Y:S01]  /*1ea90*/  IMAD.MOV.U32 R53, RZ, RZ, R50 ;  /* 0x000000ffff357224 */ /* 0x000fe200078e0032 */
[C-C-:B------:R-:W-:Y:S02]  /*1eaa0*/  SHF.L.W.U32.HI R24, R54.reuse, 0x12, R21.reuse ;  /* 0x0000001236187819 */ /* 0x140fe40000010e15 */
[----:B------:R-:W-:-:S04]  /*1eab0*/  SHF.L.W.U32.HI R25, R54, 0xe, R21 ;  /* 0x0000000e36197819 */ /* 0x000fc80000010e15 */
[----:B------:R-:W-:Y:S02]  /*1eac0*/  LOP3.LUT R24, R34, R24, R25, 0x96, !PT ;  /* 0x0000001822187212 */ /* 0x000fe400078e9619 */
[----:B------:R-:W-:Y:S02]  /*1ead0*/  LOP3.LUT R25, R35, R54, R39, 0xb8, !PT ;  /* 0x0000003623197212 */ /* 0x000fe400078eb827 */
[--C-:B------:R-:W-:Y:S02]  /*1eae0*/  SHF.L.W.U32.HI R34, R20, 0x1e, R55.reuse ;  /* 0x0000001e14227819 */ /* 0x100fe40000010e37 */
[----:B------:R-:W-:Y:S02]  /*1eaf0*/  IADD3.X R25, PT, PT, R24, R25, R52, P1, P2 ;  /* 0x0000001918197210 */ /* 0x000fe40000fe4434 */
[----:B0-----:R-:W-:Y:S02]  /*1eb00*/  IADD3 R22, P1, P2, R22, R51, R56 ;  /* 0x0000003316167210 */ /* 0x001fe40007a3e038 */
[----:B------:R-:W-:-:S02]  /*1eb10*/  SHF.L.W.U32.HI R24, R20, 0x4, R55 ;  /* 0x0000000414187819 */ /* 0x000fc40000010e37 */
[----:B------:R-:W-:Y:S02]  /*1eb20*/  IADD3.X R57, PT, PT, R23, R25, R57, P1, P2 ;  /* 0x0000001917397210 */ /* 0x000fe40000fe4439 */
[C-C-:B------:R-:W-:Y:S02]  /*1eb30*/  SHF.L.W.U32.HI R25, R55.reuse, 0x1e, R20.reuse ;  /* 0x0000001e37197819 */ /* 0x140fe40000010e14 */
[--C-:B------:R-:W-:Y:S02]  /*1eb40*/  SHF.L.W.U32.HI R52, R55, 0x19, R20.reuse ;  /* 0x0000001937347819 */ /* 0x100fe40000010e14 */
[----:B------:R-:W-:Y:S02]  /*1eb50*/  IADD3 R50, P1, PT, R27, R22, RZ ;  /* 0x000000161b327210 */ /* 0x000fe40007f3e0ff */
[----:B------:R-:W-:Y:S01]  /*1eb60*/  LOP3.LUT R24, R52, R24, R25, 0x96, !PT ;  /* 0x0000001834187212 */ /* 0x000fe200078e9619 */
[----:B------:R-:W-:Y:S01]  /*1eb70*/  IMAD.MOV.U32 R52, RZ, RZ, R39 ;  /* 0x000000ffff347224 */ /* 0x000fe200078e0027 */
[----:B------:R-:W-:Y:S01]  /*1eb80*/  SHF.L.W.U32.HI R23, R55, 0x4, R20 ;  /* 0x0000000437177819 */ /* 0x000fe20000010e14 */
[----:B------:R-:W-:Y:S01]  /*1eb90*/  IMAD.X R39, R26, 0x1, R57, P1 ;  /* 0x000000011a277824 */ /* 0x000fe200008e0639 */
[----:B------:R-:W-:-:S02]  /*1eba0*/  ISETP.NE.U32.AND P1, PT, R33, 0x50, PT ;  /* 0x000000502100780c */ /* 0x000fc40003f25070 */
[----:B------:R-:W-:Y:S02]  /*1ebb0*/  SHF.L.W.U32.HI R51, R20, 0x19, R55 ;  /* 0x0000001914337819 */ /* 0x000fe40000010e37 */
[----:B------:R-:W-:Y:S02]  /*1ebc0*/  ISETP.NE.AND.EX P1, PT, R32, RZ, PT, P1 ;  /* 0x000000ff2000720c */ /* 0x000fe40003f25310 */
[----:B------:R-:W-:Y:S02]  /*1ebd0*/  LOP3.LUT R25, R30, R29, R20, 0xe8, !PT ;  /* 0x0000001d1e197212 */ /* 0x000fe400078ee814 */
[----:B------:R-:W-:Y:S01]  /*1ebe0*/  LOP3.LUT R34, R51, R23, R34, 0x96, !PT ;  /* 0x0000001733227212 */ /* 0x000fe200078e9622 */
[----:B------:R-:W-:Y:S01]  /*1ebf0*/  IMAD.MOV.U32 R23, RZ, RZ, R30 ;  /* 0x000000ffff177224 */ /* 0x000fe200078e001e */
[----:B------:R-:W-:Y:S01]  /*1ec00*/  IADD3 R30, P2, P3, R22, R24, R25 ;  /* 0x00000018161e7210 */ /* 0x000fe20007b5e019 */
[----:B------:R-:W-:Y:S01]  /*1ec10*/  IMAD.MOV.U32 R22, RZ, RZ, R31 ;  /* 0x000000ffff167224 */ /* 0x000fe200078e001f */
[----:B------:R-:W-:Y:S01]  /*1ec20*/  LOP3.LUT R24, R31, R28, R55, 0xe8, !PT ;  /* 0x0000001c1f187212 */ /* 0x000fe200078ee837 */
[----:B------:R-:W-:-:S02]  /*1ec30*/  IMAD.MOV.U32 R25, RZ, RZ, R29 ;  /* 0x000000ffff197224 */ /* 0x000fc400078e001d */
[----:B------:R-:W-:Y:S01]  /*1ec40*/  IMAD.MOV.U32 R51, RZ, RZ, R35 ;  /* 0x000000ffff337224 */ /* 0x000fe200078e0023 */
[----:B------:R-:W-:Y:S01]  /*1ec50*/  IADD3.X R31, PT, PT, R57, R34, R24, P2, P3 ;  /* 0x00000022391f7210 */ /* 0x000fe200017e6418 */
[----:B------:R-:W-:Y:S02]  /*1ec60*/  IMAD.MOV.U32 R34, RZ, RZ, R38 ;  /* 0x000000ffff227224 */ /* 0x000fe400078e0026 */
[----:B------:R-:W-:Y:S02]  /*1ec70*/  IMAD.MOV.U32 R24, RZ, RZ, R28 ;  /* 0x000000ffff187224 */ /* 0x000fe400078e001c */
[----:B------:R-:W-:Y:S02]  /*1ec80*/  IMAD.MOV.U32 R29, RZ, RZ, R20 ;  /* 0x000000ffff1d7224 */ /* 0x000fe400078e0014 */
[----:B------:R-:W-:Y:S02]  /*1ec90*/  IMAD.MOV.U32 R38, RZ, RZ, R21 ;  /* 0x000000ffff267224 */ /* 0x000fe400078e0015 */
[----:B------:R-:W-:-:S02]  /*1eca0*/  IMAD.MOV.U32 R28, RZ, RZ, R55 ;  /* 0x000000ffff1c7224 */ /* 0x000fc400078e0037 */
[----:B------:R-:W-:Y:S02]  /*1ecb0*/  IMAD.MOV.U32 R35, RZ, RZ, R54 ;  /* 0x000000ffff237224 */ /* 0x000fe400078e0036 */
[----:B------:R-:W-:Y:S02]  /*1ecc0*/  IMAD.MOV.U32 R27, RZ, RZ, R23 ;  /* 0x000000ffff1b7224 */ /* 0x000fe400078e0017 */
[----:B------:R-:W-:Y:S01]  /*1ecd0*/  IMAD.MOV.U32 R26, RZ, RZ, R22 ;  /* 0x000000ffff1a7224 */ /* 0x000fe200078e0016 */
[----:B------:R-:W-:Y:S06]  /*1ece0*/  @P1 BRA `(.L_x_67) ;  /* 0xfffffff800c01947 */ /* 0x000fec000383ffff */
[----:B------:R-:W-:Y:S05]  /*1ecf0*/  BSYNC.RECONVERGENT B3 ;  /* 0x0000000000037941 */ /* 0x000fea0003800200 */
.L_x_66:
[----:B------:R-:W2:Y:S01]  /*1ed00*/  LDL.64 R20, [R1+0x308] ;  /* 0x0003080001147983 */ /* 0x000ea20000100a00 */
[----:B------:R-:W-:Y:S02]  /*1ed10*/  IADD3 R26, P6, PT, R16, R30, RZ ;  /* 0x0000001e101a7210 */ /* 0x000fe40007fde0ff */
[----:B------:R-:W-:Y:S02]  /*1ed20*/  IADD3 R18, P1, PT, R29, R18, RZ ;  /* 0x000000121d127210 */ /* 0x000fe40007f3e0ff */
[----:B------:R-:W-:Y:S01]  /*1ed30*/  IADD3 R23, P2, PT, R4, R23, RZ ;  /* 0x0000001704177210 */ /* 0x000fe20007f5e0ff */
[----:B------:R-:W-:Y:S01]  /*1ed40*/  IMAD.X R27, R17, 0x1, R31, P6 ;  /* 0x00000001111b7824 */ /* 0x000fe200030e061f */
[----:B------:R-:W-:Y:S01]  /*1ed50*/  IADD3 R25, P3, PT, R25, R6, RZ ;  /* 0x0000000619197210 */ /* 0x000fe20007f7e0ff */
[----:B------:R-:W-:Y:S01]  /*1ed60*/  IMAD.X R19, R28, 0x1, R19, P1 ;  /* 0x000000011c137824 */ /* 0x000fe200008e0613 */
[----:B------:R-:W-:Y:S01]  /*1ed70*/  IADD3 R16, P4, PT, R8, R50, RZ ;  /* 0x0000003208107210 */ /* 0x000fe20007f9e0ff */
[----:B------:R-:W-:Y:S01]  /*1ed80*/  IMAD.X R22, R5, 0x1, R22, P2 ;  /* 0x0000000105167824 */ /* 0x000fe200010e0616 */
[----:B------:R-:W-:Y:S01]  /*1ed90*/  IADD3 R8, P5, PT, R38, R10, RZ ;  /* 0x0000000a26087210 */ /* 0x000fe20007fbe0ff */
[----:B------:R-:W-:Y:S01]  /*1eda0*/  IMAD.X R24, R24, 0x1, R7, P3 ;  /* 0x0000000118187824 */ /* 0x000fe200018e0607 */
[----:B------:R-:W-:Y:S01]  /*1edb0*/  IADD3 R14, P1, PT, R34, R14, RZ ;  /* 0x0000000e220e7210 */ /* 0x000fe20007f3e0ff */
[----:B------:R-:W-:Y:S01]  /*1edc0*/  IMAD.MOV.U32 R4, RZ, RZ, R26 ;  /* 0x000000ffff047224 */ /* 0x000fe200078e001a */
[----:B------:R-:W-:Y:S01]  /*1edd0*/  IADD3 R12, P6, PT, R12, R53, RZ ;  /* 0x000000350c0c7210 */ /* 0x000fe20007fde0ff */
[----:B------:R-:W-:-:S02]  /*1ede0*/  IMAD.MOV.U32 R5, RZ, RZ, R27 ;  /* 0x000000ffff057224 */ /* 0x000fc400078e001b */
[----:B------:R-:W-:Y:S02]  /*1edf0*/  IMAD.MOV.U32 R6, RZ, RZ, R18 ;  /* 0x000000ffff067224 */ /* 0x000fe400078e0012 */
[----:B------:R-:W-:Y:S02]  /*1ee00*/  IMAD.MOV.U32 R7, RZ, RZ, R19 ;  /* 0x000000ffff077224 */ /* 0x000fe400078e0013 */
[----:B------:R-:W-:Y:S02]  /*1ee10*/  IMAD.X R17, R9, 0x1, R39, P4 ;  /* 0x0000000109117824 */ /* 0x000fe400020e0627 */
[----:B------:R-:W-:Y:S01]  /*1ee20*/  IMAD.X R9, R35, 0x1, R11, P5 ;  /* 0x0000000123097824 */ /* 0x000fe200028e060b */
[----:B------:R0:W-:Y:S01]  /*1ee30*/  STL.128 [R1+0x310], R4 ;  /* 0x0003100401007387 */ /* 0x0001e20000100c00 */
[----:B------:R-:W-:Y:S02]  /*1ee40*/  IMAD.X R15, R51, 0x1, R15, P1 ;  /* 0x00000001330f7824 */ /* 0x000fe400008e060f */
[----:B------:R-:W-:-:S02]  /*1ee50*/  IMAD.X R13, R13, 0x1, R52, P6 ;  /* 0x000000010d0d7824 */ /* 0x000fc400030e0634 */
[----:B0-----:R-:W-:Y:S02]  /*1ee60*/  IMAD.MOV.U32 R4, RZ, RZ, R23 ;  /* 0x000000ffff047224 */ /* 0x001fe400078e0017 */
[----:B------:R-:W-:Y:S02]  /*1ee70*/  IMAD.MOV.U32 R5, RZ, RZ, R22 ;  /* 0x000000ffff057224 */ /* 0x000fe400078e0016 */
[----:B------:R-:W-:Y:S02]  /*1ee80*/  IMAD.MOV.U32 R6, RZ, RZ, R25 ;  /* 0x000000ffff067224 */ /* 0x000fe400078e0019 */
[----:B------:R-:W-:-:S05]  /*1ee90*/  IMAD.MOV.U32 R7, RZ, RZ, R24 ;  /* 0x000000ffff077224 */ /* 0x000fca00078e0018 */
[----:B------:R0:W-:Y:S02]  /*1eea0*/  STL.128 [R1+0x320], R4 ;  /* 0x0003200401007387 */ /* 0x0001e40000100c00 */
[----:B0-----:R-:W-:Y:S02]  /*1eeb0*/  IMAD.MOV.U32 R4, RZ, RZ, R16 ;  /* 0x000000ffff047224 */ /* 0x001fe400078e0010 */
[----:B------:R-:W-:Y:S02]  /*1eec0*/  IMAD.MOV.U32 R5, RZ, RZ, R17 ;  /* 0x000000ffff057224 */ /* 0x000fe400078e0011 */
[----:B------:R-:W-:Y:S02]  /*1eed0*/  IMAD.MOV.U32 R6, RZ, RZ, R8 ;  /* 0x000000ffff067224 */ /* 0x000fe400078e0008 */
[----:B------:R-:W-:Y:S01]  /*1eee0*/  IMAD.MOV.U32 R7, RZ, RZ, R9 ;  /* 0x000000ffff077224 */ /* 0x000fe200078e0009 */
[----:B------:R-:W-:-:S04]  /*1eef0*/  CS2R R8, SRZ ;  /* 0x0000000000087805 */ /* 0x000fc8000001ff00 */
[----:B------:R0:W-:Y:S02]  /*1ef00*/  STL.128 [R1+0x330], R4 ;  /* 0x0003300401007387 */ /* 0x0001e40000100c00 */
[----:B0-----:R-:W-:Y:S02]  /*1ef10*/  IMAD.MOV.U32 R4, RZ, RZ, R12 ;  /* 0x000000ffff047224 */ /* 0x001fe400078e000c */
[----:B------:R-:W-:Y:S02]  /*1ef20*/  IMAD.MOV.U32 R5, RZ, RZ, R13 ;  /* 0x000000ffff057224 */ /* 0x000fe400078e000d */
[----:B------:R-:W-:Y:S02]  /*1ef30*/  IMAD.MOV.U32 R6, RZ, RZ, R14 ;  /* 0x000000ffff067224 */ /* 0x000fe400078e000e */
[----:B------:R-:W-:-:S05]  /*1ef40*/  IMAD.MOV.U32 R7, RZ, RZ, R15 ;  /* 0x000000ffff077224 */ /* 0x000fca00078e000f */
[----:B------:R0:W-:Y:S01]  /*1ef50*/  STL.128 [R1+0x340], R4 ;  /* 0x0003400401007387 */ /* 0x0001e20000100c00 */
[----:B--2---:R-:W-:-:S05]  /*1ef60*/  IADD3 R10, P1, PT, R20, 0x400, RZ ;  /* 0x00000400140a7810 */ /* 0x004fca0007f3e0ff */
[----:B------:R-:W-:Y:S01]  /*1ef70*/  IMAD.X R11, RZ, RZ, R21, P1 ;  /* 0x000000ffff0b7224 */ /* 0x000fe200008e0615 */
[----:B------:R-:W-:-:S04]  /*1ef80*/  CS2R R20, SRZ ;  /* 0x0000000000147805 */ /* 0x000fc8000001ff00 */
[----:B------:R0:W-:Y:S03]  /*1ef90*/  STL.128 [R1+0x300], R8 ;  /* 0x0003000801007387 */ /* 0x0001e60000100c00 */
.L_x_63:
[----:B------:R-:W-:Y:S05]  /*1efa0*/  BSYNC.RECONVERGENT B1 ;  /* 0x0000000000017941 */ /* 0x000fea0003800200 */
.L_x_62:
[----:B------:R-:W-:Y:S05]  /*1efb0*/  @P0 BRA `(.L_x_68) ;  /* 0xffffffd000740947 */ /* 0x000fea000383ffff */
.L_x_61:
[----:B------:R-:W-:Y:S05]  /*1efc0*/  BSYNC.RECONVERGENT B2 ;  /* 0x0000000000027941 */ /* 0x000fea0003800200 */
.L_x_60:
[----:B------:R-:W-:Y:S01]  /*1efd0*/  ISETP.GT.U32.AND P0, PT, R20, 0x6f, PT ;  /* 0x0000006f1400780c */ /* 0x000fe20003f04070 */
[----:B------:R-:W-:Y:S03]  /*1efe0*/  BSSY.RECONVERGENT B1, `(.L_x_69) ;  /* 0x0000377000017945 */ /* 0x000fe60003800200 */
[----:B------:R-:W-:-:S13]  /*1eff0*/  ISETP.GT.U32.AND.EX P0, PT, R21, RZ, PT, P0 ;  /* 0x000000ff1500720c */ /* 0x000fda0003f04100 */
[----:B------:R-:W-:Y:S05]  /*1f000*/  @P0 BRA `(.L_x_70) ;  /* 0x0000000400500947 */ /* 0x000fea0003800000 */
[----:B------:R-:W-:Y:S01]  /*1f010*/  IMAD.MOV.U32 R3, RZ, RZ, 0x80 ;  /* 0x00000080ff037424 */ /* 0x000fe200078e00ff */
[----:B------:R-:W-:Y:S01]  /*1f020*/  ISETP.NE.U32.AND P0, PT, R20, 0x6f, PT ;  /* 0x0000006f1400780c */ /* 0x000fe20003f05070 */
[----:B------:R-:W-:-:S03]  /*1f030*/  IMAD.IADD R0, R1, 0x1, R20 ;  /* 0x0000000101007824 */ /* 0x000fc600078e0214 */
[----:B------:R-:W-:Y:S02]  /*1f040*/  ISETP.NE.AND.EX P0, PT, R21, RZ, PT, P0 ;  /* 0x000000ff1500720c */ /* 0x000fe40003f05300 */
[----:B------:R1:W-:Y:S11]  /*1f050*/  STL.U8 [R0+0x280], R3 ;  /* 0x0002800300007387 */ /* 0x0003f60000100000 */
[----:B-1----:R-:W-:Y:S05]  /*1f060*/  @!P0 BRA `(.L_x_71) ;  /* 0x0000003400b88947 */ /* 0x002fea0003800000 */
[C---:B------:R-:W-:Y:S01]  /*1f070*/  ISETP.GT.U32.AND P0, PT, R20.reuse, 0x5f, PT ;  /* 0x0000005f1400780c */ /* 0x040fe20003f04070 */
[----:B------:R-:W-:Y:S01]  /*1f080*/  BSSY.RECONVERGENT B2, `(.L_x_72) ;  /* 0x0000021000027945 */ /* 0x000fe20003800200 */
[----:B0-----:R-:W-:Y:S02]  /*1f090*/  IADD3 R4, PT, PT, -R20, 0x6f, RZ ;  /* 0x0000006f14047810 */ /* 0x001fe40007ffe1ff */
[----:B------:R-:W-:Y:S02]  /*1f0a0*/  ISETP.GT.U32.AND.EX P0, PT, R21, RZ, PT, P0 ;  /* 0x000000ff1500720c */ /* 0x000fe40003f04100 */
[----:B------:R-:W-:-:S04]  /*1f0b0*/  LOP3.LUT R7, R4, 0xf, RZ, 0xc0, !PT ;  /* 0x0000000f04077812 */ /* 0x000fc800078ec0ff */
[----:B------:R-:W-:-:S04]  /*1f0c0*/  ISETP.NE.U32.AND P1, PT, R7, RZ, PT ;  /* 0x000000ff0700720c */ /* 0x000fc80003f25070 */
[----:B------:R-:W-:-:S03]  /*1f0d0*/  ISETP.NE.AND.EX P1, PT, RZ, RZ, PT, P1 ;  /* 0x000000ffff00720c */ /* 0x000fc60003f25310 */
[----:B------:R-:W-:Y:S10]  /*1f0e0*/  @P0 BRA `(.L_x_73) ;  /* 0x0000000000680947 */ /* 0x000ff40003800000 */
[----:B------:R-:W-:Y:S01]  /*1f0f0*/  LOP3.LUT R5, R4, 0x70, RZ, 0xc0, !PT ;  /* 0x0000007004057812 */ /* 0x000fe200078ec0ff */
[----:B------:R-:W-:Y:S02]  /*1f100*/  IMAD.MOV.U32 R0, RZ, RZ, RZ ;  /* 0x000000ffff007224 */ /* 0x000fe400078e00ff */
[----:B------:R-:W-:-:S07]  /*1f110*/  IMAD.MOV.U32 R3, RZ, RZ, RZ ;  /* 0x000000ffff037224 */ /* 0x000fce00078e00ff */
.L_x_74:
[----:B0-----:R-:W-:Y:S01]  /*1f120*/  IMAD.IADD R6, R1, 0x1, R20 ;  /* 0x0000000101067824 */ /* 0x001fe200078e0214 */
[----:B------:R-:W-:Y:S01]  /*1f130*/  IADD3 R0, P0, PT, R0, 0x10, RZ ;  /* 0x0000001000007810 */ /* 0x000fe20007f1e0ff */
[----:B------:R-:W-:-:S03]  /*1f140*/  VIADD R20, R20, 0x10 ;  /* 0x0000001014147836 */ /* 0x000fc60000000000 */
[----:B------:R0:W-:Y:S01]  /*1f150*/  STL.U8 [R6+0x281], RZ ;  /* 0x000281ff06007387 */ /* 0x0001e20000100000 */
[----:B------:R-:W-:Y:S01]  /*1f160*/  IMAD.X R3, RZ, RZ, R3, P0 ;  /* 0x000000ffff037224 */ /* 0x000fe200000e0603 */
[----:B------:R-:W-:Y:S02]  /*1f170*/  ISETP.NE.U32.AND P0, PT, R0, R5, PT ;  /* 0x000000050000720c */ /* 0x000fe40003f05070 */
[----:B------:R0:W-:Y:S02]  /*1f180*/  STL.U8 [R6+0x282], RZ ;  /* 0x000282ff06007387 */ /* 0x0001e40000100000 */
[----:B------:R-:W-:Y:S02]  /*1f190*/  ISETP.NE.AND.EX P0, PT, R3, RZ, PT, P0 ;  /* 0x000000ff0300720c */ /* 0x000fe40003f05300 */
        /* <DEDUP_REMOVED lines=15> */
.L_x_73:
[----:B------:R-:W-:Y:S05]  /*1f290*/  BSYNC.RECONVERGENT B2 ;  /* 0x0000000000027941 */ /* 0x000fea0003800200 */
.L_x_72:
        /* <DEDUP_REMOVED lines=8> */
[----:B------:R-:W-:Y:S02]  /*1f320*/  IMAD.IADD R0, R1, 0x1, R20 ;  /* 0x0000000101007824 */ /* 0x000fe400078e0214 */
        /* <DEDUP_REMOVED lines=9> */
.L_x_76:
[----:B------:R-:W-:Y:S05]  /*1f3c0*/  BSYNC.RECONVERGENT B2 ;  /* 0x0000000000027941 */ /* 0x000fea0003800200 */
.L_x_75:
[----:B------:R-:W-:Y:S05]  /*1f3d0*/  @!P1 BRA `(.L_x_71) ;  /* 0x0000003000dc9947 */ /* 0x000fea0003800000 */
[----:B------:R-:W-:Y:S02]  /*1f3e0*/  ISETP.GE.U32.AND P0, PT, R3, 0x4, PT ;  /* 0x000000040300780c */ /* 0x000fe40003f06070 */
[----:B------:R-:W-:Y:S02]  /*1f3f0*/  LOP3.LUT R4, R4, 0x3, RZ, 0xc0, !PT ;  /* 0x0000000304047812 */ /* 0x000fe400078ec0ff */
[----:B------:R-:W-:Y:S02]  /*1f400*/  ISETP.GE.U32.AND.EX P0, PT, RZ, RZ, PT, P0 ;  /* 0x000000ffff00720c */ /* 0x000fe40003f06100 */
[----:B------:R-:W-:-:S04]  /*1f410*/  ISETP.NE.U32.AND P1, PT, R4, RZ, PT ;  /* 0x000000ff0400720c */ /* 0x000fc80003f25070 */
[----:B------:R-:W-:-:S07]  /*1f420*/  ISETP.NE.AND.EX P1, PT, RZ, RZ, PT, P1 ;  /* 0x000000ffff00720c */ /* 0x000fce0003f25310 */
[----:B-1----:R-:W-:Y:S02]  /*1f430*/  @P0 IMAD.IADD R0, R1, 0x1, R20 ;  /* 0x0000000101000824 */ /* 0x002fe400078e0214 */
        /* <DEDUP_REMOVED lines=17> */
.L_x_70:
[----:B0-----:R-:W-:Y:S01]  /*1f550*/  IMAD.MOV.U32 R5, RZ, RZ, 0x80 ;  /* 0x00000080ff057424 */ /* 0x001fe200078e00ff */
[----:B------:R-:W-:Y:S01]  /*1f560*/  IADD3 R0, P1, PT, R20, 0x1, RZ ;  /* 0x0000000114007810 */ /* 0x000fe20007f3e0ff */
[----:B------:R-:W-:Y:S01]  /*1f570*/  IMAD.IADD R4, R1, 0x1, R20 ;  /* 0x0000000101047824 */ /* 0x000fe200078e0214 */
[----:B------:R-:W-:Y:S02]  /*1f580*/  BSSY.RECONVERGENT B2, `(.L_x_77) ;  /* 0x0000054000027945 */ /* 0x000fe40003800200 */
[----:B------:R-:W-:Y:S01]  /*1f590*/  ISETP.GT.U32.AND P0, PT, R0, 0x7f, PT ;  /* 0x0000007f0000780c */ /* 0x000fe20003f04070 */
[----:B------:R-:W-:Y:S01]  /*1f5a0*/  IMAD.X R3, RZ, RZ, R21, P1 ;  /* 0x000000ffff037224 */ /* 0x000fe200008e0615 */
[----:B------:R0:W-:Y:S04]  /*1f5b0*/  STL.U8 [R4+0x280], R5 ;  /* 0x0002800504007387 */ /* 0x0001e80000100000 */
[----:B------:R-:W-:-:S13]  /*1f5c0*/  ISETP.GT.U32.AND.EX P0, PT, R3, RZ, PT, P0 ;  /* 0x000000ff0300720c */ /* 0x000fda0003f04100 */
[----:B0-----:R-:W-:Y:S05]  /*1f5d0*/  @P0 BRA `(.L_x_78) ;  /* 0x0000000400380947 */ /* 0x001fea0003800000 */
[C---:B------:R-:W-:Y:S01]  /*1f5e0*/  IADD3 R6, P2, PT, -R20.reuse, 0x7f, RZ ;  /* 0x0000007f14067810 */ /* 0x040fe20007f5e1ff */
[----:B------:R-:W-:Y:S01]  /*1f5f0*/  BSSY.RECONVERGENT B3, `(.L_x_79) ;  /* 0x0000023000037945 */ /* 0x000fe20003800200 */
[----:B------:R-:W-:Y:S02]  /*1f600*/  IADD3 R20, P1, PT, R20, -0x70, RZ ;  /* 0xffffff9014147810 */ /* 0x000fe40007f3e0ff */
[----:B------:R-:W-:Y:S01]  /*1f610*/  LOP3.LUT R9, R6, 0xf, RZ, 0xc0, !PT ;  /* 0x0000000f06097812 */ /* 0x000fe200078ec0ff */
[----:B------:R-:W-:Y:S01]  /*1f620*/  IMAD.X R8, RZ, RZ, ~R21, P2 ;  /* 0x000000ffff087224 */ /* 0x000fe200010e0e15 */
[----:B------:R-:W-:Y:S02]  /*1f630*/  ISETP.GE.U32.AND P0, PT, R20, 0xf, PT ;  /* 0x0000000f1400780c */ /* 0x000fe40003f06070 */
[----:B------:R-:W-:Y:S02]  /*1f640*/  IADD3.X R3, PT, PT, R21, -0x1, RZ, P1, !PT ;  /* 0xffffffff15037810 */ /* 0x000fe40000ffe4ff */
[----:B------:R-:W-:-:S02]  /*1f650*/  ISETP.NE.U32.AND P1, PT, R9, RZ, PT ;  /* 0x000000ff0900720c */ /* 0x000fc40003f25070 */
[----:B------:R-:W-:Y:S02]  /*1f660*/  ISETP.GE.U32.AND.EX P0, PT, R3, RZ, PT, P0 ;  /* 0x000000ff0300720c */ /* 0x000fe40003f06100 */
[----:B------:R-:W-:-:S11]  /*1f670*/  ISETP.NE.AND.EX P1, PT, RZ, RZ, PT, P1 ;  /* 0x000000ffff00720c */ /* 0x000fd60003f25310 */
[----:B------:R-:W-:Y:S05]  /*1f680*/  @!P0 BRA `(.L_x_80) ;  /* 0x0000000000648947 */ /* 0x000fea0003800000 */
[----:B------:R-:W-:Y:S02]  /*1f690*/  LOP3.LUT R7, R6, 0xfffffff0, RZ, 0xc0, !PT ;  /* 0xfffffff006077812 */ /* 0x000fe400078ec0ff */
[----:B------:R-:W-:-:S07]  /*1f6a0*/  CS2R R4, SRZ ;  /* 0x0000000000047805 */ /* 0x000fce000001ff00 */
.L_x_81:
        /* <DEDUP_REMOVED lines=23> */
.L_x_80:
[----:B------:R-:W-:Y:S05]  /*1f820*/  BSYNC.RECONVERGENT B3 ;  /* 0x0000000000037941 */ /* 0x000fea0003800200 */
.L_x_79:
        /* <DEDUP_REMOVED lines=18> */
.L_x_83:
[----:B------:R-:W-:Y:S05]  /*1f950*/  BSYNC.RECONVERGENT B3 ;  /* 0x0000000000037941 */ /* 0x000fea0003800200 */
.L_x_82:
        /* <DEDUP_REMOVED lines=18> */
[----:B------:R-:W-:Y:S01]  /*1fa80*/  ISETP.NE.U32.AND P0, PT, R6, 0x2, PT ;  /* 0x000000020600780c */ /* 0x000fe20003f05070 */
[----:B------:R3:W-:Y:S03]  /*1fa90*/  STL.U8 [R0+0x281], RZ ;  /* 0x000281ff00007387 */ /* 0x0007e60000100000 */
[----:B------:R-:W-:-:S13]  /*1faa0*/  ISETP.NE.AND.EX P0, PT, RZ, RZ, PT, P0 ;  /* 0x000000ffff00720c */ /* 0x000fda0003f05300 */
[----:B------:R3:W-:Y:S02]  /*1fab0*/  @P0 STL.U8 [R0+0x282], RZ ;  /* 0x000282ff00000387 */ /* 0x0007e40000100000 */
.L_x_78:
[----:B------:R-:W-:Y:S05]  /*1fac0*/  BSYNC.RECONVERGENT B2 ;  /* 0x0000000000027941 */ /* 0x000fea0003800200 */
.L_x_77:
[----:B------:R-:W3:Y:S04]  /*1fad0*/  LDL.128 R32, [R1+0x280] ;  /* 0x0002800001207983 */ /* 0x000ee80000100c00 */
[----:B------:R-:W4:Y:S04]  /*1fae0*/  LDL.128 R4, [R1+0x290] ;  /* 0x0002900001047983 */ /* 0x000f280000100c00 */
[----:B------:R-:W5:Y:S04]  /*1faf0*/  LDL.128 R8, [R1+0x2a0] ;  /* 0x0002a00001087983 */ /* 0x000f680000100c00 */
[----:B------:R-:W5:Y:S04]  /*1fb00*/  LDL.128 R12, [R1+0x2b0] ;  /* 0x0002b000010c7983 */ /* 0x000f680000100c00 */
[----:B------:R-:W5:Y:S04]  /*1fb10*/  LDL.128 R16, [R1+0x2c0] ;  /* 0x0002c00001107983 */ /* 0x000f680000100c00 */
[----:B------:R-:W5:Y:S04]  /*1fb20*/  LDL.128 R20, [R1+0x2d0] ;  /* 0x0002d00001147983 */ /* 0x000f680000100c00 */
[----:B------:R-:W5:Y:S01]  /*1fb30*/  LDL.128 R24, [R1+0x2e0] ;  /* 0x0002e00001187983 */ /* 0x000f620000100c00 */
[----:B---3--:R-:W-:-:S02]  /*1fb40*/  PRMT R0, R32, 0x7771, RZ ;  /* 0x0000777120007816 */ /* 0x008fc400000000ff */
[----:B012---:R-:W-:-:S03]  /*1fb50*/  PRMT R3, R32, 0x7770, RZ ;  /* 0x0000777020037816 */ /* 0x007fc600000000ff */
[----:B------:R-:W-:-:S05]  /*1fb60*/  IMAD.U32 R0, R0, 0x10000, RZ ;  /* 0x0001000000007824 */ /* 0x000fca00078e00ff */
[----:B------:R-:W-:Y:S02]  /*1fb70*/  LOP3.LUT R28, R0, 0xff0000, RZ, 0xc0, !PT ;  /* 0x00ff0000001c7812 */ /* 0x000fe400078ec0ff */
[----:B------:R-:W-:Y:S02]  /*1fb80*/  PRMT R0, R32, 0x7772, RZ ;  /* 0x0000777220007816 */ /* 0x000fe400000000ff */
[----:B------:R-:W-:Y:S02]  /*1fb90*/  PRMT R3, R28, 0x4210, R3 ;  /* 0x000042101c037816 */ /* 0x000fe40000000003 */
[----:B------:R-:W2:Y:S01]  /*1fba0*/  LDL.128 R28, [R1+0x2f0] ;  /* 0x0002f000011c7983 */ /* 0x000ea20000100c00 */
[----:B------:R-:W-:Y:S01]  /*1fbb0*/  IMAD.SHL.U32 R0, R0, 0x100, RZ ;  /* 0x0000010000007824 */ /* 0x000fe200078e00ff */
[C---:B------:R-:W-:Y:S02]  /*1fbc0*/  PRMT R38, R33.reuse, 0x7770, RZ ;  /* 0x0000777021267816 */ /* 0x040fe400000000ff */
[----:B------:R-:W-:-:S02]  /*1fbd0*/  PRMT R50, R33, 0x7771, RZ ;  /* 0x0000777121327816 */ /* 0x000fc400000000ff */
[----:B------:R-:W-:Y:S02]  /*1fbe0*/  PRMT R36, R33, 0x7772, RZ ;  /* 0x0000777221247816 */ /* 0x000fe400000000ff */
[----:B------:R-:W-:Y:S02]  /*1fbf0*/  LOP3.LUT R3, R3, 0xff00, R0, 0xf8, !PT ;  /* 0x0000ff0003037812 */ /* 0x000fe400078ef800 */
[----:B------:R-:W-:Y:S01]  /*1fc00*/  PRMT R0, R34, 0x7771, RZ ;  /* 0x0000777122007816 */ /* 0x000fe200000000ff */
[----:B------:R-:W-:Y:S01]  /*1fc10*/  IMAD.WIDE.U32 R38, R38, 0x1000000, RZ ;  /* 0x0100000026267825 */ /* 0x000fe200078e00ff */
[----:B------:R-:W-:-:S03]  /*1fc20*/  PRMT R32, R32, 0x7773, RZ ;  /* 0x0000777320207816 */ /* 0x000fc600000000ff */
[----:B------:R-:W-:-:S04]  /*1fc30*/  IMAD.WIDE.U32 R50, R50, 0x10000, RZ ;  /* 0x0001000032327825 */ /* 0x000fc800078e00ff */
[----:B------:R-:W-:Y:S01]  /*1fc40*/  IMAD.WIDE.U32 R36, R36, 0x100, RZ ;  /* 0x0000010024247825 */ /* 0x000fe200078e00ff */
[----:B------:R-:W-:-:S03]  /*1fc50*/  LOP3.LUT R3, R3, 0xff, R32, 0xf8, !PT ;  /* 0x000000ff03037812 */ /* 0x000fc600078ef820 */
[----:B------:R-:W-:Y:S01]  /*1fc60*/  IMAD.U32 R0, R0, 0x10000, RZ ;  /* 0x0001000000007824 */ /* 0x000fe200078e00ff */
[----:B------:R-:W-:Y:S02]  /*1fc70*/  LOP3.LUT R32, R36, R38, R50, 0xfe, !PT ;  /* 0x0000002624207212 */ /* 0x000fe400078efe32 */
[C---:B------:R-:W-:Y:S02]  /*1fc80*/  PRMT R36, R34.reuse, 0x7772, RZ ;  /* 0x0000777222247816 */ /* 0x040fe400000000ff */
[----:B------:R-:W-:Y:S02]  /*1fc90*/  PRMT R38, R34, 0x7770, RZ ;  /* 0x0000777022267816 */ /* 0x000fe400000000ff */
[----:B------:R-:W-:Y:S02]  /*1fca0*/  LOP3.LUT R55, R0, 0xff0000, RZ, 0xc0, !PT ;  /* 0x00ff000000377812 */ /* 0x000fe400078ec0ff */
[----:B------:R-:W-:Y:S01]  /*1fcb0*/  LOP3.LUT R3, R51, R3, R39, 0xfe, !PT ;  /* 0x0000000333037212 */ /* 0x000fe200078efe27 */
[----:B------:R-:W-:Y:S01]  /*1fcc0*/  IMAD.SHL.U32 R36, R36, 0x100, RZ ;  /* 0x0000010024247824 */ /* 0x000fe200078e00ff */
[----:B------:R-:W-:-:S02]  /*1fcd0*/  PRMT R52, R35, 0x7770, RZ ;  /* 0x0000777023347816 */ /* 0x000fc400000000ff */
[C---:B------:R-:W-:Y:S02]  /*1fce0*/  PRMT R39, R35.reuse, 0x7771, RZ ;  /* 0x0000777123277816 */ /* 0x040fe400000000ff */
[----:B------:R-:W-:Y:S02]  /*1fcf0*/  PRMT R50, R35, 0x7772, RZ ;  /* 0x0000777223327816 */ /* 0x000fe400000000ff */
[----:B------:R-:W-:Y:S01]  /*1fd00*/  PRMT R55, R55, 0x4210, R38 ;  /* 0x0000421037377816 */ /* 0x000fe20000000026 */
[----:B------:R-:W-:Y:S01]  /*1fd10*/  IMAD.WIDE.U32 R52, R52, 0x1000000, RZ ;  /* 0x0100000034347825 */ /* 0x000fe200078e00ff */
[----:B------:R-:W-:Y:S02]  /*1fd20*/  PRMT R0, R34, 0x7773, RZ ;  /* 0x0000777322007816 */ /* 0x000fe400000000ff */
[----:B------:R-:W-:Y:S01]  /*1fd30*/  LOP3.LUT R55, R55, 0xff00, R36, 0xf8, !PT ;  /* 0x0000ff0037377812 */ /* 0x000fe200078ef824 */
[----:B------:R-:W-:-:S04]  /*1fd40*/  IMAD.WIDE.U32 R38, R39, 0x10000, RZ ;  /* 0x0001000027267825 */ /* 0x000fc800078e00ff */
[----:B------:R-:W-:Y:S01]  /*1fd50*/  IMAD.WIDE.U32 R50, R50, 0x100, RZ ;  /* 0x0000010032327825 */ /* 0x000fe200078e00ff */
[----:B------:R-:W-:Y:S02]  /*1fd60*/  PRMT R35, R35, 0x7773, RZ ;  /* 0x0000777323237816 */ /* 0x000fe400000000ff */
[----:B------:R-:W-:Y:S02]  /*1fd70*/  LOP3.LUT R55, R55, 0xff, R0, 0xf8, !PT ;  /* 0x000000ff37377812 */ /* 0x000fe400078ef800 */
[----:B------:R-:W-:Y:S02]  /*1fd80*/  LOP3.LUT R36, R50, R52, R38, 0xfe, !PT ;  /* 0x0000003432247212 */ /* 0x000fe400078efe26 */
[----:B----4-:R-:W-:Y:S02]  /*1fd90*/  PRMT R0, R4, 0x7771, RZ ;  /* 0x0000777104007816 */ /* 0x010fe400000000ff */
[----:B------:R-:W-:Y:S02]  /*1fda0*/  LOP3.LUT R34, R36, 0xff, R35, 0xf8, !PT ;  /* 0x000000ff24227812 */ /* 0x000fe400078ef823 */
[----:B------:R-:W-:Y:S01]  /*1fdb0*/  PRMT R35, R6, 0x7771, RZ ;  /* 0x0000777106237816 */ /* 0x000fe200000000ff */
[----:B------:R-:W-:-:S04]  /*1fdc0*/  IMAD.U32 R0, R0, 0x10000, RZ ;  /* 0x0001000000007824 */ /* 0x000fc800078e00ff */
[----:B------:R-:W-:Y:S01]  /*1fdd0*/  IMAD.U32 R38, R35, 0x10000, RZ ;  /* 0x0001000023267824 */ /* 0x000fe200078e00ff */
[----:B------:R-:W-:Y:S02]  /*1fde0*/  LOP3.LUT R50, R0, 0xff0000, RZ, 0xc0, !PT ;  /* 0x00ff000000327812 */ /* 0x000fe400078ec0ff */
[C---:B------:R-:W-:Y:S02]  /*1fdf0*/  PRMT R35, R4.reuse, 0x7770, RZ ;  /* 0x0000777004237816 */ /* 0x040fe400000000ff */
[----:B------:R-:W-:Y:S02]  /*1fe00*/  PRMT R0, R4, 0x7772, RZ ;  /* 0x0000777204007816 */ /* 0x000fe400000000ff */
[----:B------:R-:W-:Y:S02]  /*1fe10*/  LOP3.LUT R53, R39, R55, R53, 0xfe, !PT ;  /* 0x0000003727357212 */ /* 0x000fe400078efe35 */
[----:B------:R-:W-:Y:S02]  /*1fe20*/  LOP3.LUT R39, R38, 0xff0000, RZ, 0xc0, !PT ;  /* 0x00ff000026277812 */ /* 0x000fe400078ec0ff */
[----:B------:R-:W-:Y:S01]  /*1fe30*/  PRMT R38, R50, 0x4210, R35 ;  /* 0x0000421032267816 */ /* 0x000fe20000000023 */
[----:B------:R-:W-:Y:S01]  /*1fe40*/  IMAD.SHL.U32 R35, R0, 0x100, RZ ;  /* 0x0000010000237824 */ /* 0x000fe200078e00ff */
[----:B------:R-:W-:-:S02]  /*1fe50*/  PRMT R36, R6, 0x7770, RZ ;  /* 0x0000777006247816 */ /* 0x000fc400000000ff */
[----:B------:R-:W-:Y:S02]  /*1fe60*/  PRMT R0, R6, 0x7772, RZ ;  /* 0x0000777206007816 */ /* 0x000fe400000000ff */
[----:B------:R-:W-:Y:S02]  /*1fe70*/  PRMT R33, R33, 0x7773, RZ ;  /* 0x0000777321217816 */ /* 0x000fe400000000ff */
[----:B------:R-:W-:Y:S02]  /*1fe80*/  LOP3.LUT R51, R53, R51, RZ, 0xfc, !PT ;  /* 0x0000003335337212 */ /* 0x000fe400078efcff */
[----:B------:R-:W-:Y:S02]  /*1fe90*/  PRMT R39, R39, 0x4210, R36 ;  /* 0x0000421027277816 */ /* 0x000fe40000000024 */
[----:B------:R-:W-:Y:S02]  /*1fea0*/  LOP3.LUT R36, R38, 0xff00, R35, 0xf8, !PT ;  /* 0x0000ff0026247812 */ /* 0x000fe400078ef823 */
[----:B------:R-:W-:Y:S01]  /*1feb0*/  PRMT R55, R4, 0x7773, RZ ;  /* 0x0000777304377816 */ /* 0x000fe200000000ff */
[----:B------:R-:W-:Y:S01]  /*1fec0*/  IMAD.SHL.U32 R0, R0, 0x100, RZ ;  /* 0x0000010000007824 */ /* 0x000fe200078e00ff */
[----:B------:R-:W-:Y:S01]  /*1fed0*/  LOP3.LUT R32, R32, 0xff, R33, 0xf8, !PT ;  /* 0x000000ff20207812 */ /* 0x000fe200078ef821 */
[----:B------:R-:W-:Y:S01]  /*1fee0*/  IMAD.MOV.U32 R35, RZ, RZ, R51 ;  /* 0x000000ffff237224 */ /* 0x000fe200078e0033 */
[----:B------:R-:W-:-:S02]  /*1fef0*/  LOP3.LUT R33, R3, R37, RZ, 0xfc, !PT ;  /* 0x0000002503217212 */ /* 0x000fc400078efcff */
[----:B------:R-:W-:Y:S02]  /*1ff00*/  LOP3.LUT R55, R36, 0xff, R55, 0xf8, !PT ;  /* 0x000000ff24377812 */ /* 0x000fe400078ef837 */
[C---:B------:R-:W-:Y:S02]  /*1ff10*/  PRMT R52, R5.reuse, 0x7770, RZ ;  /* 0x0000777005347816 */ /* 0x040fe400000000ff */
[C---:B------:R-:W-:Y:S02]  /*1ff20*/  PRMT R4, R5.reuse, 0x7771, RZ ;  /* 0x0000777105047816 */ /* 0x040fe400000000ff */
[----:B------:R-:W-:Y:S02]  /*1ff30*/  PRMT R36, R5, 0x7772, RZ ;  /* 0x0000777205247816 */ /* 0x000fe400000000ff */
[C---:B------:R-:W-:Y:S02]  /*1ff40*/  PRMT R37, R7.reuse, 0x7770, RZ ;  /* 0x0000777007257816 */ /* 0x040fe400000000ff */
[----:B------:R-:W-:-:S02]  /*1ff50*/  PRMT R38, R7, 0x7771, RZ ;  /* 0x0000777107267816 */ /* 0x000fc400000000ff */
[----:B------:R-:W-:Y:S02]  /*1ff60*/  PRMT R50, R7, 0x7772, RZ ;  /* 0x0000777207327816 */ /* 0x000fe400000000ff */
[----:B------:R-:W-:Y:S01]  /*1ff70*/  LOP3.LUT R3, R39, 0xff00, R0, 0xf8, !PT ;  /* 0x0000ff0027037812 */ /* 0x000fe200078ef800 */
[----:B------:R0:W-:Y:S01]  /*1ff80*/  STL.128 [R1], R32 ;  /* 0x0000002001007387 */ /* 0x0001e20000100c00 */
[----:B------:R-:W-:Y:S01]  /*1ff90*/  PRMT R0, R5, 0x7773, RZ ;  /* 0x0000777305007816 */ /* 0x000fe200000000ff */
[----:B------:R-:W-:Y:S01]  /*1ffa0*/  IMAD.WIDE.U32 R52, R52, 0x1000000, RZ ;  /* 0x0100000034347825 */ /* 0x000fe200078e00ff */
[----:B------:R-:W-:-:S03]  /*1ffb0*/  PRMT R54, R6, 0x7773, RZ ;  /* 0x0000777306367816 */ /* 0x000fc600000000ff */
[----:B------:R-:W-:Y:S01]  /*1ffc0*/  IMAD.WIDE.U32 R4, R4, 0x10000, RZ ;  /* 0x0001000004047825 */ /* 0x000fe200078e00ff */
[----:B------:R-:W-:-:S03]  /*1ffd0*/  PRMT R6, R7, 0x7773, RZ ;  /* 0x0000777307067816 */ /* 0x000fc600000000ff */
[----:B------:R-:W-:Y:S01]  /*1ffe0*/  IMAD.WIDE.U32 R38, R38, 0x10000, RZ ;  /* 0x0001000026267825 */ /* 0x000fe200078e00ff */
[----:B------:R-:W-:-:S03]  /*1fff0*/  LOP3.LUT R55, R5, R55, R53, 0xfe, !PT ;  /* 0x0000003705377212 */ /* 0x000fc600078efe35 */
[----:B------:R-:W-:-:S04]  /*20000*/  IMAD.WIDE.U32 R50, R50, 0x100, RZ ;  /* 0x0000010032327825 */ /* 0x000fc800078e00ff */
[----:B0-----:R-:W-:Y:S01]  /*20010*/  IMAD.WIDE.U32 R34, R36, 0x100, RZ ;  /* 0x0000010024227825 */ /* 0x001fe200078e00ff */
[----:B------:R-:W-:-:S03]  /*20020*/  LOP3.LUT R7, R3, 0xff, R54, 0xf8, !PT ;  /* 0x000000ff03077812 */ /* 0x000fc600078ef836 */
[----:B------:R-:W-:Y:S01]  /*20030*/  IMAD.WIDE.U32 R36, R37, 0x1000000, RZ ;  /* 0x0100000025247825 */ /* 0x000fe200078e00ff */
[----:B------:R-:W-:Y:S02]  /*20040*/  LOP3.LUT R53, R34, R52, R4, 0xfe, !PT ;  /* 0x0000003422357212 */ /* 0x000fe400078efe04 */
[----:B-----5:R-:W-:Y:S02]  /*20050*/  PRMT R3, R8, 0x7771, RZ ;  /* 0x0000777108037816 */ /* 0x020fe400000000ff */
[----:B------:R-:W-:Y:S02]  /*20060*/  LOP3.LUT R5, R50, R36, R38, 0xfe, !PT ;  /* 0x0000002432057212 */ /* 0x000fe400078efe26 */
[----:B------:R-:W-:Y:S01]  /*20070*/  LOP3.LUT R4, R53, 0xff, R0, 0xf8, !PT ;  /* 0x000000ff35047812 */ /* 0x000fe200078ef800 */
[----:B------:R-:W-:Y:S01]  /*20080*/  IMAD.U32 R0, R3, 0x10000, RZ ;  /* 0x0001000003007824 */ /* 0x000fe200078e00ff */
[----:B------:R-:W-:Y:S02]  /*20090*/  LOP3.LUT R6, R5, 0xff, R6, 0xf8, !PT ;  /* 0x000000ff05067812 */ /* 0x000fe400078ef806 */
[----:B------:R-:W-:-:S02]  /*200a0*/  PRMT R5, R10, 0x7771, RZ ;  /* 0x000077710a057816 */ /* 0x000fc400000000ff */
[----:B------:R-:W-:Y:S02]  /*200b0*/  LOP3.LUT R34, R0, 0xff0000, RZ, 0xc0, !PT ;  /* 0x00ff000000227812 */ /* 0x000fe400078ec0ff */
[C---:B------:R-:W-:Y:S01]  /*200c0*/  PRMT R3, R8.reuse, 0x7770, RZ ;  /* 0x0000777008037816 */ /* 0x040fe200000000ff */
[----:B------:R-:W-:Y:S01]  /*200d0*/  IMAD.U32 R5, R5, 0x10000, RZ ;  /* 0x0001000005057824 */ /* 0x000fe200078e00ff */
[----:B------:R-:W-:Y:S02]  /*200e0*/  PRMT R0, R8, 0x7772, RZ ;  /* 0x0000777208007816 */ /* 0x000fe400000000ff */
[----:B------:R-:W-:Y:S02]  /*200f0*/  LOP3.LUT R55, R55, R35, RZ, 0xfc, !PT ;  /* 0x0000002337377212 */ /* 0x000fe400078efcff */
[----:B------:R-:W-:Y:S01]  /*20100*/  PRMT R35, R34, 0x4210, R3 ;  /* 0x0000421022237816 */ /* 0x000fe20000000003 */
[----:B------:R-:W-:Y:S01]  /*20110*/  IMAD.SHL.U32 R0, R0, 0x100, RZ ;  /* 0x0000010000007824 */ /* 0x000fe200078e00ff */
[----:B------:R-:W-:-:S02]  /*20120*/  LOP3.LUT R7, R39, R7, R37, 0xfe, !PT ;  /* 0x0000000727077212 */ /* 0x000fc400078efe25 */
[----:B------:R-:W-:Y:S02]  /*20130*/  PRMT R52, R10, 0x7770, RZ ;  /* 0x000077700a347816 */ /* 0x000fe400000000ff */
[----:B------:R-:W-:Y:S01]  /*20140*/  LOP3.LUT R3, R5, 0xff0000, RZ, 0xc0, !PT ;  /* 0x00ff000005037812 */ /* 0x000fe200078ec0ff */
[----:B------:R-:W-:Y:S01]  /*20150*/  IMAD.MOV.U32 R5, RZ, RZ, R55 ;  /* 0x000000ffff057224 */ /* 0x000fe200078e0037 */
[----:B------:R-:W-:Y:S02]  /*20160*/  LOP3.LUT R7, R7, R51, RZ, 0xfc, !PT ;  /* 0x0000003307077212 */ /* 0x000fe400078efcff */
[----:B------:R-:W-:Y:S02]  /*20170*/  PRMT R52, R3, 0x4210, R52 ;  /* 0x0000421003347816 */ /* 0x000fe40000000034 */
[----:B------:R-:W-:Y:S02]  /*20180*/  LOP3.LUT R0, R35, 0xff00, R0, 0xf8, !PT ;  /* 0x0000ff0023007812 */ /* 0x000fe400078ef800 */
[----:B------:R-:W-:-:S02]  /*20190*/  PRMT R3, R8, 0x7773, RZ ;  /* 0x0000777308037816 */ /* 0x000fc400000000ff */
[C---:B------:R-:W-:Y:S02]  /*201a0*/  PRMT R34, R9.reuse, 0x7771, RZ ;  /* 0x0000777109227816 */ /* 0x040fe400000000ff */
[C---:B------:R-:W-:Y:S02]  /*201b0*/  PRMT R8, R9.reuse, 0x7770, RZ ;  /* 0x0000777009087816 */ /* 0x040fe400000000ff */
[----:B------:R-:W-:Y:S02]  /*201c0*/  PRMT R35, R9, 0x7772, RZ ;  /* 0x0000777209237816 */ /* 0x000fe400000000ff */
[C---:B------:R-:W-:Y:S02]  /*201d0*/  PRMT R36, R11.reuse, 0x7770, RZ ;  /* 0x000077700b247816 */ /* 0x040fe400000000ff */
[C---:B------:R-:W-:Y:S02]  /*201e0*/  PRMT R38, R11.reuse, 0x7771, RZ ;  /* 0x000077710b267816 */ /* 0x040fe400000000ff */
[----:B------:R-:W-:Y:S01]  /*201f0*/  PRMT R50, R11, 0x7772, RZ ;  /* 0x000077720b327816 */ /* 0x000fe200000000ff */
[----:B------:R0:W-:Y:S01]  /*20200*/  STL.128 [R1+0x10], R4 ;  /* 0x0000100401007387 */ /* 0x0001e20000100c00 */
[----:B------:R-:W-:-:S04]  /*20210*/  IMAD.WIDE.U32 R36, R36, 0x1000000, RZ ;  /* 0x0100000024247825 */ /* 0x000fc800078e00ff */
[----:B------:R-:W-:-:S04]  /*20220*/  IMAD.WIDE.U32 R38, R38, 0x10000, RZ ;  /* 0x0001000026267825 */ /* 0x000fc800078e00ff */
[----:B------:R-:W-:-:S04]  /*20230*/  IMAD.WIDE.U32 R50, R50, 0x100, RZ ;  /* 0x0000010032327825 */ /* 0x000fc800078e00ff */
[----:B0-----:R-:W-:-:S04]  /*20240*/  IMAD.WIDE.U32 R6, R34, 0x10000, RZ ;  /* 0x0001000022067825 */ /* 0x001fc800078e00ff */
[----:B------:R-:W-:-:S04]  /*20250*/  IMAD.WIDE.U32 R4, R8, 0x1000000, RZ ;  /* 0x0100000008047825 */ /* 0x000fc800078e00ff */
[----:B------:R-:W-:Y:S01]  /*20260*/  IMAD.WIDE.U32 R34, R35, 0x100, RZ ;  /* 0x0000010023227825 */ /* 0x000fe200078e00ff */
[----:B------:R-:W-:Y:S02]  /*20270*/  PRMT R11, R11, 0x7773, RZ ;  /* 0x000077730b0b7816 */ /* 0x000fe400000000ff */
[----:B------:R-:W-:Y:S02]  /*20280*/  LOP3.LUT R4, R34, R4, R6, 0xfe, !PT ;  /* 0x0000000422047212 */ /* 0x000fe400078efe06 */
[----:B------:R-:W-:Y:S02]  /*20290*/  LOP3.LUT R6, R50, R36, R38, 0xfe, !PT ;  /* 0x0000002432067212 */ /* 0x000fe400078efe26 */
[----:B------:R-:W-:Y:S02]  /*202a0*/  PRMT R53, R10, 0x7772, RZ ;  /* 0x000077720a357816 */ /* 0x000fe400000000ff */
[----:B------:R-:W-:Y:S02]  /*202b0*/  LOP3.LUT R6, R6, 0xff, R11, 0xf8, !PT ;  /* 0x000000ff06067812 */ /* 0x000fe400078ef80b */
[----:B------:R-:W-:-:S02]  /*202c0*/  LOP3.LUT R11, R0, 0xff, R3, 0xf8, !PT ;  /* 0x000000ff000b7812 */ /* 0x000fc400078ef803 */
[----:B------:R-:W-:Y:S01]  /*202d0*/  PRMT R3, R14, 0x7771, RZ ;  /* 0x000077710e037816 */ /* 0x000fe200000000ff */
[----:B------:R-:W-:Y:S01]  /*202e0*/  IMAD.SHL.U32 R53, R53, 0x100, RZ ;  /* 0x0000010035357824 */ /* 0x000fe200078e00ff */
[----:B------:R-:W-:Y:S02]  /*202f0*/  PRMT R0, R12, 0x7771, RZ ;  /* 0x000077710c007816 */ /* 0x000fe400000000ff */
[----:B------:R-:W-:Y:S01]  /*20300*/  LOP3.LUT R11, R7, R11, R5, 0xfe, !PT ;  /* 0x0000000b070b7212 */ /* 0x000fe200078efe05 */
[----:B------:R-:W-:Y:S01]  /*20310*/  IMAD.U32 R5, R3, 0x10000, RZ ;  /* 0x0001000003057824 */ /* 0x000fe200078e00ff */
[----:B------:R-:W-:Y:S01]  /*20320*/  PRMT R9, R9, 0x7773, RZ ;  /* 0x0000777309097816 */ /* 0x000fe200000000ff */
[----:B------:R-:W-:Y:S01]  /*20330*/  IMAD.U32 R0, R0, 0x10000, RZ ;  /* 0x0001000000007824 */ /* 0x000fe200078e00ff */
[----:B------:R-:W-:Y:S02]  /*20340*/  PRMT R10, R10, 0x7773, RZ ;  /* 0x000077730a0a7816 */ /* 0x000fe400000000ff */
[----:B------:R-:W-:-:S02]  /*20350*/  LOP3.LUT R53, R52, 0xff00, R53, 0xf8, !PT ;  /* 0x0000ff0034357812 */ /* 0x000fc400078ef835 */
[----:B------:R-:W-:Y:S02]  /*20360*/  LOP3.LUT R4, R4, 0xff, R9, 0xf8, !PT ;  /* 0x000000ff04047812 */ /* 0x000fe400078ef809 */
[----:B------:R-:W-:Y:S02]  /*20370*/  LOP3.LUT R8, R5, 0xff0000, RZ, 0xc0, !PT ;  /* 0x00ff000005087812 */ /* 0x000fe400078ec0ff */
[----:B------:R-:W-:Y:S02]  /*20380*/  LOP3.LUT R9, R53, 0xff, R10, 0xf8, !PT ;  /* 0x000000ff35097812 */ /* 0x000fe400078ef80a */
[----:B------:R-:W-:Y:S02]  /*20390*/  PRMT R5, R14, 0x7772, RZ ;  /* 0x000077720e057816 */ /* 0x000fe400000000ff */
[----:B------:R-:W-:Y:S02]  /*203a0*/  PRMT R3, R12, 0x7770, RZ ;  /* 0x000077700c037816 */ /* 0x000fe400000000ff */
[----:B------:R-:W-:-:S02]  /*203b0*/  LOP3.LUT R10, R0, 0xff0000, RZ, 0xc0, !PT ;  /* 0x00ff0000000a7812 */ /* 0x000fc400078ec0ff */
[----:B------:R-:W-:Y:S01]  /*203c0*/  PRMT R7, R14, 0x7770, RZ ;  /* 0x000077700e077816 */ /* 0x000fe200000000ff */
[----:B------:R-:W-:Y:S01]  /*203d0*/  IMAD.SHL.U32 R50, R5, 0x100, RZ ;  /* 0x0000010005327824 */ /* 0x000fe200078e00ff */
[----:B------:R-:W-:Y:S02]  /*203e0*/  LOP3.LUT R37, R39, R9, R37, 0xfe, !PT ;  /* 0x0000000927257212 */ /* 0x000fe400078efe25 */
[----:B------:R-:W-:Y:S02]  /*203f0*/  PRMT R0, R12, 0x7772, RZ ;  /* 0x000077720c007816 */ /* 0x000fe400000000ff */
[----:B------:R-:W-:Y:S02]  /*20400*/  PRMT R9, R10, 0x4210, R3 ;  /* 0x000042100a097816 */ /* 0x000fe40000000003 */
[----:B------:R-:W-:Y:S01]  /*20410*/  PRMT R3, R8, 0x4210, R7 ;  /* 0x0000421008037816 */ /* 0x000fe20000000007 */
[----:B------:R-:W-:Y:S01]  /*20420*/  IMAD.SHL.U32 R0, R0, 0x100, RZ ;  /* 0x0000010000007824 */ /* 0x000fe200078e00ff */
[----:B------:R-:W-:-:S02]  /*20430*/  PRMT R8, R13, 0x7770, RZ ;  /* 0x000077700d087816 */ /* 0x000fc400000000ff */
[----:B------:R-:W-:Y:S02]  /*20440*/  LOP3.LUT R50, R3, 0xff00, R50, 0xf8, !PT ;  /* 0x0000ff0003327812 */ /* 0x000fe400078ef832 */
[C---:B------:R-:W-:Y:S02]  /*20450*/  PRMT R3, R13.reuse, 0x7773, RZ ;  /* 0x000077730d037816 */ /* 0x040fe400000000ff */
[C---:B------:R-:W-:Y:S02]  /*20460*/  PRMT R10, R13.reuse, 0x7771, RZ ;  /* 0x000077710d0a7816 */ /* 0x040fe400000000ff */
[----:B------:R-:W-:Y:S02]  /*20470*/  PRMT R13, R13, 0x7772, RZ ;  /* 0x000077720d0d7816 */ /* 0x000fe400000000ff */
[C---:B------:R-:W-:Y:S02]  /*20480*/  PRMT R34, R15.reuse, 0x7770, RZ ;  /* 0x000077700f227816 */ /* 0x040fe400000000ff */
[----:B------:R-:W-:-:S02]  /*20490*/  PRMT R36, R15, 0x7771, RZ ;  /* 0x000077710f247816 */ /* 0x000fc400000000ff */
[----:B------:R-:W-:Y:S02]  /*204a0*/  PRMT R38, R15, 0x7772, RZ ;  /* 0x000077720f267816 */ /* 0x000fe400000000ff */
[----:B------:R-:W-:Y:S02]  /*204b0*/  LOP3.LUT R7, R37, R51, RZ, 0xfc, !PT ;  /* 0x0000003325077212 */ /* 0x000fe400078efcff */
[----:B------:R-:W-:Y:S02]  /*204c0*/  LOP3.LUT R0, R9, 0xff00, R0, 0xf8, !PT ;  /* 0x0000ff0009007812 */ /* 0x000fe400078ef800 */
[----:B------:R-:W-:Y:S02]  /*204d0*/  PRMT R51, R12, 0x7773, RZ ;  /* 0x000077730c337816 */ /* 0x000fe400000000ff */
[----:B------:R-:W-:Y:S01]  /*204e0*/  PRMT R53, R14, 0x7773, RZ ;  /* 0x000077730e357816 */ /* 0x000fe200000000ff */
[----:B------:R-:W-:Y:S01]  /*204f0*/  IMAD.WIDE.U32 R8, R8, 0x1000000, RZ ;  /* 0x0100000008087825 */ /* 0x000fe200078e00ff */
[----:B------:R-:W-:-:S03]  /*20500*/  LOP3.LUT R5, R11, R35, RZ, 0xfc, !PT ;  /* 0x000000230b057212 */ /* 0x000fc600078efcff */
[----:B------:R-:W-:Y:S01]  /*20510*/  IMAD.WIDE.U32 R10, R10, 0x10000, RZ ;  /* 0x000100000a0a7825 */ /* 0x000fe200078e00ff */
[----:B------:R-:W-:-:S03]  /*20520*/  LOP3.LUT R51, R0, 0xff, R51, 0xf8, !PT ;  /* 0x000000ff00337812 */ /* 0x000fc600078ef833 */
[----:B------:R-:W-:Y:S01]  /*20530*/  IMAD.WIDE.U32 R12, R13, 0x100, RZ ;  /* 0x000001000d0c7825 */ /* 0x000fe200078e00ff */
[----:B------:R-:W-:-:S03]  /*20540*/  LOP3.LUT R53, R50, 0xff, R53, 0xf8, !PT ;  /* 0x000000ff32357812 */ /* 0x000fc600078ef835 */
[----:B------:R-:W-:-:S04]  /*20550*/  IMAD.WIDE.U32 R34, R34, 0x1000000, RZ ;  /* 0x0100000022227825 */ /* 0x000fc800078e00ff */
[----:B------:R-:W-:-:S04]  /*20560*/  IMAD.WIDE.U32 R36, R36, 0x10000, RZ ;  /* 0x0001000024247825 */ /* 0x000fc800078e00ff */
[----:B------:R-:W-:Y:S01]  /*20570*/  IMAD.WIDE.U32 R38, R38, 0x100, RZ ;  /* 0x0000010026267825 */ /* 0x000fe200078e00ff */
[----:B------:R-:W-:Y:S02]  /*20580*/  LOP3.LUT R8, R12, R8, R10, 0xfe, !PT ;  /* 0x000000080c087212 */ /* 0x000fe400078efe0a */
[----:B------:R-:W-:Y:S02]  /*20590*/  PRMT R15, R15, 0x7773, RZ ;  /* 0x000077730f0f7816 */ /* 0x000fe400000000ff */
[----:B------:R-:W-:Y:S02]  /*205a0*/  LOP3.LUT R0, R38, R34, R36, 0xfe, !PT ;  /* 0x0000002226007212 */ /* 0x000fe400078efe24 */
[----:B------:R-:W-:Y:S02]  /*205b0*/  LOP3.LUT R12, R11, R51, R9, 0xfe, !PT ;  /* 0x000000330b0c7212 */ /* 0x000fe400078efe09 */
[----:B------:R-:W-:Y:S02]  /*205c0*/  LOP3.LUT R38, R37, R53, R35, 0xfe, !PT ;  /* 0x0000003525267212 */ /* 0x000fe400078efe23 */
[----:B------:R-:W-:-:S02]  /*205d0*/  LOP3.LUT R3, R8, 0xff, R3, 0xf8, !PT ;  /* 0x000000ff08037812 */ /* 0x000fc400078ef803 */
[----:B------:R-:W-:Y:S02]  /*205e0*/  LOP3.LUT R15, R0, 0xff, R15, 0xf8, !PT ;  /* 0x000000ff000f7812 */ /* 0x000fe400078ef80f */
[----:B------:R-:W-:Y:S02]  /*205f0*/  LOP3.LUT R12, R12, R13, RZ, 0xfc, !PT ;  /* 0x0000000d0c0c7212 */ /* 0x000fe400078efcff */
[----:B------:R-:W-:Y:S01]  /*20600*/  LOP3.LUT R38, R38, R39, RZ, 0xfc, !PT ;  /* 0x0000002726267212 */ /* 0x000fe200078efcff */
[----:B------:R0:W-:Y:S01]  /*20610*/  STL.128 [R1+0x20], R4 ;  /* 0x0000200401007387 */ /* 0x0001e20000100c00 */
[C---:B------:R-:W-:Y:S02]  /*20620*/  PRMT R11, R16.reuse, 0x7771, RZ ;  /* 0x00007771100b7816 */ /* 0x040fe400000000ff */
[C---:B------:R-:W-:Y:S02]  /*20630*/  PRMT R9, R16.reuse, 0x7772, RZ ;  /* 0x0000777210097816 */ /* 0x040fe400000000ff */
[----:B------:R-:W-:Y:S01]  /*20640*/  PRMT R0, R16, 0x7773, RZ ;  /* 0x0000777310007816 */ /* 0x000fe200000000ff */
[----:B0-----:R-:W-:-:S02]  /*20650*/  IMAD.MOV.U32 R4, RZ, RZ, R3 ;  /* 0x000000ffff047224 */ /* 0x001fc400078e0003 */
[----:B------:R-:W-:Y:S02]  /*20660*/  IMAD.MOV.U32 R5, RZ, RZ, R12 ;  /* 0x000000ffff057224 */ /* 0x000fe400078e000c */
[----:B------:R-:W-:Y:S02]  /*20670*/  IMAD.MOV.U32 R6, RZ, RZ, R15 ;  /* 0x000000ffff067224 */ /* 0x000fe400078e000f */
[----:B------:R-:W-:-:S05]  /*20680*/  IMAD.MOV.U32 R7, RZ, RZ, R38 ;  /* 0x000000ffff077224 */ /* 0x000fca00078e0026 */
[----:B------:R0:W-:Y:S01]  /*20690*/  STL.128 [R1+0x30], R4 ;  /* 0x0000300401007387 */ /* 0x0001e20000100c00 */
[C---:B------:R-:W-:Y:S02]  /*206a0*/  PRMT R8, R17.reuse, 0x7773, RZ ;  /* 0x0000777311087816 */ /* 0x040fe400000000ff */
[C---:B------:R-:W-:Y:S02]  /*206b0*/  PRMT R12, R17.reuse, 0x7770, RZ ;  /* 0x00007770110c7816 */ /* 0x040fe400000000ff */
[C---:B------:R-:W-:Y:S02]  /*206c0*/  PRMT R13, R17.reuse, 0x7771, RZ ;  /* 0x00007771110d7816 */ /* 0x040fe400000000ff */
[----:B------:R-:W-:Y:S02]  /*206d0*/  PRMT R16, R16, 0x7770, RZ ;  /* 0x0000777010107816 */ /* 0x000fe400000000ff */
[----:B------:R-:W-:Y:S02]  /*206e0*/  PRMT R17, R17, 0x7772, RZ ;  /* 0x0000777211117816 */ /* 0x000fe400000000ff */
[C---:B------:R-:W-:Y:S01]  /*206f0*/  PRMT R10, R18.reuse, 0x7772, RZ ;  /* 0x00007772120a7816 */ /* 0x040fe200000000ff */
[----:B0-----:R-:W-:Y:S01]  /*20700*/  IMAD.U32 R5, R11, 0x10000, RZ ;  /* 0x000100000b057824 */ /* 0x001fe200078e00ff */
[----:B------:R-:W-:-:S02]  /*20710*/  PRMT R4, R18, 0x7771, RZ ;  /* 0x0000777112047816 */ /* 0x000fc400000000ff */
[C---:B------:R-:W-:Y:S02]  /*20720*/  PRMT R3, R18.reuse, 0x7773, RZ ;  /* 0x0000777312037816 */ /* 0x040fe400000000ff */
[----:B------:R-:W-:Y:S01]  /*20730*/  PRMT R34, R18, 0x7770, RZ ;  /* 0x0000777012227816 */ /* 0x000fe200000000ff */
[----:B------:R-:W-:Y:S01]  /*20740*/  IMAD.U32 R15, R4, 0x10000, RZ ;  /* 0x00010000040f7824 */ /* 0x000fe200078e00ff */
[----:B------:R-:W-:Y:S02]  /*20750*/  LOP3.LUT R5, R5, 0xff0000, RZ, 0xc0, !PT ;  /* 0x00ff000005057812 */ /* 0x000fe400078ec0ff */
[C---:B------:R-:W-:Y:S02]  /*20760*/  PRMT R14, R19.reuse, 0x7770, RZ ;  /* 0x00007770130e7816 */ /* 0x040fe400000000ff */
[C---:B------:R-:W-:Y:S02]  /*20770*/  PRMT R18, R19.reuse, 0x7771, RZ ;  /* 0x0000777113127816 */ /* 0x040fe400000000ff */
[----:B------:R-:W-:Y:S01]  /*20780*/  PRMT R35, R19, 0x7772, RZ ;  /* 0x0000777213237816 */ /* 0x000fe200000000ff */
[----:B------:R-:W-:Y:S01]  /*20790*/  IMAD.WIDE.U32 R6, R13, 0x10000, RZ ;  /* 0x000100000d067825 */ /* 0x000fe200078e00ff */
[----:B------:R-:W-:-:S02]  /*207a0*/  PRMT R36, R5, 0x4210, R16 ;  /* 0x0000421005247816 */ /* 0x000fc40000000010 */
[----:B------:R-:W-:Y:S01]  /*207b0*/  PRMT R11, R19, 0x7773, RZ ;  /* 0x00007773130b7816 */ /* 0x000fe200000000ff */
[----:B------:R-:W-:Y:S01]  /*207c0*/  IMAD.WIDE.U32 R4, R12, 0x1000000, RZ ;  /* 0x010000000c047825 */ /* 0x000fe200078e00ff */
[----:B------:R-:W-:-:S03]  /*207d0*/  LOP3.LUT R37, R15, 0xff0000, RZ, 0xc0, !PT ;  /* 0x00ff00000f257812 */ /* 0x000fc600078ec0ff */
[----:B------:R-:W-:-:S04]  /*207e0*/  IMAD.WIDE.U32 R16, R17, 0x100, RZ ;  /* 0x0000010011107825 */ /* 0x000fc800078e00ff */
[----:B------:R-:W-:-:S04]  /*207f0*/  IMAD.WIDE.U32 R14, R14, 0x1000000, RZ ;  /* 0x010000000e0e7825 */ /* 0x000fc800078e00ff */
[----:B------:R-:W-:-:S04]  /*20800*/  IMAD.WIDE.U32 R18, R18, 0x10000, RZ ;  /* 0x0001000012127825 */ /* 0x000fc800078e00ff */
[----:B------:R-:W-:Y:S01]  /*20810*/  IMAD.WIDE.U32 R12, R35, 0x100, RZ ;  /* 0x00000100230c7825 */ /* 0x000fe200078e00ff */
[----:B------:R-:W-:-:S03]  /*20820*/  PRMT R35, R37, 0x4210, R34 ;  /* 0x0000421025237816 */ /* 0x000fc60000000022 */
[----:B------:R-:W-:Y:S02]  /*20830*/  IMAD.SHL.U32 R9, R9, 0x100, RZ ;  /* 0x0000010009097824 */ /* 0x000fe400078e00ff */
[----:B------:R-:W-:Y:S01]  /*20840*/  IMAD.SHL.U32 R10, R10, 0x100, RZ ;  /* 0x000001000a0a7824 */ /* 0x000fe200078e00ff */
[----:B------:R-:W-:Y:S02]  /*20850*/  LOP3.LUT R37, R16, R4, R6, 0xfe, !PT ;  /* 0x0000000410257212 */ /* 0x000fe400078efe06 */
[----:B------:R-:W-:Y:S02]  /*20860*/  LOP3.LUT R6, R12, R14, R18, 0xfe, !PT ;  /* 0x0000000e0c067212 */ /* 0x000fe400078efe12 */
[----:B------:R-:W-:Y:S02]  /*20870*/  LOP3.LUT R9, R36, 0xff00, R9, 0xf8, !PT ;  /* 0x0000ff0024097812 */ /* 0x000fe400078ef809 */
[----:B------:R-:W-:Y:S02]  /*20880*/  LOP3.LUT R10, R35, 0xff00, R10, 0xf8, !PT ;  /* 0x0000ff00230a7812 */ /* 0x000fe400078ef80a */
[----:B------:R-:W-:-:S02]  /*20890*/  LOP3.LUT R6, R6, 0xff, R11, 0xf8, !PT ;  /* 0x000000ff06067812 */ /* 0x000fc400078ef80b */
[----:B------:R-:W-:Y:S02]  /*208a0*/  LOP3.LUT R11, R9, 0xff, R0, 0xf8, !PT ;  /* 0x000000ff090b7812 */ /* 0x000fe400078ef800 */
[----:B------:R-:W-:Y:S02]  /*208b0*/  LOP3.LUT R9, R10, 0xff, R3, 0xf8, !PT ;  /* 0x000000ff0a097812 */ /* 0x000fe400078ef803 */
[----:B------:R-:W-:Y:S02]  /*208c0*/  PRMT R3, R22, 0x7771, RZ ;  /* 0x0000777116037816 */ /* 0x000fe400000000ff */
[----:B------:R-:W-:Y:S02]  /*208d0*/  PRMT R0, R20, 0x7771, RZ ;  /* 0x0000777114007816 */ /* 0x000fe400000000ff */
[----:B------:R-:W-:Y:S01]  /*208e0*/  LOP3.LUT R11, R7, R11, R5, 0xfe, !PT ;  /* 0x0000000b070b7212 */ /* 0x000fe200078efe05 */
[----:B------:R-:W-:Y:S02]  /*208f0*/  IMAD.U32 R5, R3, 0x10000, RZ ;  /* 0x0001000003057824 */ /* 0x000fe400078e00ff */
[----:B------:R-:W-:Y:S01]  /*20900*/  IMAD.U32 R0, R0, 0x10000, RZ ;  /* 0x0001000000007824 */ /* 0x000fe200078e00ff */
[----:B------:R-:W-:-:S02]  /*20910*/  LOP3.LUT R4, R37, 0xff, R8, 0xf8, !PT ;  /* 0x000000ff25047812 */ /* 0x000fc400078ef808 */
[----:B------:R-:W-:Y:S02]  /*20920*/  LOP3.LUT R8, R5, 0xff0000, RZ, 0xc0, !PT ;  /* 0x00ff000005087812 */ /* 0x000fe400078ec0ff */
[----:B------:R-:W-:Y:S02]  /*20930*/  PRMT R3, R20, 0x7770, RZ ;  /* 0x0000777014037816 */ /* 0x000fe400000000ff */
[----:B------:R-:W-:Y:S02]  /*20940*/  LOP3.LUT R10, R0, 0xff0000, RZ, 0xc0, !PT ;  /* 0x00ff0000000a7812 */ /* 0x000fe400078ec0ff */
[C---:B------:R-:W-:Y:S02]  /*20950*/  PRMT R5, R22.reuse, 0x7772, RZ ;  /* 0x0000777216057816 */ /* 0x040fe400000000ff */
[----:B------:R-:W-:Y:S02]  /*20960*/  PRMT R7, R22, 0x7770, RZ ;  /* 0x0000777016077816 */ /* 0x000fe400000000ff */
[----:B------:R-:W-:Y:S01]  /*20970*/  PRMT R35, R10, 0x4210, R3 ;  /* 0x000042100a237816 */ /* 0x000fe20000000003 */
[----:B------:R-:W-:Y:S01]  /*20980*/  IMAD.SHL.U32 R3, R5, 0x100, RZ ;  /* 0x0000010005037824 */ /* 0x000fe200078e00ff */
[----:B------:R-:W-:-:S02]  /*20990*/  PRMT R0, R20, 0x7772, RZ ;  /* 0x0000777214007816 */ /* 0x000fc400000000ff */
[----:B------:R-:W-:Y:S02]  /*209a0*/  PRMT R8, R8, 0x4210, R7 ;  /* 0x0000421008087816 */ /* 0x000fe40000000007 */
[----:B------:R-:W-:Y:S01]  /*209b0*/  LOP3.LUT R15, R19, R9, R15, 0xfe, !PT ;  /* 0x00000009130f7212 */ /* 0x000fe200078efe0f */
[----:B------:R-:W-:Y:S01]  /*209c0*/  IMAD.SHL.U32 R0, R0, 0x100, RZ ;  /* 0x0000010000007824 */ /* 0x000fe200078e00ff */
[----:B------:R-:W-:Y:S02]  /*209d0*/  LOP3.LUT R3, R8, 0xff00, R3, 0xf8, !PT ;  /* 0x0000ff0008037812 */ /* 0x000fe400078ef803 */
[C---:B------:R-:W-:Y:S02]  /*209e0*/  PRMT R8, R21.reuse, 0x7770, RZ ;  /* 0x0000777015087816 */ /* 0x040fe400000000ff */
[C---:B------:R-:W-:Y:S02]  /*209f0*/  PRMT R10, R21.reuse, 0x7771, RZ ;  /* 0x00007771150a7816 */ /* 0x040fe400000000ff */
[----:B------:R-:W-:-:S02]  /*20a00*/  PRMT R12, R21, 0x7772, RZ ;  /* 0x00007772150c7816 */ /* 0x000fc400000000ff */
[C---:B------:R-:W-:Y:S02]  /*20a10*/  PRMT R14, R23.reuse, 0x7770, RZ ;  /* 0x00007770170e7816 */ /* 0x040fe400000000ff */
[C---:B------:R-:W-:Y:S02]  /*20a20*/  PRMT R16, R23.reuse, 0x7771, RZ ;  /* 0x0000777117107816 */ /* 0x040fe400000000ff */
[----:B------:R-:W-:Y:S01]  /*20a30*/  PRMT R18, R23, 0x7772, RZ ;  /* 0x0000777217127816 */ /* 0x000fe200000000ff */
[----:B------:R-:W-:Y:S01]  /*20a40*/  IMAD.WIDE.U32 R8, R8, 0x1000000, RZ ;  /* 0x0100000008087825 */ /* 0x000fe200078e00ff */
[----:B------:R-:W-:Y:S02]  /*20a50*/  LOP3.LUT R5, R11, R17, RZ, 0xfc, !PT ;  /* 0x000000110b057212 */ /* 0x000fe400078efcff */
[----:B------:R-:W-:Y:S01]  /*20a60*/  LOP3.LUT R7, R15, R13, RZ, 0xfc, !PT ;  /* 0x0000000d0f077212 */ /* 0x000fe200078efcff */
[----:B------:R-:W-:Y:S01]  /*20a70*/  IMAD.WIDE.U32 R10, R10, 0x10000, RZ ;  /* 0x000100000a0a7825 */ /* 0x000fe200078e00ff */
[----:B------:R-:W-:-:S02]  /*20a80*/  LOP3.LUT R35, R35, 0xff00, R0, 0xf8, !PT ;  /* 0x0000ff0023237812 */ /* 0x000fc400078ef800 */
[----:B------:R-:W-:Y:S01]  /*20a90*/  PRMT R20, R20, 0x7773, RZ ;  /* 0x0000777314147816 */ /* 0x000fe200000000ff */
[----:B------:R-:W-:Y:S01]  /*20aa0*/  IMAD.WIDE.U32 R12, R12, 0x100, RZ ;  /* 0x000001000c0c7825 */ /* 0x000fe200078e00ff */
[----:B------:R-:W-:-:S03]  /*20ab0*/  PRMT R22, R22, 0x7773, RZ ;  /* 0x0000777316167816 */ /* 0x000fc600000000ff */
[----:B------:R-:W-:Y:S01]  /*20ac0*/  IMAD.WIDE.U32 R14, R14, 0x1000000, RZ ;  /* 0x010000000e0e7825 */ /* 0x000fe200078e00ff */
[----:B------:R-:W-:-:S03]  /*20ad0*/  LOP3.LUT R35, R35, 0xff, R20, 0xf8, !PT ;  /* 0x000000ff23237812 */ /* 0x000fc600078ef814 */
[----:B------:R-:W-:Y:S01]  /*20ae0*/  IMAD.WIDE.U32 R16, R16, 0x10000, RZ ;  /* 0x0001000010107825 */ /* 0x000fe200078e00ff */
[----:B------:R-:W-:-:S03]  /*20af0*/  LOP3.LUT R3, R3, 0xff, R22, 0xf8, !PT ;  /* 0x000000ff03037812 */ /* 0x000fc600078ef816 */
[----:B------:R-:W-:Y:S01]  /*20b00*/  IMAD.WIDE.U32 R18, R18, 0x100, RZ ;  /* 0x0000010012127825 */ /* 0x000fe200078e00ff */
[----:B------:R-:W-:Y:S02]  /*20b10*/  PRMT R0, R21, 0x7773, RZ ;  /* 0x0000777315007816 */ /* 0x000fe400000000ff */
[----:B------:R-:W-:Y:S02]  /*20b20*/  LOP3.LUT R21, R12, R8, R10, 0xfe, !PT ;  /* 0x000000080c157212 */ /* 0x000fe400078efe0a */
[----:B------:R-:W-:Y:S02]  /*20b30*/  LOP3.LUT R8, R18, R14, R16, 0xfe, !PT ;  /* 0x0000000e12087212 */ /* 0x000fe400078efe10 */
[----:B------:R-:W-:Y:S02]  /*20b40*/  PRMT R23, R23, 0x7773, RZ ;  /* 0x0000777317177816 */ /* 0x000fe400000000ff */
[----:B------:R-:W-:Y:S02]  /*20b50*/  LOP3.LUT R9, R11, R35, R9, 0xfe, !PT ;  /* 0x000000230b097212 */ /* 0x000fe400078efe09 */
[----:B------:R-:W-:-:S02]  /*20b60*/  LOP3.LUT R18, R17, R3, R15, 0xfe, !PT ;  /* 0x0000000311127212 */ /* 0x000fc400078efe0f */
[----:B------:R-:W-:Y:S02]  /*20b70*/  LOP3.LUT R0, R21, 0xff, R0, 0xf8, !PT ;  /* 0x000000ff15007812 */ /* 0x000fe400078ef800 */
[----:B------:R-:W-:Y:S02]  /*20b80*/  LOP3.LUT R23, R8, 0xff, R23, 0xf8, !PT ;  /* 0x000000ff08177812 */ /* 0x000fe400078ef817 */
[----:B------:R-:W-:Y:S02]  /*20b90*/  LOP3.LUT R13, R9, R13, RZ, 0xfc, !PT ;  /* 0x0000000d090d7212 */ /* 0x000fe400078efcff */
[----:B------:R-:W-:Y:S01]  /*20ba0*/  LOP3.LUT R18, R18, R19, RZ, 0xfc, !PT ;  /* 0x0000001312127212 */ /* 0x000fe200078efcff */
[----:B------:R0:W-:Y:S01]  /*20bb0*/  STL.128 [R1+0x40], R4 ;  /* 0x0000400401007387 */ /* 0x0001e20000100c00 */
[----:B------:R-:W-:-:S05]  /*20bc0*/  PRMT R10, R24, 0x7771, RZ ;  /* 0x00007771180a7816 */ /* 0x000fca00000000ff */
[----:B------:R-:W-:Y:S02]  /*20bd0*/  IMAD.U32 R10, R10, 0x10000, RZ ;  /* 0x000100000a0a7824 */ /* 0x000fe400078e00ff */
[----:B0-----:R-:W-:Y:S02]  /*20be0*/  IMAD.MOV.U32 R4, RZ, RZ, R0 ;  /* 0x000000ffff047224 */ /* 0x001fe400078e0000 */
[----:B------:R-:W-:Y:S02]  /*20bf0*/  IMAD.MOV.U32 R5, RZ, RZ, R13 ;  /* 0x000000ffff057224 */ /* 0x000fe400078e000d */
[----:B------:R-:W-:Y:S02]  /*20c00*/  IMAD.MOV.U32 R6, RZ, RZ, R23 ;  /* 0x000000ffff067224 */ /* 0x000fe400078e0017 */
[----:B------:R-:W-:-:S05]  /*20c10*/  IMAD.MOV.U32 R7, RZ, RZ, R18 ;  /* 0x000000ffff077224 */ /* 0x000fca00078e0012 */
[----:B------:R0:W-:Y:S01]  /*20c20*/  STL.128 [R1+0x50], R4 ;  /* 0x0000500401007387 */ /* 0x0001e20000100c00 */
[C---:B------:R-:W-:Y:S02]  /*20c30*/  PRMT R9, R24.reuse, 0x7772, RZ ;  /* 0x0000777218097816 */ /* 0x040fe400000000ff */
[C---:B------:R-:W-:Y:S02]  /*20c40*/  PRMT R0, R24.reuse, 0x7773, RZ ;  /* 0x0000777318007816 */ /* 0x040fe400000000ff */
[----:B------:R-:W-:Y:S02]  /*20c50*/  PRMT R24, R24, 0x7770, RZ ;  /* 0x0000777018187816 */ /* 0x000fe400000000ff */
[C---:B------:R-:W-:Y:S02]  /*20c60*/  PRMT R8, R25.reuse, 0x7773, RZ ;  /* 0x0000777319087816 */ /* 0x040fe400000000ff */
[----:B------:R-:W-:Y:S02]  /*20c70*/  PRMT R11, R25, 0x7770, RZ ;  /* 0x00007770190b7816 */ /* 0x000fe400000000ff */
[----:B0-----:R-:W-:-:S02]  /*20c80*/  PRMT R4, R26, 0x7771, RZ ;  /* 0x000077711a047816 */ /* 0x001fc400000000ff */
[C---:B------:R-:W-:Y:S02]  /*20c90*/  PRMT R12, R25.reuse, 0x7771, RZ ;  /* 0x00007771190c7816 */ /* 0x040fe400000000ff */
[----:B------:R-:W-:Y:S01]  /*20ca0*/  LOP3.LUT R5, R10, 0xff0000, RZ, 0xc0, !PT ;  /* 0x00ff00000a057812 */ /* 0x000fe200078ec0ff */
[----:B------:R-:W-:Y:S01]  /*20cb0*/  IMAD.U32 R15, R4, 0x10000, RZ ;  /* 0x00010000040f7824 */ /* 0x000fe200078e00ff */
[----:B------:R-:W-:Y:S02]  /*20cc0*/  PRMT R25, R25, 0x7772, RZ ;  /* 0x0000777219197816 */ /* 0x000fe400000000ff */
[C---:B------:R-:W-:Y:S02]  /*20cd0*/  PRMT R13, R26.reuse, 0x7772, RZ ;  /* 0x000077721a0d7816 */ /* 0x040fe400000000ff */
[C---:B------:R-:W-:Y:S02]  /*20ce0*/  PRMT R3, R26.reuse, 0x7773, RZ ;  /* 0x000077731a037816 */ /* 0x040fe400000000ff */
[----:B------:R-:W-:-:S02]  /*20cf0*/  PRMT R26, R26, 0x7770, RZ ;  /* 0x000077701a1a7816 */ /* 0x000fc400000000ff */
[----:B------:R-:W-:Y:S01]  /*20d00*/  PRMT R24, R5, 0x4210, R24 ;  /* 0x0000421005187816 */ /* 0x000fe20000000018 */
[----:B------:R-:W-:Y:S01]  /*20d10*/  IMAD.WIDE.U32 R4, R11, 0x1000000, RZ ;  /* 0x010000000b047825 */ /* 0x000fe200078e00ff */
[----:B------:R-:W-:-:S03]  /*20d20*/  LOP3.LUT R21, R15, 0xff0000, RZ, 0xc0, !PT ;  /* 0x00ff00000f157812 */ /* 0x000fc600078ec0ff */
[----:B------:R-:W-:Y:S01]  /*20d30*/  IMAD.WIDE.U32 R6, R12, 0x10000, RZ ;  /* 0x000100000c067825 */ /* 0x000fe200078e00ff */
[----:B------:R-:W-:-:S03]  /*20d40*/  PRMT R26, R21, 0x4210, R26 ;  /* 0x00004210151a7816 */ /* 0x000fc6000000001a */
[----:B------:R-:W-:-:S04]  /*20d50*/  IMAD.WIDE.U32 R10, R25, 0x100, RZ ;  /* 0x00000100190a7825 */ /* 0x000fc800078e00ff */
[----:B------:R-:W-:Y:S02]  /*20d60*/  IMAD.SHL.U32 R13, R13, 0x100, RZ ;  /* 0x000001000d0d7824 */ /* 0x000fe400078e00ff */
[----:B------:R-:W-:Y:S01]  /*20d70*/  IMAD.SHL.U32 R9, R9, 0x100, RZ ;  /* 0x0000010009097824 */ /* 0x000fe200078e00ff */
[----:B------:R-:W-:Y:S02]  /*20d80*/  LOP3.LUT R23, R10, R4, R6, 0xfe, !PT ;  /* 0x000000040a177212 */ /* 0x000fe400078efe06 */
[----:B------:R-:W-:Y:S02]  /*20d90*/  LOP3.LUT R10, R26, 0xff00, R13, 0xf8, !PT ;  /* 0x0000ff001a0a7812 */ /* 0x000fe400078ef80d */
[----:B------:R-:W-:Y:S02]  /*20da0*/  LOP3.LUT R9, R24, 0xff00, R9, 0xf8, !PT ;  /* 0x0000ff0018097812 */ /* 0x000fe400078ef809 */
[----:B------:R-:W-:Y:S02]  /*20db0*/  LOP3.LUT R25, R10, 0xff, R3, 0xf8, !PT ;  /* 0x000000ff0a197812 */ /* 0x000fe400078ef803 */
[----:B------:R-:W-:-:S02]  /*20dc0*/  LOP3.LUT R9, R9, 0xff, R0, 0xf8, !PT ;  /* 0x000000ff09097812 */ /* 0x000fc400078ef800 */
[----:B--2---:R-:W-:Y:S02]  /*20dd0*/  PRMT R3, R30, 0x7771, RZ ;  /* 0x000077711e037816 */ /* 0x004fe400000000ff */
[----:B------:R-:W-:Y:S02]  /*20de0*/  PRMT R0, R28, 0x7771, RZ ;  /* 0x000077711c007816 */ /* 0x000fe400000000ff */
[----:B------:R-:W-:Y:S01]  /*20df0*/  LOP3.LUT R9, R7, R9, R5, 0xfe, !PT ;  /* 0x0000000907097212 */ /* 0x000fe200078efe05 */
[----:B------:R-:W-:Y:S02]  /*20e00*/  IMAD.U32 R5, R3, 0x10000, RZ ;  /* 0x0001000003057824 */ /* 0x000fe400078e00ff */
[----:B------:R-:W-:Y:S01]  /*20e10*/  IMAD.U32 R0, R0, 0x10000, RZ ;  /* 0x0001000000007824 */ /* 0x000fe200078e00ff */
[----:B------:R-:W-:Y:S02]  /*20e20*/  LOP3.LUT R4, R23, 0xff, R8, 0xf8, !PT ;  /* 0x000000ff17047812 */ /* 0x000fe400078ef808 */
[----:B------:R-:W-:-:S02]  /*20e30*/  LOP3.LUT R8, R5, 0xff0000, RZ, 0xc0, !PT ;  /* 0x00ff000005087812 */ /* 0x000fc400078ec0ff */
[C---:B------:R-:W-:Y:S02]  /*20e40*/  PRMT R14, R27.reuse, 0x7770, RZ ;  /* 0x000077701b0e7816 */ /* 0x040fe400000000ff */
[C---:B------:R-:W-:Y:S02]  /*20e50*/  PRMT R18, R27.reuse, 0x7771, RZ ;  /* 0x000077711b127816 */ /* 0x040fe400000000ff */
[----:B------:R-:W-:Y:S02]  /*20e60*/  PRMT R16, R27, 0x7772, RZ ;  /* 0x000077721b107816 */ /* 0x000fe400000000ff */
[----:B------:R-:W-:Y:S02]  /*20e70*/  PRMT R3, R28, 0x7770, RZ ;  /* 0x000077701c037816 */ /* 0x000fe400000000ff */
[----:B------:R-:W-:Y:S02]  /*20e80*/  LOP3.LUT R10, R0, 0xff0000, RZ, 0xc0, !PT ;  /* 0x00ff0000000a7812 */ /* 0x000fe400078ec0ff */
[----:B------:R-:W-:-:S02]  /*20e90*/  PRMT R5, R30, 0x7772, RZ ;  /* 0x000077721e057816 */ /* 0x000fc400000000ff */
[----:B------:R-:W-:Y:S02]  /*20ea0*/  PRMT R7, R30, 0x7770, RZ ;  /* 0x000077701e077816 */ /* 0x000fe400000000ff */
[----:B------:R-:W-:Y:S01]  /*20eb0*/  PRMT R0, R28, 0x7772, RZ ;  /* 0x000077721c007816 */ /* 0x000fe200000000ff */
[----:B------:R-:W-:Y:S01]  /*20ec0*/  IMAD.WIDE.U32 R14, R14, 0x1000000, RZ ;  /* 0x010000000e0e7825 */ /* 0x000fe200078e00ff */
[----:B------:R-:W-:Y:S02]  /*20ed0*/  PRMT R23, R10, 0x4210, R3 ;  /* 0x000042100a177816 */ /* 0x000fe40000000003 */
[----:B------:R-:W-:Y:S01]  /*20ee0*/  PRMT R8, R8, 0x4210, R7 ;  /* 0x0000421008087816 */ /* 0x000fe20000000007 */
[----:B------:R-:W-:-:S04]  /*20ef0*/  IMAD.WIDE.U32 R18, R18, 0x10000, RZ ;  /* 0x0001000012127825 */ /* 0x000fc800078e00ff */
[----:B------:R-:W-:-:S04]  /*20f00*/  IMAD.WIDE.U32 R16, R16, 0x100, RZ ;  /* 0x0000010010107825 */ /* 0x000fc800078e00ff */
[----:B------:R-:W-:Y:S02]  /*20f10*/  IMAD.SHL.U32 R3, R5, 0x100, RZ ;  /* 0x0000010005037824 */ /* 0x000fe400078e00ff */
[----:B------:R-:W-:Y:S01]  /*20f20*/  IMAD.SHL.U32 R0, R0, 0x100, RZ ;  /* 0x0000010000007824 */ /* 0x000fe200078e00ff */
[----:B------:R-:W-:Y:S02]  /*20f30*/  LOP3.LUT R21, R16, R14, R18, 0xfe, !PT ;  /* 0x0000000e10157212 */ /* 0x000fe400078efe12 */
[----:B------:R-:W-:Y:S02]  /*20f40*/  LOP3.LUT R7, R8, 0xff00, R3, 0xf8, !PT ;  /* 0x0000ff0008077812 */ /* 0x000fe400078ef803 */
[----:B------:R-:W-:Y:S02]  /*20f50*/  LOP3.LUT R25, R19, R25, R15, 0xfe, !PT ;  /* 0x0000001913197212 */ /* 0x000fe400078efe0f */
[C---:B------:R-:W-:Y:S02]  /*20f60*/  PRMT R8, R29.reuse, 0x7770, RZ ;  /* 0x000077701d087816 */ /* 0x040fe400000000ff */
[----:B------:R-:W-:-:S02]  /*20f70*/  PRMT R12, R29, 0x7771, RZ ;  /* 0x000077711d0c7816 */ /* 0x000fc400000000ff */
[----:B------:R-:W-:Y:S02]  /*20f80*/  PRMT R10, R29, 0x7772, RZ ;  /* 0x000077721d0a7816 */ /* 0x000fe400000000ff */
[C---:B------:R-:W-:Y:S02]  /*20f90*/  PRMT R16, R31.reuse, 0x7770, RZ ;  /* 0x000077701f107816 */ /* 0x040fe400000000ff */
[C---:B------:R-:W-:Y:S02]  /*20fa0*/  PRMT R18, R31.reuse, 0x7771, RZ ;  /* 0x000077711f127816 */ /* 0x040fe400000000ff */
[----:B------:R-:W-:Y:S02]  /*20fb0*/  PRMT R14, R31, 0x7772, RZ ;  /* 0x000077721f0e7816 */ /* 0x000fe400000000ff */
[----:B------:R-:W-:Y:S02]  /*20fc0*/  LOP3.LUT R23, R23, 0xff00, R0, 0xf8, !PT ;  /* 0x0000ff0017177812 */ /* 0x000fe400078ef800 */
[----:B------:R-:W-:-:S02]  /*20fd0*/  PRMT R28, R28, 0x7773, RZ ;  /* 0x000077731c1c7816 */ /* 0x000fc400000000ff */
[----:B------:R-:W-:Y:S01]  /*20fe0*/  PRMT R30, R30, 0x7773, RZ ;  /* 0x000077731e1e7816 */ /* 0x000fe200000000ff */
[----:B------:R-:W-:Y:S01]  /*20ff0*/  IMAD.WIDE.U32 R12, R12, 0x10000, RZ ;  /* 0x000100000c0c7825 */ /* 0x000fe200078e00ff */
[----:B------:R-:W-:Y:S02]  /*21000*/  LOP3.LUT R5, R9, R11, RZ, 0xfc, !PT ;  /* 0x0000000b09057212 */ /* 0x000fe400078efcff */
[----:B------:R-:W-:Y:S01]  /*21010*/  LOP3.LUT R25, R25, R17, RZ, 0xfc, !PT ;  /* 0x0000001119197212 */ /* 0x000fe200078efcff */
[----:B------:R-:W-:Y:S01]  /*21020*/  IMAD.WIDE.U32 R8, R8, 0x1000000, RZ ;  /* 0x0100000008087825 */ /* 0x000fe200078e00ff */
[----:B------:R-:W-:Y:S02]  /*21030*/  PRMT R20, R27, 0x7773, RZ ;  /* 0x000077731b147816 */ /* 0x000fe400000000ff */
[----:B------:R-:W-:Y:S01]  /*21040*/  LOP3.LUT R23, R23, 0xff, R28, 0xf8, !PT ;  /* 0x000000ff17177812 */ /* 0x000fe200078ef81c */
[----:B------:R-:W-:Y:S01]  /*21050*/  IMAD.WIDE.U32 R10, R10, 0x100, RZ ;  /* 0x000001000a0a7825 */ /* 0x000fe200078e00ff */
[----:B------:R-:W-:-:S03]  /*21060*/  LOP3.LUT R7, R7, 0xff, R30, 0xf8, !PT ;  /* 0x000000ff07077812 */ /* 0x000fc600078ef81e */
[----:B------:R-:W-:-:S04]  /*21070*/  IMAD.WIDE.U32 R16, R16, 0x1000000, RZ ;  /* 0x0100000010107825 */ /* 0x000fc800078e00ff */
[----:B------:R-:W-:-:S04]  /*21080*/  IMAD.WIDE.U32 R18, R18, 0x10000, RZ ;  /* 0x0001000012127825 */ /* 0x000fc800078e00ff */
[----:B------:R-:W-:Y:S01]  /*21090*/  IMAD.WIDE.U32 R14, R14, 0x100, RZ ;  /* 0x000001000e0e7825 */ /* 0x000fe200078e00ff */
[----:B------:R-:W-:Y:S02]  /*210a0*/  LOP3.LUT R6, R21, 0xff, R20, 0xf8, !PT ;  /* 0x000000ff15067812 */ /* 0x000fe400078ef814 */
[----:B------:R-:W-:Y:S02]  /*210b0*/  PRMT R24, R29, 0x7773, RZ ;  /* 0x000077731d187816 */ /* 0x000fe400000000ff */
[----:B------:R-:W-:Y:S02]  /*210c0*/  PRMT R3, R31, 0x7773, RZ ;  /* 0x000077731f037816 */ /* 0x000fe400000000ff */
[----:B------:R-:W-:Y:S02]  /*210d0*/  LOP3.LUT R21, R10, R8, R12, 0xfe, !PT ;  /* 0x000000080a157212 */ /* 0x000fe400078efe0c */
[----:B------:R-:W-:Y:S02]  /*210e0*/  LOP3.LUT R0, R14, R16, R18, 0xfe, !PT ;  /* 0x000000100e007212 */ /* 0x000fe400078efe12 */
[----:B------:R-:W-:-:S02]  /*210f0*/  LOP3.LUT R9, R13, R23, R9, 0xfe, !PT ;  /* 0x000000170d097212 */ /* 0x000fc400078efe09 */
[----:B------:R-:W-:Y:S01]  /*21100*/  LOP3.LUT R17, R19, R7, R17, 0xfe, !PT ;  /* 0x0000000713117212 */ /* 0x000fe200078efe11 */
[----:B------:R-:W-:Y:S01]  /*21110*/  IMAD.MOV.U32 R7, RZ, RZ, R25 ;  /* 0x000000ffff077224 */ /* 0x000fe200078e0019 */
[----:B------:R-:W-:Y:S02]  /*21120*/  LOP3.LUT R24, R21, 0xff, R24, 0xf8, !PT ;  /* 0x000000ff15187812 */ /* 0x000fe400078ef818 */
[----:B------:R-:W-:Y:S02]  /*21130*/  LOP3.LUT R3, R0, 0xff, R3, 0xf8, !PT ;  /* 0x000000ff00037812 */ /* 0x000fe400078ef803 */
[----:B------:R-:W-:Y:S02]  /*21140*/  LOP3.LUT R27, R9, R11, RZ, 0xfc, !PT ;  /* 0x0000000b091b7212 */ /* 0x000fe400078efcff */
[----:B------:R-:W-:Y:S01]  /*21150*/  LOP3.LUT R30, R17, R15, RZ, 0xfc, !PT ;  /* 0x0000000f111e7212 */ /* 0x000fe200078efcff */
[----:B------:R0:W-:Y:S02]  /*21160*/  STL.128 [R1+0x60], R4 ;  /* 0x0000600401007387 */ /* 0x0001e40000100c00 */
[----:B0-----:R-:W-:-:S02]  /*21170*/  IMAD.MOV.U32 R4, RZ, RZ, R24 ;  /* 0x000000ffff047224 */ /* 0x001fc400078e0018 */
[----:B------:R-:W-:Y:S02]  /*21180*/  IMAD.MOV.U32 R5, RZ, RZ, R27 ;  /* 0x000000ffff057224 */ /* 0x000fe400078e001b */
[----:B------:R-:W-:Y:S02]  /*21190*/  IMAD.MOV.U32 R6, RZ, RZ, R3 ;  /* 0x000000ffff067224 */ /* 0x000fe400078e0003 */
[----:B------:R-:W-:-:S05]  /*211a0*/  IMAD.MOV.U32 R7, RZ, RZ, R30 ;  /* 0x000000ffff077224 */ /* 0x000fca00078e001e */
[----:B------:R0:W-:Y:S01]  /*211b0*/  STL.128 [R1+0x70], R4 ;  /* 0x0000700401007387 */ /* 0x0001e20000100c00 */
[----:B------:R-:W-:Y:S01]  /*211c0*/  BSSY.RECONVERGENT B2, `(.L_x_84) ;  /* 0x00000c5000027945 */ /* 0x000fe20003800200 */
[----:B------:R-:W-:Y:S02]  /*211d0*/  IMAD.MOV.U32 R8, RZ, RZ, 0x10 ;  /* 0x00000010ff087424 */ /* 0x000fe400078e00ff */
[----:B------:R-:W-:-:S07]  /*211e0*/  IMAD.MOV.U32 R0, RZ, RZ, RZ ;  /* 0x000000ffff007224 */ /* 0x000fce00078e00ff */
.L_x_85:
[----:B-1----:R-:W-:-:S05]  /*211f0*/  IMAD.U32 R9, R8, 0x8, R1 ;  /* 0x0000000808097824 */ /* 0x002fca00078e0001 */
[----:B------:R-:W2:Y:S04]  /*21200*/  LDL.64 R28, [R9+-0x38] ;  /* 0xffffc800091c7983 */ /* 0x000ea80000100a00 */
[----:B0-----:R-:W3:Y:S04]  /*21210*/  LDL.64 R4, [R9+-0x78] ;  /* 0xffff880009047983 */ /* 0x001ee80000100a00 */
[----:B------:R-:W4:Y:S04]  /*21220*/  LDL.64 R10, [R9+-0x70] ;  /* 0xffff9000090a7983 */ /* 0x000f280000100a00 */
[----:B------:R-:W5:Y:S04]  /*21230*/  LDL.64 R6, [R9+-0x30] ;  /* 0xffffd00009067983 */ /* 0x000f680000100a00 */
[----:B------:R-:W5:Y:S04]  /*21240*/  LDL.64 R14, [R9+-0x28] ;  /* 0xffffd800090e7983 */ /* 0x000f680000100a00 */
[----:B------:R-:W5:Y:S04]  /*21250*/  LDL.64 R12, [R9+-0x68] ;  /* 0xffff9800090c7983 */ /* 0x000f680000100a00 */
[----:B------:R-:W5:Y:S04]  /*21260*/  LDL.64 R16, [R9+-0x60] ;  /* 0xffffa00009107983 */ /* 0x000f680000100a00 */
[----:B------:R-:W5:Y:S01]  /*21270*/  LDL.64 R18, [R9+-0x20] ;  /* 0xffffe00009127983 */ /* 0x000f620000100a00 */
[----:B------:R-:W-:-:S03]  /*21280*/  SHF.R.U64 R50, R24, 0x6, R27 ;  /* 0x0000000618327819 */ /* 0x000fc6000000121b */
[----:B------:R-:W5:Y:S01]  /*21290*/  LDL.64 R22, [R9+-0x18] ;  /* 0xffffe80009167983 */ /* 0x000f620000100a00 */
[----:B------:R-:W-:-:S03]  /*212a0*/  SHF.L.W.U32.HI R34, R24, 0xd, R27 ;  /* 0x0000000d18227819 */ /* 0x000fc60000010e1b */
[----:B------:R-:W5:Y:S01]  /*212b0*/  LDL.64 R20, [R9+-0x58] ;  /* 0xffffa80009147983 */ /* 0x000f620000100a00 */
[C-C-:B------:R-:W-:Y:S02]  /*212c0*/  SHF.L.W.U32.HI R35, R27.reuse, 0x3, R24.reuse ;  /* 0x000000031b237819 */ /* 0x140fe40000010e18 */
[----:B------:R-:W-:Y:S02]  /*212d0*/  SHF.L.W.U32.HI R31, R27, 0xd, R24 ;  /* 0x0000000d1b1f7819 */ /* 0x000fe40000010e18 */
[--C-:B------:R-:W-:Y:S02]  /*212e0*/  SHF.L.W.U32.HI R36, R24, 0x3, R27.reuse ;  /* 0x0000000318247819 */ /* 0x100fe40000010e1b */
[----:B------:R-:W5:Y:S01]  /*212f0*/  LDL.64 R24, [R9+-0x50] ;  /* 0xffffb00009187983 */ /* 0x000f620000100a00 */
[----:B------:R-:W-:Y:S02]  /*21300*/  SHF.R.U32.HI R51, RZ, 0x6, R27 ;  /* 0x00000006ff337819 */ /* 0x000fe4000001161b */
[C-C-:B------:R-:W-:Y:S01]  /*21310*/  SHF.R.U64 R39, R3.reuse, 0x6, R30.reuse ;  /* 0x0000000603277819 */ /* 0x140fe2000000121e */
[----:B------:R-:W5:Y:S01]  /*21320*/  LDL.64 R26, [R9+-0x10] ;  /* 0xfffff000091a7983 */ /* 0x000f620000100a00 */
[----:B------:R-:W-:-:S02]  /*21330*/  SHF.L.W.U32.HI R37, R3, 0xd, R30 ;  /* 0x0000000d03257819 */ /* 0x000fc40000010e1e */
[----:B------:R-:W-:Y:S02]  /*21340*/  SHF.L.W.U32.HI R38, R30, 0x3, R3 ;  /* 0x000000031e267819 */ /* 0x000fe40000010e03 */
[----:B------:R-:W-:Y:S02]  /*21350*/  LOP3.LUT R35, R50, R34, R35, 0x96, !PT ;  /* 0x0000002232237212 */ /* 0x000fe400078e9623 */
[----:B------:R-:W-:Y:S02]  /*21360*/  LOP3.LUT R50, R51, R31, R36, 0x96, !PT ;  /* 0x0000001f33327212 */ /* 0x000fe400078e9624 */
[----:B------:R-:W-:Y:S02]  /*21370*/  SHF.L.W.U32.HI R34, R30, 0xd, R3 ;  /* 0x0000000d1e227819 */ /* 0x000fe40000010e03 */
[----:B------:R-:W-:Y:S02]  /*21380*/  LOP3.LUT R37, R39, R37, R38, 0x96, !PT ;  /* 0x0000002527257212 */ /* 0x000fe400078e9626 */
[----:B------:R-:W-:-:S02]  /*21390*/  SHF.L.W.U32.HI R3, R3, 0x3, R30 ;  /* 0x0000000303037819 */ /* 0x000fc40000010e1e */
[----:B------:R-:W-:-:S04]  /*213a0*/  SHF.R.U32.HI R36, RZ, 0x6, R30 ;  /* 0x00000006ff247819 */ /* 0x000fc8000001161e */
[----:B------:R-:W-:Y:S02]  /*213b0*/  LOP3.LUT R3, R36, R34, R3, 0x96, !PT ;  /* 0x0000002224037212 */ /* 0x000fe400078e9603 */
[----:B--2---:R-:W-:Y:S02]  /*213c0*/  IADD3 R32, P0, P1, R32, R35, R28 ;  /* 0x0000002320207210 */ /* 0x004fe4000791e01c */
[C-C-:B---3--:R-:W-:Y:S02]  /*213d0*/  SHF.L.W.U32.HI R30, R4.reuse, 0x1f, R5.reuse ;  /* 0x0000001f041e7819 */ /* 0x148fe40000010e05 */
[C-C-:B------:R-:W-:Y:S02]  /*213e0*/  SHF.L.W.U32.HI R35, R4.reuse, 0x18, R5.reuse ;  /* 0x0000001804237819 */ /* 0x140fe40000010e05 */
[----:B------:R-:W-:Y:S02]  /*213f0*/  SHF.R.U64 R39, R4, 0x7, R5 ;  /* 0x0000000704277819 */ /* 0x000fe40000001205 */
[----:B------:R-:W-:-:S02]  /*21400*/  SHF.L.W.U32.HI R28, R5, 0x1f, R4 ;  /* 0x0000001f051c7819 */ /* 0x000fc40000010e04 */
[----:B------:R-:W-:Y:S02]  /*21410*/  SHF.L.W.U32.HI R31, R5, 0x18, R4 ;  /* 0x00000018051f7819 */ /* 0x000fe40000010e04 */
[----:B------:R-:W-:Y:S02]  /*21420*/  SHF.R.U32.HI R38, RZ, 0x7, R5 ;  /* 0x00000007ff267819 */ /* 0x000fe40000011605 */
[----:B------:R-:W-:Y:S02]  /*21430*/  LOP3.LUT R39, R39, R30, R35, 0x96, !PT ;  /* 0x0000001e27277212 */ /* 0x000fe400078e9623 */
[C-C-:B----4-:R-:W-:Y:S02]  /*21440*/  SHF.L.W.U32.HI R30, R10.reuse, 0x1f, R11.reuse ;  /* 0x0000001f0a1e7819 */ /* 0x150fe40000010e0b */
[C-C-:B------:R-:W-:Y:S02]  /*21450*/  SHF.L.W.U32.HI R35, R10.reuse, 0x18, R11.reuse ;  /* 0x000000180a237819 */ /* 0x140fe40000010e0b */
[----:B------:R-:W-:-:S02]  /*21460*/  SHF.R.U64 R36, R10, 0x7, R11 ;  /* 0x000000070a247819 */ /* 0x000fc4000000120b */
[----:B------:R-:W-:Y:S02]  /*21470*/  IADD3.X R33, PT, PT, R33, R50, R29, P0, P1 ;  /* 0x0000003221217210 */ /* 0x000fe400007e241d */
[----:B------:R-:W-:Y:S02]  /*21480*/  LOP3.LUT R38, R38, R28, R31, 0x96, !PT ;  /* 0x0000001c26267212 */ /* 0x000fe400078e961f */
[----:B-----5:R-:W-:Y:S01]  /*21490*/  IADD3 R34, P1, P2, R4, R37, R6 ;  /* 0x0000002504227210 */ /* 0x020fe20007a3e006 */
[----:B------:R-:W2:Y:S01]  /*214a0*/  LDL.64 R28, [R9+-0x48] ;  /* 0xffffb800091c7983 */ /* 0x000ea20000100a00 */
[C-C-:B------:R-:W-:Y:S02]  /*214b0*/  SHF.L.W.U32.HI R6, R11.reuse, 0x1f, R10.reuse ;  /* 0x0000001f0b067819 */ /* 0x140fe40000010e0a */
[----:B------:R-:W-:Y:S02]  /*214c0*/  SHF.L.W.U32.HI R31, R11, 0x18, R10 ;  /* 0x000000180b1f7819 */ /* 0x000fe40000010e0a */
[----:B------:R-:W-:-:S02]  /*214d0*/  SHF.R.U32.HI R37, RZ, 0x7, R11 ;  /* 0x00000007ff257819 */ /* 0x000fc4000001160b */
[----:B------:R-:W-:Y:S02]  /*214e0*/  LOP3.LUT R35, R36, R30, R35, 0x96, !PT ;  /* 0x0000001e24237212 */ /* 0x000fe400078e9623 */
[----:B------:R-:W-:Y:S02]  /*214f0*/  IADD3 R4, P0, PT, R32, R39, RZ ;  /* 0x0000002720047210 */ /* 0x000fe40007f1e0ff */
[----:B------:R-:W-:Y:S02]  /*21500*/  IADD3.X R7, PT, PT, R5, R3, R7, P1, P2 ;  /* 0x0000000305077210 */ /* 0x000fe40000fe4407 */
[----:B------:R-:W-:Y:S02]  /*21510*/  LOP3.LUT R32, R37, R6, R31, 0x96, !PT ;  /* 0x0000000625207212 */ /* 0x000fe400078e961f */
[----:B------:R-:W-:Y:S01]  /*21520*/  IADD3 R6, P1, PT, R34, R35, RZ ;  /* 0x0000002322067210 */ /* 0x000fe20007f3e0ff */
[----:B------:R-:W-:Y:S01]  /*21530*/  IMAD.X R5, R33, 0x1, R38, P0 ;  /* 0x0000000121057824 */ /* 0x000fe200000e0626 */
[----:B------:R-:W3:Y:S03]  /*21540*/  LDL.64 R30, [R9+-0x8] ;  /* 0xfffff800091e7983 */ /* 0x000ee60000100a00 */
[----:B------:R-:W-:-:S02]  /*21550*/  IMAD.X R7, R7, 0x1, R32, P1 ;  /* 0x0000000107077824 */ /* 0x000fc400008e0620 */
[----:B------:R-:W4:Y:S04]  /*21560*/  LDL.64 R32, [R9+-0x40] ;  /* 0xffffc00009207983 */ /* 0x000f280000100a00 */
[----:B------:R0:W-:Y:S04]  /*21570*/  STL.128 [R9], R4 ;  /* 0x0000000409007387 */ /* 0x0001e80000100c00 */
[----:B------:R-:W5:Y:S01]  /*21580*/  LDL.64 R34, [R9] ;  /* 0x0000000009227983 */ /* 0x000f620000100a00 */
[----:B------:R-:W-:Y:S02]  /*21590*/  SHF.L.W.U32.HI R36, R4, 0xd, R5 ;  /* 0x0000000d04247819 */ /* 0x000fe40000010e05 */
[----:B------:R-:W-:-:S02]  /*215a0*/  SHF.L.W.U32.HI R37, R5, 0x3, R4 ;  /* 0x0000000305257819 */ /* 0x000fc40000010e04 */
[C-C-:B------:R-:W-:Y:S02]  /*215b0*/  SHF.R.U64 R53, R4.reuse, 0x6, R5.reuse ;  /* 0x0000000604357819 */ /* 0x140fe40000001205 */
[----:B------:R-:W-:Y:S02]  /*215c0*/  SHF.L.W.U32.HI R3, R5, 0xd, R4 ;  /* 0x0000000d05037819 */ /* 0x000fe40000010e04 */
[--C-:B------:R-:W-:Y:S02]  /*215d0*/  SHF.L.W.U32.HI R38, R4, 0x3, R5.reuse ;  /* 0x0000000304267819 */ /* 0x100fe40000010e05 */
[----:B------:R-:W-:Y:S02]  /*215e0*/  SHF.R.U32.HI R55, RZ, 0x6, R5 ;  /* 0x00000006ff377819 */ /* 0x000fe40000011605 */
[----:B------:R-:W-:Y:S02]  /*215f0*/  SHF.L.W.U32.HI R39, R6, 0xd, R7 ;  /* 0x0000000d06277819 */ /* 0x000fe40000010e07 */
[----:B------:R-:W-:-:S02]  /*21600*/  SHF.L.W.U32.HI R50, R7, 0x3, R6 ;  /* 0x0000000307327819 */ /* 0x000fc40000010e06 */
[C---:B------:R-:W-:Y:S02]  /*21610*/  SHF.R.U64 R51, R6.reuse, 0x6, R7 ;  /* 0x0000000606337819 */ /* 0x040fe40000001207 */
[----:B------:R-:W-:Y:S02]  /*21620*/  LOP3.LUT R53, R53, R36, R37, 0x96, !PT ;  /* 0x0000002435357212 */ /* 0x000fe400078e9625 */
[----:B------:R-:W-:Y:S02]  /*21630*/  LOP3.LUT R55, R55, R3, R38, 0x96, !PT ;  /* 0x0000000337377212 */ /* 0x000fe400078e9626 */
[----:B------:R-:W-:Y:S02]  /*21640*/  LOP3.LUT R3, R51, R39, R50, 0x96, !PT ;  /* 0x0000002733037212 */ /* 0x000fe400078e9632 */
[----:B0-----:R-:W-:Y:S02]  /*21650*/  SHF.L.W.U32.HI R5, R7, 0xd, R6 ;  /* 0x0000000d07057819 */ /* 0x001fe40000010e06 */
[----:B------:R-:W-:-:S02]  /*21660*/  SHF.L.W.U32.HI R6, R6, 0x3, R7 ;  /* 0x0000000306067819 */ /* 0x000fc40000010e07 */
[----:B------:R-:W-:Y:S02]  /*21670*/  SHF.R.U32.HI R39, RZ, 0x6, R7 ;  /* 0x00000006ff277819 */ /* 0x000fe40000011607 */
[----:B------:R-:W-:Y:S02]  /*21680*/  IADD3 R4, P0, P1, R10, R53, R14 ;  /* 0x000000350a047210 */ /* 0x000fe4000791e00e */
[C-C-:B------:R-:W-:Y:S02]  /*21690*/  SHF.L.W.U32.HI R36, R13.reuse, 0x1f, R12.reuse ;  /* 0x0000001f0d247819 */ /* 0x140fe40000010e0c */
[----:B------:R-:W-:Y:S02]  /*216a0*/  SHF.L.W.U32.HI R7, R13, 0x18, R12 ;  /* 0x000000180d077819 */ /* 0x000fe40000010e0c */
[--C-:B------:R-:W-:Y:S02]  /*216b0*/  SHF.R.U32.HI R10, RZ, 0x7, R13.reuse ;  /* 0x00000007ff0a7819 */ /* 0x100fe4000001160d */
[----:B------:R-:W-:-:S02]  /*216c0*/  SHF.L.W.U32.HI R37, R12, 0x1f, R13 ;  /* 0x0000001f0c257819 */ /* 0x000fc40000010e0d */
[C-C-:B------:R-:W-:Y:S02]  /*216d0*/  SHF.L.W.U32.HI R38, R12.reuse, 0x18, R13.reuse ;  /* 0x000000180c267819 */ /* 0x140fe40000010e0d */
[----:B------:R-:W-:Y:S02]  /*216e0*/  SHF.R.U64 R50, R12, 0x7, R13 ;  /* 0x000000070c327819 */ /* 0x000fe4000000120d */
[----:B------:R-:W-:Y:S02]  /*216f0*/  LOP3.LUT R36, R10, R36, R7, 0x96, !PT ;  /* 0x000000240a247212 */ /* 0x000fe400078e9607 */
[----:B------:R-:W-:Y:S02]  /*21700*/  LOP3.LUT R37, R50, R37, R38, 0x96, !PT ;  /* 0x0000002532257212 */ /* 0x000fe400078e9626 */
[C-C-:B------:R-:W-:Y:S02]  /*21710*/  SHF.L.W.U32.HI R7, R16.reuse, 0x1f, R17.reuse ;  /* 0x0000001f10077819 */ /* 0x140fe40000010e11 */
[----:B------:R-:W-:-:S02]  /*21720*/  SHF.L.W.U32.HI R10, R16, 0x18, R17 ;  /* 0x00000018100a7819 */ /* 0x000fc40000010e11 */
[----:B------:R-:W-:Y:S02]  /*21730*/  SHF.R.U64 R14, R16, 0x7, R17 ;  /* 0x00000007100e7819 */ /* 0x000fe40000001211 */
[----:B------:R-:W-:Y:S02]  /*21740*/  IADD3.X R15, PT, PT, R11, R55, R15, P0, P1 ;  /* 0x000000370b0f7210 */ /* 0x000fe400007e240f */
[----:B------:R-:W-:Y:S02]  /*21750*/  LOP3.LUT R5, R39, R5, R6, 0x96, !PT ;  /* 0x0000000527057212 */ /* 0x000fe400078e9606 */
[----:B------:R-:W-:Y:S02]  /*21760*/  IADD3 R3, P1, P2, R12, R3, R18 ;  /* 0x000000030c037210 */ /* 0x000fe40007a3e012 */
        /* <DEDUP_REMOVED lines=22> */
[----:B------:R-:W-:Y:S02]  /*218d0*/  IADD3 R16, P0, P1, R16, R37, R22 ;  /* 0x0000002510107210 */ /* 0x000fe4000791e016 */
[C-C-:B------:R-:W-:Y:S02]  /*218e0*/  SHF.L.W.U32.HI R10, R20.reuse, 0x1f, R21.reuse ;  /* 0x0000001f140a7819 */ /* 0x140fe40000010e15 */
[C-C-:B------:R-:W-:Y:S02]  /*218f0*/  SHF.L.W.U32.HI R11, R20.reuse, 0x18, R21.reuse ;  /* 0x00000018140b7819 */ /* 0x140fe40000010e15 */
[----:B------:R-:W-:Y:S02]  /*21900*/  SHF.R.U64 R18, R20, 0x7, R21 ;  /* 0x0000000714127819 */ /* 0x000fe40000001215 */
[----:B------:R-:W-:Y:S02]  /*21910*/  SHF.L.W.U32.HI R13, R7, 0xd, R6 ;  /* 0x0000000d070d7819 */ /* 0x000fe40000010e06 */
[----:B------:R-:W-:-:S02]  /*21920*/  SHF.L.W.U32.HI R14, R6, 0x3, R7 ;  /* 0x00000003060e7819 */ /* 0x000fc40000010e07 */
[----:B------:R-:W-:Y:S02]  /*21930*/  SHF.R.U32.HI R19, RZ, 0x6, R7 ;  /* 0x00000006ff137819 */ /* 0x000fe40000011607 */
[----:B------:R-:W-:Y:S02]  /*21940*/  IADD3.X R17, PT, PT, R17, R39, R23, P0, P1 ;  /* 0x0000002711117210 */ /* 0x000fe400007e2417 */
[C-C-:B------:R-:W-:Y:S02]  /*21950*/  SHF.L.W.U32.HI R3, R21.reuse, 0x1f, R20.reuse ;  /* 0x0000001f15037819 */ /* 0x140fe40000010e14 */
[----:B------:R-:W-:Y:S02]  /*21960*/  SHF.L.W.U32.HI R12, R21, 0x18, R20 ;  /* 0x00000018150c7819 */ /* 0x000fe40000010e14 */
[----:B------:R-:W-:Y:S02]  /*21970*/  SHF.R.U32.HI R22, RZ, 0x7, R21 ;  /* 0x00000007ff167819 */ /* 0x000fe40000011615 */
[----:B------:R-:W-:-:S02]  /*21980*/  LOP3.LUT R19, R19, R13, R14, 0x96, !PT ;  /* 0x0000000d13137212 */ /* 0x000fc400078e960e */
[----:B------:R-:W-:Y:S02]  /*21990*/  LOP3.LUT R23, R18, R10, R11, 0x96, !PT ;  /* 0x0000000a12177212 */ /* 0x000fe400078e960b */
[C-C-:B------:R-:W-:Y:S02]  /*219a0*/  SHF.L.W.U32.HI R10, R24.reuse, 0x1f, R25.reuse ;  /* 0x0000001f180a7819 */ /* 0x140fe40000010e19 */
[C-C-:B------:R-:W-:Y:S02]  /*219b0*/  SHF.L.W.U32.HI R11, R24.reuse, 0x18, R25.reuse ;  /* 0x00000018180b7819 */ /* 0x140fe40000010e19 */
[----:B------:R-:W-:Y:S02]  /*219c0*/  SHF.R.U64 R14, R24, 0x7, R25 ;  /* 0x00000007180e7819 */ /* 0x000fe40000001219 */
[----:B------:R-:W-:Y:S02]  /*219d0*/  LOP3.LUT R18, R22, R3, R12, 0x96, !PT ;  /* 0x0000000316127212 */ /* 0x000fe400078e960c */
[----:B------:R-:W-:-:S02]  /*219e0*/  IADD3 R13, P1, P2, R20, R15, R26 ;  /* 0x0000000f140d7210 */ /* 0x000fc40007a3e01a */
[C-C-:B------:R-:W-:Y:S02]  /*219f0*/  SHF.L.W.U32.HI R3, R25.reuse, 0x1f, R24.reuse ;  /* 0x0000001f19037819 */ /* 0x140fe40000010e18 */
[----:B------:R-:W-:Y:S02]  /*21a00*/  SHF.L.W.U32.HI R12, R25, 0x18, R24 ;  /* 0x00000018190c7819 */ /* 0x000fe40000010e18 */
[----:B------:R-:W-:Y:S02]  /*21a10*/  SHF.R.U32.HI R15, RZ, 0x7, R25 ;  /* 0x00000007ff0f7819 */ /* 0x000fe40000011619 */
[----:B------:R-:W-:Y:S02]  /*21a20*/  LOP3.LUT R14, R14, R10, R11, 0x96, !PT ;  /* 0x0000000a0e0e7212 */ /* 0x000fe400078e960b */
[----:B------:R-:W-:Y:S02]  /*21a30*/  IADD3 R10, P0, PT, R16, R23, RZ ;  /* 0x00000017100a7210 */ /* 0x000fe40007f1e0ff */
[----:B------:R-:W-:-:S02]  /*21a40*/  IADD3.X R20, PT, PT, R21, R19, R27, P1, P2 ;  /* 0x0000001315147210 */ /* 0x000fc40000fe441b */
[----:B------:R-:W-:Y:S02]  /*21a50*/  LOP3.LUT R3, R15, R3, R12, 0x96, !PT ;  /* 0x000000030f037212 */ /* 0x000fe400078e960c */
[----:B------:R-:W-:Y:S01]  /*21a60*/  IADD3 R11, P1, PT, R13, R14, RZ ;  /* 0x0000000e0d0b7210 */ /* 0x000fe20007f3e0ff */
[----:B------:R-:W-:-:S04]  /*21a70*/  IMAD.X R13, R17, 0x1, R18, P0 ;  /* 0x00000001110d7824 */ /* 0x000fc800000e0612 */
[----:B------:R-:W-:Y:S01]  /*21a80*/  IMAD.X R12, R20, 0x1, R3, P1 ;  /* 0x00000001140c7824 */ /* 0x000fe200008e0603 */
[C-C-:B------:R-:W-:Y:S02]  /*21a90*/  SHF.L.W.U32.HI R14, R10.reuse, 0xd, R13.reuse ;  /* 0x0000000d0a0e7819 */ /* 0x140fe40000010e0d */
[----:B------:R-:W-:Y:S02]  /*21aa0*/  SHF.L.W.U32.HI R15, R13, 0x3, R10 ;  /* 0x000000030d0f7819 */ /* 0x000fe40000010e0a */
[----:B------:R-:W-:Y:S02]  /*21ab0*/  SHF.R.U64 R27, R10, 0x6, R13 ;  /* 0x000000060a1b7819 */ /* 0x000fe4000000120d */
[C-C-:B------:R-:W-:Y:S02]  /*21ac0*/  SHF.L.W.U32.HI R17, R11.reuse, 0xd, R12.reuse ;  /* 0x0000000d0b117819 */ /* 0x140fe40000010e0c */
[----:B------:R-:W-:Y:S02]  /*21ad0*/  SHF.L.W.U32.HI R18, R12, 0x3, R11 ;  /* 0x000000030c127819 */ /* 0x000fe40000010e0b */
[----:B------:R-:W-:-:S02]  /*21ae0*/  SHF.R.U64 R19, R11, 0x6, R12 ;  /* 0x000000060b137819 */ /* 0x000fc4000000120c */
[----:B------:R-:W-:Y:S02]  /*21af0*/  SHF.L.W.U32.HI R3, R13, 0xd, R10 ;  /* 0x0000000d0d037819 */ /* 0x000fe40000010e0a */
[--C-:B------:R-:W-:Y:S02]  /*21b00*/  SHF.L.W.U32.HI R16, R10, 0x3, R13.reuse ;  /* 0x000000030a107819 */ /* 0x100fe40000010e0d */
[----:B------:R-:W-:Y:S02]  /*21b10*/  SHF.R.U32.HI R37, RZ, 0x6, R13 ;  /* 0x00000006ff257819 */ /* 0x000fe4000001160d */
[----:B------:R-:W-:Y:S02]  /*21b20*/  LOP3.LUT R27, R27, R14, R15, 0x96, !PT ;  /* 0x0000000e1b1b7212 */ /* 0x000fe400078e960f */
[----:B------:R-:W-:Y:S02]  /*21b30*/  LOP3.LUT R19, R19, R17, R18, 0x96, !PT ;  /* 0x0000001113137212 */ /* 0x000fe400078e9612 */
[----:B------:R-:W-:-:S02]  /*21b40*/  SHF.L.W.U32.HI R17, R12, 0xd, R11 ;  /* 0x0000000d0c117819 */ /* 0x000fc40000010e0b */
[--C-:B------:R-:W-:Y:S02]  /*21b50*/  SHF.L.W.U32.HI R18, R11, 0x3, R12.reuse ;  /* 0x000000030b127819 */ /* 0x100fe40000010e0c */
[----:B------:R-:W-:Y:S02]  /*21b60*/  SHF.R.U32.HI R21, RZ, 0x6, R12 ;  /* 0x00000006ff157819 */ /* 0x000fe4000001160c */
[----:B------:R-:W-:Y:S02]  /*21b70*/  LOP3.LUT R37, R37, R3, R16, 0x96, !PT ;  /* 0x0000000325257212 */ /* 0x000fe400078e9610 */
[----:B------:R-:W-:Y:S01]  /*21b80*/  LOP3.LUT R21, R21, R17, R18, 0x96, !PT ;  /* 0x0000001115157212 */ /* 0x000fe200078e9612 */
[----:B------:R0:W-:Y:S02]  /*21b90*/  STL.128 [R9+0x10], R4 ;  /* 0x0000100409007387 */ /* 0x0001e40000100c00 */
[----:B0-----:R-:W-:Y:S02]  /*21ba0*/  IMAD.MOV.U32 R4, RZ, RZ, R10 ;  /* 0x000000ffff047224 */ /* 0x001fe400078e000a */
[----:B------:R-:W-:-:S02]  /*21bb0*/  IMAD.MOV.U32 R5, RZ, RZ, R13 ;  /* 0x000000ffff057224 */ /* 0x000fc400078e000d */
[----:B------:R-:W-:Y:S02]  /*21bc0*/  IMAD.MOV.U32 R6, RZ, RZ, R11 ;  /* 0x000000ffff067224 */ /* 0x000fe400078e000b */
[----:B------:R-:W-:-:S05]  /*21bd0*/  IMAD.MOV.U32 R7, RZ, RZ, R12 ;  /* 0x000000ffff077224 */ /* 0x000fca00078e000c */
[----:B------:R0:W-:Y:S01]  /*21be0*/  STL.128 [R9+0x20], R4 ;  /* 0x0000200409007387 */ /* 0x0001e20000100c00 */
[C-C-:B--2---:R-:W-:Y:S02]  /*21bf0*/  SHF.L.W.U32.HI R14, R28.reuse, 0x1f, R29.reuse ;  /* 0x0000001f1c0e7819 */ /* 0x144fe40000010e1d */
[C-C-:B------:R-:W-:Y:S02]  /*21c00*/  SHF.L.W.U32.HI R15, R28.reuse, 0x18, R29.reuse ;  /* 0x000000181c0f7819 */ /* 0x140fe40000010e1d */
[--C-:B------:R-:W-:Y:S02]  /*21c10*/  SHF.R.U64 R23, R28, 0x7, R29.reuse ;  /* 0x000000071c177819 */ /* 0x100fe4000000121d */
[C-C-:B------:R-:W-:Y:S02]  /*21c20*/  SHF.L.W.U32.HI R3, R29.reuse, 0x1f, R28.reuse ;  /* 0x0000001f1d037819 */ /* 0x140fe40000010e1c */
[----:B------:R-:W-:Y:S02]  /*21c30*/  SHF.L.W.U32.HI R16, R29, 0x18, R28 ;  /* 0x000000181d107819 */ /* 0x000fe40000010e1c */
[----:B------:R-:W-:-:S02]  /*21c40*/  SHF.R.U32.HI R20, RZ, 0x7, R29 ;  /* 0x00000007ff147819 */ /* 0x000fc4000001161d */
[----:B------:R-:W-:Y:S02]  /*21c50*/  LOP3.LUT R23, R23, R14, R15, 0x96, !PT ;  /* 0x0000000e17177212 */ /* 0x000fe400078e960f */
[----:B---3--:R-:W-:Y:S02]  /*21c60*/  IADD3 R24, P0, P1, R24, R27, R30 ;  /* 0x0000001b18187210 */ /* 0x008fe4000791e01e */
[----:B------:R-:W-:Y:S02]  /*21c70*/  LOP3.LUT R20, R20, R3, R16, 0x96, !PT ;  /* 0x0000000314147212 */ /* 0x000fe400078e9610 */
[----:B------:R-:W-:Y:S02]  /*21c80*/  IADD3.X R25, PT, PT, R25, R37, R31, P0, P1 ;  /* 0x0000002519197210 */ /* 0x000fe400007e241f */
[C-C-:B----4-:R-:W-:Y:S02]  /*21c90*/  SHF.L.W.U32.HI R14, R32.reuse, 0x1f, R33.reuse ;  /* 0x0000001f200e7819 */ /* 0x150fe40000010e21 */
[----:B------:R-:W-:-:S02]  /*21ca0*/  SHF.L.W.U32.HI R15, R32, 0x18, R33 ;  /* 0x00000018200f7819 */ /* 0x000fc40000010e21 */
[--C-:B------:R-:W-:Y:S02]  /*21cb0*/  SHF.R.U64 R18, R32, 0x7, R33.reuse ;  /* 0x0000000720127819 */ /* 0x100fe40000001221 */
[C---:B------:R-:W-:Y:S02]  /*21cc0*/  SHF.L.W.U32.HI R3, R33.reuse, 0x1f, R32 ;  /* 0x0000001f21037819 */ /* 0x040fe40000010e20 */
[----:B-----5:R-:W-:Y:S02]  /*21cd0*/  IADD3 R17, P1, P2, R28, R19, R34 ;  /* 0x000000131c117210 */ /* 0x020fe40007a3e022 */
[----:B------:R-:W-:Y:S02]  /*21ce0*/  SHF.L.W.U32.HI R16, R33, 0x18, R32 ;  /* 0x0000001821107819 */ /* 0x000fe40000010e20 */
[----:B------:R-:W-:Y:S02]  /*21cf0*/  SHF.R.U32.HI R19, RZ, 0x7, R33 ;  /* 0x00000007ff137819 */ /* 0x000fe40000011621 */
[----:B------:R-:W-:-:S02]  /*21d00*/  LOP3.LUT R14, R18, R14, R15, 0x96, !PT ;  /* 0x0000000e120e7212 */ /* 0x000fc400078e960f */
[----:B------:R-:W-:Y:S02]  /*21d10*/  IADD3.X R28, PT, PT, R29, R21, R35, P1, P2 ;  /* 0x000000151d1c7210 */ /* 0x000fe40000fe4423 */
[----:B------:R-:W-:Y:S02]  /*21d20*/  LOP3.LUT R15, R19, R3, R16, 0x96, !PT ;  /* 0x00000003130f7212 */ /* 0x000fe400078e9610 */
[----:B------:R-:W-:Y:S02]  /*21d30*/  IADD3 R24, P0, PT, R24, R23, RZ ;  /* 0x0000001718187210 */ /* 0x000fe40007f1e0ff */
[----:B------:R-:W-:-:S03]  /*21d40*/  IADD3 R3, P1, PT, R17, R14, RZ ;  /* 0x0000000e11037210 */ /* 0x000fc60007f3e0ff */
[----:B------:R-:W-:Y:S02]  /*21d50*/  IMAD.X R27, R25, 0x1, R20, P0 ;  /* 0x00000001191b7824 */ /* 0x000fe400000e0614 */
[----:B------:R-:W-:Y:S01]  /*21d60*/  IMAD.X R30, R28, 0x1, R15, P1 ;  /* 0x000000011c1e7824 */ /* 0x000fe200008e060f */
[----:B------:R-:W-:Y:S01]  /*21d70*/  IADD3 R8, P0, PT, R8, 0x8, RZ ;  /* 0x0000000808087810 */ /* 0x000fe20007f1e0ff */
[----:B0-----:R-:W-:Y:S02]  /*21d80*/  IMAD.MOV.U32 R4, RZ, RZ, R24 ;  /* 0x000000ffff047224 */ /* 0x001fe400078e0018 */
[----:B------:R-:W-:Y:S02]  /*21d90*/  IMAD.MOV.U32 R5, RZ, RZ, R27 ;  /* 0x000000ffff057224 */ /* 0x000fe400078e001b */
[----:B------:R-:W-:Y:S02]  /*21da0*/  IMAD.MOV.U32 R6, RZ, RZ, R3 ;  /* 0x000000ffff067224 */ /* 0x000fe400078e0003 */
[----:B------:R-:W-:-:S02]  /*21db0*/  IMAD.MOV.U32 R7, RZ, RZ, R30 ;  /* 0x000000ffff077224 */ /* 0x000fc400078e001e */
[----:B------:R-:W-:Y:S01]  /*21dc0*/  IMAD.X R0, RZ, RZ, R0, P0 ;  /* 0x000000ffff007224 */ /* 0x000fe200000e0600 */
[----:B------:R-:W-:Y:S02]  /*21dd0*/  ISETP.NE.U32.AND P0, PT, R8, 0x50, PT ;  /* 0x000000500800780c */ /* 0x000fe40003f05070 */
[----:B------:R1:W-:Y:S02]  /*21de0*/  STL.128 [R9+0x30], R4 ;  /* 0x0000300409007387 */ /* 0x0003e40000100c00 */
[----:B------:R-:W-:-:S13]  /*21df0*/  ISETP.NE.AND.EX P0, PT, R0, RZ, PT, P0 ;  /* 0x000000ff0000720c */ /* 0x000fda0003f05300 */
[----:B------:R-:W-:Y:S05]  /*21e00*/  @P0 BRA `(.L_x_85) ;  /* 0xfffffff000f80947 */ /* 0x000fea000383ffff */
[----:B------:R-:W-:Y:S05]  /*21e10*/  BSYNC.RECONVERGENT B2 ;  /* 0x0000000000027941 */ /* 0x000fea0003800200 */
.L_x_84:
[----:B------:R-:W2:Y:S04]  /*21e20*/  LDL.128 R16, [R1+0x310] ;  /* 0x0003100001107983 */ /* 0x000ea80000100c00 */
[----:B-1----:R-:W3:Y:S04]  /*21e30*/  LDL.128 R4, [R1+0x320] ;  /* 0x0003200001047983 */ /* 0x002ee80000100c00 */
[----:B------:R-:W4:Y:S04]  /*21e40*/  LDL.128 R8, [R1+0x330] ;  /* 0x0003300001087983 */ /* 0x000f280000100c00 */
[----:B------:R-:W5:Y:S01]  /*21e50*/  LDL.128 R12, [R1+0x340] ;  /* 0x00034000010c7983 */ /* 0x000f620000100c00 */
[----:B------:R-:W-:Y:S01]  /*21e60*/  BSSY.RECONVERGENT B2, `(.L_x_86) ;  /* 0x0000063000027945 */ /* 0x000fe20003800200 */
[----:B------:R-:W-:-:S02]  /*21e70*/  IMAD.MOV.U32 R34, RZ, RZ, RZ ;  /* 0x000000ffff227224 */ /* 0x000fc400078e00ff */
[----:B------:R-:W-:Y:S02]  /*21e80*/  IMAD.MOV.U32 R29, RZ, RZ, RZ ;  /* 0x000000ffff1d7224 */ /* 0x000fe400078e00ff */
[----:B--2---:R-:W-:Y:S02]  /*21e90*/  IMAD.MOV.U32 R28, RZ, RZ, R16 ;  /* 0x000000ffff1c7224 */ /* 0x004fe400078e0010 */
[----:B------:R-:W-:Y:S02]  /*21ea0*/  IMAD.MOV.U32 R27, RZ, RZ, R17 ;  /* 0x000000ffff1b7224 */ /* 0x000fe400078e0011 */
[----:B------:R-:W-:Y:S02]  /*21eb0*/  IMAD.MOV.U32 R25, RZ, RZ, R18 ;  /* 0x000000ffff197224 */ /* 0x000fe400078e0012 */
[----:B------:R-:W-:Y:S02]  /*21ec0*/  IMAD.MOV.U32 R26, RZ, RZ, R19 ;  /* 0x000000ffff1a7224 */ /* 0x000fe400078e0013 */
[----:B---3--:R-:W-:-:S02]  /*21ed0*/  IMAD.MOV.U32 R24, RZ, RZ, R4 ;  /* 0x000000ffff187224 */ /* 0x008fc400078e0004 */
[----:B------:R-:W-:Y:S02]  /*21ee0*/  IMAD.MOV.U32 R3, RZ, RZ, R5 ;  /* 0x000000ffff037224 */ /* 0x000fe400078e0005 */
[----:B------:R-:W-:Y:S02]  /*21ef0*/  IMAD.MOV.U32 R0, RZ, RZ, R6 ;  /* 0x000000ffff007224 */ /* 0x000fe400078e0006 */
[----:B------:R-:W-:Y:S02]  /*21f00*/  IMAD.MOV.U32 R35, RZ, RZ, R7 ;  /* 0x000000ffff237224 */ /* 0x000fe400078e0007 */
[----:B----4-:R-:W-:Y:S02]  /*21f10*/  IMAD.MOV.U32 R50, RZ, RZ, R8 ;  /* 0x000000ffff327224 */ /* 0x010fe400078e0008 */
[----:B------:R-:W-:Y:S02]  /*21f20*/  IMAD.MOV.U32 R51, RZ, RZ, R9 ;  /* 0x000000ffff337224 */ /* 0x000fe400078e0009 */
[----:B------:R-:W-:-:S02]  /*21f30*/  IMAD.MOV.U32 R39, RZ, RZ, R10 ;  /* 0x000000ffff277224 */ /* 0x000fc400078e000a */
[----:B------:R-:W-:Y:S02]  /*21f40*/  IMAD.MOV.U32 R38, RZ, RZ, R11 ;  /* 0x000000ffff267224 */ /* 0x000fe400078e000b */
[----:B-----5:R-:W-:Y:S02]  /*21f50*/  IMAD.MOV.U32 R37, RZ, RZ, R12 ;  /* 0x000000ffff257224 */ /* 0x020fe400078e000c */
[----:B------:R-:W-:Y:S02]  /*21f60*/  IMAD.MOV.U32 R52, RZ, RZ, R13 ;  /* 0x000000ffff347224 */ /* 0x000fe400078e000d */
[----:B------:R-:W-:Y:S02]  /*21f70*/  IMAD.MOV.U32 R32, RZ, RZ, R14 ;  /* 0x000000ffff207224 */ /* 0x000fe400078e000e */
[----:B------:R-:W-:-:S07]  /*21f80*/  IMAD.MOV.U32 R53, RZ, RZ, R15 ;  /* 0x000000ffff357224 */ /* 0x000fce00078e000f */
.L_x_87:
[----:B------:R-:W-:-:S04]  /*21f90*/  IMAD.SHL.U32 R36, R34, 0x8, RZ ;  /* 0x0000000822247824 */ /* 0x000fc800078e00ff */
[----:B------:R-:W-:-:S06]  /*21fa0*/  IMAD.IADD R20, R1, 0x1, R36 ;  /* 0x0000000101147824 */ /* 0x000fcc00078e0224 */
[----:B------:R-:W2:Y:S01]  /*21fb0*/  LDL.128 R20, [R20] ;  /* 0x0000000014147983 */ /* 0x000ea20000100c00 */
[----:B------:R-:W2:Y:S01]  /*21fc0*/  LDC.64 R30, c[0x3][R36+0x480] ;  /* 0x00c12000241e7b82 */ /* 0x000ea20000000a00 */
[C-C-:B------:R-:W-:Y:S02]  /*21fd0*/  SHF.L.W.U32.HI R33, R50.reuse, 0x12, R51.reuse ;  /* 0x0000001232217819 */ /* 0x140fe40000010e33 */
[----:B------:R-:W-:Y:S02]  /*21fe0*/  SHF.L.W.U32.HI R54, R50, 0xe, R51 ;  /* 0x0000000e32367819 */ /* 0x000fe40000010e33 */
[----:B------:R-:W-:Y:S02]  /*21ff0*/  SHF.L.W.U32.HI R55, R51, 0x17, R50 ;  /* 0x0000001733377819 */ /* 0x000fe40000010e32 */
[----:B------:R-:W-:Y:S02]  /*22000*/  SHF.L.W.U32.HI R56, R28, 0x1e, R27 ;  /* 0x0000001e1c387819 */ /* 0x000fe40000010e1b */
[----:B------:R-:W-:-:S02]  /*22010*/  LOP3.LUT R33, R55, R33, R54, 0x96, !PT ;  /* 0x0000002137217212 */ /* 0x000fc400078e9636 */
[----:B------:R-:W-:Y:S02]  /*22020*/  LOP3.LUT R55, R37, R50, R39, 0xb8, !PT ;  /* 0x0000003225377212 */ /* 0x000fe400078eb827 */
[----:B------:R-:W-:Y:S02]  /*22030*/  SHF.L.W.U32.HI R54, R50, 0x17, R51 ;  /* 0x0000001732367819 */ /* 0x000fe40000010e33 */
[----:B------:R-:W-:Y:S02]  /*22040*/  IADD3 R55, P0, P1, R33, R55, R32 ;  /* 0x0000003721377210 */ /* 0x000fe4000791e020 */
[C-C-:B------:R-:W-:Y:S02]  /*22050*/  SHF.L.W.U32.HI R32, R51.reuse, 0x12, R50.reuse ;  /* 0x0000001233207819 */ /* 0x140fe40000010e32 */
[----:B------:R-:W-:Y:S02]  /*22060*/  SHF.L.W.U32.HI R33, R51, 0xe, R50 ;  /* 0x0000000e33217819 */ /* 0x000fe40000010e32 */
[----:B------:R-:W-:-:S02]  /*22070*/  IADD3 R34, P3, PT, R34, 0x2, RZ ;  /* 0x0000000222227810 */ /* 0x000fc40007f7e0ff */
[----:B------:R-:W-:Y:S02]  /*22080*/  LOP3.LUT R57, R54, R32, R33, 0x96, !PT ;  /* 0x0000002036397212 */ /* 0x000fe400078e9621 */
[----:B------:R0:W1:Y:S01]  /*22090*/  LDC.64 R32, c[0x3][R36+0x488] ;  /* 0x00c1220024207b82 */ /* 0x0000620000000a00 */
[----:B------:R-:W-:Y:S01]  /*220a0*/  LOP3.LUT R54, R52, R51, R38, 0xb8, !PT ;  /* 0x0000003334367212 */ /* 0x000fe200078eb826 */
[----:B------:R-:W-:-:S03]  /*220b0*/  IMAD.X R29, RZ, RZ, R29, P3 ;  /* 0x000000ffff1d7224 */ /* 0x000fc600018e061d */
[----:B------:R-:W-:Y:S02]  /*220c0*/  IADD3.X R57, PT, PT, R57, R54, R53, P0, P1 ;  /* 0x0000003639397210 */ /* 0x000fe400007e2435 */
[----:B------:R-:W-:Y:S02]  /*220d0*/  SHF.L.W.U32.HI R54, R28, 0x4, R27 ;  /* 0x000000041c367819 */ /* 0x000fe40000010e1b */
[----:B--2---:R-:W-:Y:S02]  /*220e0*/  IADD3 R53, P0, P1, R20, R55, R30 ;  /* 0x0000003714357210 */ /* 0x004fe4000791e01e */
[C-C-:B------:R-:W-:Y:S02]  /*220f0*/  SHF.L.W.U32.HI R55, R27.reuse, 0x1e, R28.reuse ;  /* 0x0000001e1b377819 */ /* 0x140fe40000010e1c */
[----:B------:R-:W-:-:S04]  /*22100*/  SHF.L.W.U32.HI R30, R27, 0x19, R28 ;  /* 0x000000191b1e7819 */ /* 0x000fc80000010e1c */
[----:B------:R-:W-:Y:S02]  /*22110*/  LOP3.LUT R30, R30, R54, R55, 0x96, !PT ;  /* 0x000000361e1e7212 */ /* 0x000fe400078e9637 */
[----:B------:R-:W-:Y:S02]  /*22120*/  IADD3.X R54, PT, PT, R21, R57, R31, P0, P1 ;  /* 0x0000003915367210 */ /* 0x000fe400007e241f */
[----:B------:R-:W-:Y:S02]  /*22130*/  IADD3 R20, P0, PT, R0, R53, RZ ;  /* 0x0000003500147210 */ /* 0x000fe40007f1e0ff */
[----:B------:R-:W-:Y:S02]  /*22140*/  SHF.L.W.U32.HI R31, R27, 0x4, R28 ;  /* 0x000000041b1f7819 */ /* 0x000fe40000010e1c */
[----:B------:R-:W-:Y:S01]  /*22150*/  SHF.L.W.U32.HI R0, R28, 0x19, R27 ;  /* 0x000000191c007819 */ /* 0x000fe20000010e1b */
[----:B------:R-:W-:Y:S01]  /*22160*/  IMAD.X R21, R35, 0x1, R54, P0 ;  /* 0x0000000123157824 */ /* 0x000fe200000e0636 */
[----:B------:R-:W-:-:S02]  /*22170*/  LOP3.LUT R55, R25, R24, R28, 0xe8, !PT ;  /* 0x0000001819377212 */ /* 0x000fc400078ee81c */
[----:B------:R-:W-:Y:S02]  /*22180*/  LOP3.LUT R56, R0, R31, R56, 0x96, !PT ;  /* 0x0000001f00387212 */ /* 0x000fe400078e9638 */
[----:B------:R-:W-:Y:S02]  /*22190*/  IADD3 R30, P0, P1, R53, R30, R55 ;  /* 0x0000001e351e7210 */ /* 0x000fe4000791e037 */
[C-C-:B------:R-:W-:Y:S02]  /*221a0*/  SHF.L.W.U32.HI R0, R20.reuse, 0x12, R21.reuse ;  /* 0x0000001214007819 */ /* 0x140fe40000010e15 */
[----:B------:R-:W-:Y:S02]  /*221b0*/  SHF.L.W.U32.HI R35, R20, 0xe, R21 ;  /* 0x0000000e14237819 */ /* 0x000fe40000010e15 */
[----:B------:R-:W-:Y:S02]  /*221c0*/  SHF.L.W.U32.HI R53, R21, 0x17, R20 ;  /* 0x0000001715357819 */ /* 0x000fe40000010e14 */
[----:B------:R-:W-:-:S02]  /*221d0*/  LOP3.LUT R31, R26, R3, R27, 0xe8, !PT ;  /* 0x000000031a1f7212 */ /* 0x000fc400078ee81b */
[----:B------:R-:W-:Y:S02]  /*221e0*/  LOP3.LUT R53, R53, R0, R35, 0x96, !PT ;  /* 0x0000000035357212 */ /* 0x000fe400078e9623 */
[----:B------:R-:W-:Y:S02]  /*221f0*/  IADD3.X R31, PT, PT, R54, R56, R31, P0, P1 ;  /* 0x00000038361f7210 */ /* 0x000fe400007e241f */
[C-C-:B------:R-:W-:Y:S02]  /*22200*/  SHF.L.W.U32.HI R0, R21.reuse, 0x12, R20.reuse ;  /* 0x0000001215007819 */ /* 0x140fe40000010e14 */
[----:B------:R-:W-:Y:S02]  /*22210*/  SHF.L.W.U32.HI R35, R21, 0xe, R20 ;  /* 0x0000000e15237819 */ /* 0x000fe40000010e14 */
[----:B0-----:R-:W-:Y:S02]  /*22220*/  SHF.L.W.U32.HI R36, R20, 0x17, R21 ;  /* 0x0000001714247819 */ /* 0x001fe40000010e15 */
[----:B------:R-:W-:-:S02]  /*22230*/  LOP3.LUT R54, R39, R20, R50, 0xb8, !PT ;  /* 0x0000001427367212 */ /* 0x000fc400078eb832 */
[----:B------:R-:W-:Y:S02]  /*22240*/  LOP3.LUT R0, R36, R0, R35, 0x96, !PT ;  /* 0x0000000024007212 */ /* 0x000fe400078e9623 */
[----:B------:R-:W-:Y:S02]  /*22250*/  IADD3 R35, P0, P1, R53, R54, R37 ;  /* 0x0000003635237210 */ /* 0x000fe4000791e025 */
[----:B------:R-:W-:Y:S02]  /*22260*/  LOP3.LUT R55, R38, R21, R51, 0xb8, !PT ;  /* 0x0000001526377212 */ /* 0x000fe400078eb833 */
[----:B------:R-:W-:Y:S02]  /*22270*/  SHF.L.W.U32.HI R36, R30, 0x4, R31 ;  /* 0x000000041e247819 */ /* 0x000fe40000010e1f */
[----:B------:R-:W-:Y:S02]  /*22280*/  IADD3.X R55, PT, PT, R0, R55, R52, P0, P1 ;  /* 0x0000003700377210 */ /* 0x000fe400007e2434 */
[----:B------:R-:W-:-:S02]  /*22290*/  SHF.L.W.U32.HI R53, R31, 0x1e, R30 ;  /* 0x0000001e1f357819 */ /* 0x000fc40000010e1e */
[C-C-:B------:R-:W-:Y:S02]  /*222a0*/  SHF.L.W.U32.HI R54, R31.reuse, 0x19, R30.reuse ;  /* 0x000000191f367819 */ /* 0x140fe40000010e1e */
[----:B------:R-:W-:Y:S02]  /*222b0*/  SHF.L.W.U32.HI R0, R31, 0x4, R30 ;  /* 0x000000041f007819 */ /* 0x000fe40000010e1e */
[C-C-:B------:R-:W-:Y:S02]  /*222c0*/  SHF.L.W.U32.HI R37, R30.reuse, 0x1e, R31.reuse ;  /* 0x0000001e1e257819 */ /* 0x140fe40000010e1f */
[----:B------:R-:W-:Y:S02]  /*222d0*/  SHF.L.W.U32.HI R52, R30, 0x19, R31 ;  /* 0x000000191e347819 */ /* 0x000fe40000010e1f */
[----:B-1----:R-:W-:Y:S02]  /*222e0*/  IADD3 R35, P0, P1, R22, R35, R32 ;  /* 0x0000002316237210 */ /* 0x002fe4000791e020 */
[----:B------:R-:W-:-:S02]  /*222f0*/  LOP3.LUT R36, R54, R36, R53, 0x96, !PT ;  /* 0x0000002436247212 */ /* 0x000fc400078e9635 */
[----:B------:R-:W-:Y:S01]  /*22300*/  LOP3.LUT R53, R52, R0, R37, 0x96, !PT ;  /* 0x0000000034357212 */ /* 0x000fe200078e9625 */
[----:B------:R-:W-:Y:S01]  /*22310*/  IMAD.MOV.U32 R37, RZ, RZ, R50 ;  /* 0x000000ffff257224 */ /* 0x000fe200078e0032 */
[----:B------:R-:W-:Y:S01]  /*22320*/  IADD3.X R32, PT, PT, R23, R55, R33, P0, P1 ;  /* 0x0000003717207210 */ /* 0x000fe200007e2421 */
[----:B------:R-:W-:Y:S01]  /*22330*/  IMAD.MOV.U32 R52, RZ, RZ, R51 ;  /* 0x000000ffff347224 */ /* 0x000fe200078e0033 */
[----:B------:R-:W-:Y:S01]  /*22340*/  IADD3 R50, P0, PT, R24, R35, RZ ;  /* 0x0000002318327210 */ /* 0x000fe20007f1e0ff */
[----:B------:R-:W-:Y:S01]  /*22350*/  IMAD.MOV.U32 R23, RZ, RZ, R28 ;  /* 0x000000ffff177224 */ /* 0x000fe200078e001c */
[----:B------:R-:W-:Y:S02]  /*22360*/  LOP3.LUT R22, R28, R25, R30, 0xe8, !PT ;  /* 0x000000191c167212 */ /* 0x000fe400078ee81e */
[----:B------:R-:W-:Y:S01]  /*22370*/  LOP3.LUT R0, R27, R26, R31, 0xe8, !PT ;  /* 0x0000001a1b007212 */ /* 0x000fe200078ee81f */
[----:B------:R-:W-:Y:S01]  /*22380*/  IMAD.X R51, R3, 0x1, R32, P0 ;  /* 0x0000000103337824 */ /* 0x000fe200000e0620 */
[----:B------:R-:W-:Y:S01]  /*22390*/  ISETP.NE.U32.AND P0, PT, R34, 0x50, PT ;  /* 0x000000502200780c */ /* 0x000fe20003f05070 */
[----:B------:R-:W-:Y:S01]  /*223a0*/  IMAD.MOV.U32 R24, RZ, RZ, R23 ;  /* 0x000000ffff187224 */ /* 0x000fe200078e0017 */
[----:B------:R-:W-:Y:S01]  /*223b0*/  IADD3 R28, P1, P2, R35, R36, R22 ;  /* 0x00000024231c7210 */ /* 0x000fe20007a3e016 */
[----:B------:R-:W-:Y:S01]  /*223c0*/  IMAD.MOV.U32 R22, RZ, RZ, R27 ;  /* 0x000000ffff167224 */ /* 0x000fe200078e001b */
[----:B------:R-:W-:Y:S01]  /*223d0*/  ISETP.NE.AND.EX P0, PT, R29, RZ, PT, P0 ;  /* 0x000000ff1d00720c */ /* 0x000fe20003f05300 */
[----:B------:R-:W-:Y:S01]  /*223e0*/  IMAD.MOV.U32 R35, RZ, RZ, R26 ;  /* 0x000000ffff237224 */ /* 0x000fe200078e001a */
[----:B------:R-:W-:Y:S01]  /*223f0*/  IADD3.X R27, PT, PT, R32, R53, R0, P1, P2 ;  /* 0x00000035201b7210 */ /* 0x000fe20000fe4400 */
[----:B------:R-:W-:-:S02]  /*22400*/  IMAD.MOV.U32 R0, RZ, RZ, R25 ;  /* 0x000000ffff007224 */ /* 0x000fc400078e0019 */
[----:B------:R-:W-:Y:S02]  /*22410*/  IMAD.MOV.U32 R32, RZ, RZ, R39 ;  /* 0x000000ffff207224 */ /* 0x000fe400078e0027 */
[----:B------:R-:W-:Y:S02]  /*22420*/  IMAD.MOV.U32 R53, RZ, RZ, R38 ;  /* 0x000000ffff357224 */ /* 0x000fe400078e0026 */
[----:B------:R-:W-:Y:S02]  /*22430*/  IMAD.MOV.U32 R25, RZ, RZ, R30 ;  /* 0x000000ffff197224 */ /* 0x000fe400078e001e */
[----:B------:R-:W-:Y:S02]  /*22440*/  IMAD.MOV.U32 R39, RZ, RZ, R20 ;  /* 0x000000ffff277224 */ /* 0x000fe400078e0014 */
[----:B------:R-:W-:Y:S02]  /*22450*/  IMAD.MOV.U32 R26, RZ, RZ, R31 ;  /* 0x000000ffff1a7224 */ /* 0x000fe400078e001f */
[----:B------:R-:W-:-:S02]  /*22460*/  IMAD.MOV.U32 R38, RZ, RZ, R21 ;  /* 0x000000ffff267224 */ /* 0x000fc400078e0015 */
[----:B------:R-:W-:Y:S01]  /*22470*/  IMAD.MOV.U32 R3, RZ, RZ, R22 ;  /* 0x000000ffff037224 */ /* 0x000fe200078e0016 */
[----:B------:R-:W-:Y:S06]  /*22480*/  @P0 BRA `(.L_x_87) ;  /* 0xfffffff800c00947 */ /* 0x000fec000383ffff */
[----:B------:R-:W-:Y:S05]  /*22490*/  BSYNC.RECONVERGENT B2 ;  /* 0x0000000000027941 */ /* 0x000fea0003800200 */
.L_x_86:
[----:B------:R-:W-:Y:S01]  /*224a0*/  IADD3 R20, P6, PT, R16, R28, RZ ;  /* 0x0000001c10147210 */ /* 0x000fe20007fde0ff */
[----:B------:R-:W-:Y:S01]  /*224b0*/  STL.128 [R1+0x280], RZ ;  /* 0x000280ff01007387 */ /* 0x000fe20000100c00 */
        /* <DEDUP_REMOVED lines=12> */
[----:B------:R-:W-:Y:S01]  /*22580*/  IMAD.MOV.U32 R5, RZ, RZ, R21 ;  /* 0x000000ffff057224 */ /* 0x000fe200078e0015 */
[----:B------:R-:W-:Y:S01]  /*22590*/  STL.128 [R1+0x290], RZ ;  /* 0x000290ff01007387 */ /* 0x000fe20000100c00 */
[----:B------:R-:W-:-:S02]  /*225a0*/  IMAD.MOV.U32 R6, RZ, RZ, R18 ;  /* 0x000000ffff067224 */ /* 0x000fc400078e0012 */
[----:B------:R-:W-:Y:S01]  /*225b0*/  IMAD.MOV.U32 R7, RZ, RZ, R19 ;  /* 0x000000ffff077224 */ /* 0x000fe200078e0013 */
[----:B------:R-:W-:Y:S01]  /*225c0*/  STL.128 [R1+0x2a0], RZ ;  /* 0x0002a0ff01007387 */ /* 0x000fe20000100c00 */
[----:B------:R-:W-:Y:S02]  /*225d0*/  IMAD.X R9, R9, 0x1, R51, P2 ;  /* 0x0000000109097824 */ /* 0x000fe400010e0633 */
[----:B------:R-:W-:Y:S01]  /*225e0*/  IMAD.X R3, R38, 0x1, R11, P1 ;  /* 0x0000000126037824 */ /* 0x000fe200008e060b */
[----:B------:R0:W-:Y:S01]  /*225f0*/  STL.128 [R1+0x310], R4 ;  /* 0x0003100401007387 */ /* 0x0001e20000100c00 */
[----:B------:R-:W-:Y:S02]  /*22600*/  IMAD.X R13, R13, 0x1, R52, P0 ;  /* 0x000000010d0d7824 */ /* 0x000fe400000e0634 */
[----:B------:R-:W-:Y:S01]  /*22610*/  IMAD.X R15, R53, 0x1, R15, P6 ;  /* 0x00000001350f7824 */ /* 0x000fe200030e060f */
[----:B------:R-:W-:Y:S04]  /*22620*/  STL.128 [R1+0x2b0], RZ ;  /* 0x0002b0ff01007387 */ /* 0x000fe80000100c00 */
[----:B------:R-:W-:Y:S04]  /*22630*/  STL.128 [R1+0x2c0], RZ ;  /* 0x0002c0ff01007387 */ /* 0x000fe80000100c00 */
[----:B------:R-:W-:Y:S01]  /*22640*/  STL.128 [R1+0x2d0], RZ ;  /* 0x0002d0ff01007387 */ /* 0x000fe20000100c00 */
[----:B0-----:R-:W-:-:S03]  /*22650*/  IMAD.MOV.U32 R4, RZ, RZ, R23 ;  /* 0x000000ffff047224 */ /* 0x001fc600078e0017 */
[----:B------:R-:W-:Y:S01]  /*22660*/  STL.128 [R1+0x2e0], RZ ;  /* 0x0002e0ff01007387 */ /* 0x000fe20000100c00 */
[----:B------:R-:W-:Y:S02]  /*22670*/  IMAD.MOV.U32 R5, RZ, RZ, R22 ;  /* 0x000000ffff057224 */ /* 0x000fe400078e0016 */
[----:B------:R-:W-:Y:S02]  /*22680*/  IMAD.MOV.U32 R6, RZ, RZ, R16 ;  /* 0x000000ffff067224 */ /* 0x000fe400078e0010 */
[----:B------:R-:W-:-:S05]  /*22690*/  IMAD.MOV.U32 R7, RZ, RZ, R17 ;  /* 0x000000ffff077224 */ /* 0x000fca00078e0011 */
[----:B------:R0:W-:Y:S02]  /*226a0*/  STL.128 [R1+0x320], R4 ;  /* 0x0003200401007387 */ /* 0x0001e40000100c00 */
        /* <DEDUP_REMOVED lines=10> */
.L_x_71:
[----:B------:R-:W-:Y:S05]  /*22750*/  BSYNC.RECONVERGENT B1 ;  /* 0x0000000000017941 */ /* 0x000fea0003800200 */
.L_x_69:
[----:B------:R-:W1:Y:S04]  /*22760*/  LDL.128 R32, [R1+0x300] ;  /* 0x0003000001207983 */ /* 0x000e680000100c00 */
[----:B0---4-:R-:W4:Y:S04]  /*22770*/  LDL.128 R4, [R1+0x280] ;  /* 0x0002800001047983 */ /* 0x011f280000100c00 */
[----:B------:R-:W5:Y:S04]  /*22780*/  LDL.128 R8, [R1+0x290] ;  /* 0x0002900001087983 */ /* 0x000f680000100c00 */
[----:B------:R-:W5:Y:S04]  /*22790*/  LDL.128 R12, [R1+0x2a0] ;  /* 0x0002a000010c7983 */ /* 0x000f680000100c00 */
[----:B------:R-:W5:Y:S04]  /*227a0*/  LDL.128 R16, [R1+0x2b0] ;  /* 0x0002b00001107983 */ /* 0x000f680000100c00 */
[----:B---3--:R-:W3:Y:S04]  /*227b0*/  LDL.128 R20, [R1+0x2c0] ;  /* 0x0002c00001147983 */ /* 0x008ee80000100c00 */
[----:B------:R-:W3:Y:S04]  /*227c0*/  LDL.128 R24, [R1+0x2d0] ;  /* 0x0002d00001187983 */ /* 0x000ee80000100c00 */
[----:B------:R-:W3:Y:S01]  /*227d0*/  LDL.128 R28, [R1+0x2e0] ;  /* 0x0002e000011c7983 */ /* 0x000ee20000100c00 */
[----:B------:R-:W-:Y:S01]  /*227e0*/  BSSY.RECONVERGENT B1, `(.L_x_88) ;  /* 0x0000220000017945 */ /* 0x000fe20003800200 */
[----:B-12---:R-:W-:-:S04]  /*227f0*/  LEA R0, P0, R32, R34, 0x3 ;  /* 0x0000002220007211 */ /* 0x006fc800078018ff */
[----:B------:R-:W-:Y:S02]  /*22800*/  LEA.HI.X R3, R32, R35, R33, 0x3, P0 ;  /* 0x0000002320037211 */ /* 0x000fe400000f1c21 */
[----:B----4-:R-:W-:Y:S02]  /*22810*/  PRMT R51, R6, 0x7771, RZ ;  /* 0x0000777106337816 */ /* 0x010fe400000000ff */
[--C-:B------:R-:W-:Y:S01]  /*22820*/  SHF.R.U32.HI R33, RZ, 0x10, R3.reuse ;  /* 0x00000010ff217819 */ /* 0x100fe20000011603 */
[--C-:B------:R-:W-:Y:S01]  /*22830*/  IMAD.MOV.U32 R39, RZ, RZ, R3.reuse ;  /* 0x000000ffff277224 */ /* 0x100fe200078e0003 */
[--C-:B------:R-:W-:Y:S01]  /*22840*/  SHF.R.U32.HI R34, RZ, 0x18, R3.reuse ;  /* 0x00000018ff227819 */ /* 0x100fe20000011603 */
[----:B------:R-:W-:Y:S01]  /*22850*/  IMAD.U32 R55, R51, 0x10000, RZ ;  /* 0x0001000033377824 */ /* 0x000fe200078e00ff */
[----:B------:R-:W-:Y:S02]  /*22860*/  SHF.R.U32.HI R32, RZ, 0x8, R3 ;  /* 0x00000008ff207819 */ /* 0x000fe40000011603 */
[----:B------:R-:W-:-:S02]  /*22870*/  PRMT R34, R34, 0x3340, R33 ;  /* 0x0000334022227816 */ /* 0x000fc40000000021 */
[--C-:B------:R-:W-:Y:S02]  /*22880*/  PRMT R33, R32, 0x3340, R3.reuse ;  /* 0x0000334020217816 */ /* 0x100fe40000000003 */
[----:B------:R-:W-:Y:S02]  /*22890*/  PRMT R32, R4, 0x7771, RZ ;  /* 0x0000777104207816 */ /* 0x000fe400000000ff */
[C-C-:B------:R-:W-:Y:S02]  /*228a0*/  SHF.R.U64 R36, R0.reuse, 0x10, R3.reuse ;  /* 0x0000001000247819 */ /* 0x140fe40000001203 */
[--C-:B------:R-:W-:Y:S01]  /*228b0*/  SHF.R.U64 R35, R0, 0x18, R3.reuse ;  /* 0x0000001800237819 */ /* 0x100fe20000001203 */
[----:B------:R-:W-:Y:S01]  /*228c0*/  IMAD.U32 R38, R32, 0x10000, RZ ;  /* 0x0001000020267824 */ /* 0x000fe200078e00ff */
[----:B------:R-:W-:Y:S02]  /*228d0*/  SHF.R.U64 R37, R0, 0x8, R3 ;  /* 0x0000000800257819 */ /* 0x000fe40000001203 */
[----:B------:R-:W-:-:S02]  /*228e0*/  PRMT R35, R35, 0x3340, R36 ;  /* 0x0000334023237816 */ /* 0x000fc40000000024 */
[----:B------:R-:W-:Y:S02]  /*228f0*/  PRMT R36, R37, 0x3340, R0 ;  /* 0x0000334025247816 */ /* 0x000fe40000000000 */
[----:B------:R-:W-:Y:S02]  /*22900*/  PRMT R34, R34, 0x5410, R33 ;  /* 0x0000541022227816 */ /* 0x000fe40000000021 */
[----:B------:R-:W-:Y:S02]  /*22910*/  CS2R R32, SRZ ;  /* 0x0000000000207805 */ /* 0x000fe4000001ff00 */
[----:B------:R-:W-:Y:S02]  /*22920*/  PRMT R35, R35, 0x5410, R36 ;  /* 0x0000541023237816 */ /* 0x000fe40000000024 */
[----:B------:R-:W-:Y:S02]  /*22930*/  CS2R R36, SRZ ;  /* 0x0000000000247805 */ /* 0x000fe4000001ff00 */
[----:B------:R-:W-:Y:S01]  /*22940*/  LOP3.LUT R50, R38, 0xff0000, RZ, 0xc0, !PT ;  /* 0x00ff000026327812 */ /* 0x000fe200078ec0ff */
[----:B------:R-:W-:Y:S01]  /*22950*/  IMAD.MOV.U32 R38, RZ, RZ, R0 ;  /* 0x000000ffff267224 */ /* 0x000fe200078e0000 */
[----:B------:R-:W-:Y:S01]  /*22960*/  PRMT R51, R7, 0x7771, RZ ;  /* 0x0000777107337816 */ /* 0x000fe200000000ff */
[----:B------:R0:W-:Y:S01]  /*22970*/  STL.128 [R1+0x2f0], R32 ;  /* 0x0002f02001007387 */ /* 0x0001e20000100c00 */
[----:B------:R-:W-:-:S02]  /*22980*/  PRMT R57, R4, 0x7770, RZ ;  /* 0x0000777004397816 */ /* 0x000fc400000000ff */
[C---:B------:R-:W-:Y:S01]  /*22990*/  PRMT R53, R7.reuse, 0x7770, RZ ;  /* 0x0000777007357816 */ /* 0x040fe200000000ff */
[----:B------:R1:W-:Y:S01]  /*229a0*/  STL.128 [R1+0x70], R36 ;  /* 0x0000702401007387 */ /* 0x0003e20000100c00 */
[----:B------:R-:W-:Y:S02]  /*229b0*/  PRMT R54, R7, 0x7772, RZ ;  /* 0x0000777207367816 */ /* 0x000fe400000000ff */
[----:B------:R-:W-:Y:S01]  /*229c0*/  PRMT R57, R50, 0x4210, R57 ;  /* 0x0000421032397816 */ /* 0x000fe20000000039 */
[----:B------:R2:W-:Y:S01]  /*229d0*/  STL.64 [R1+0x308], R38 ;  /* 0x0003082601007387 */ /* 0x0005e20000100a00 */
[----:B------:R-:W-:Y:S02]  /*229e0*/  PRMT R50, R4, 0x7772, RZ ;  /* 0x0000777204327816 */ /* 0x000fe400000000ff */
[----:B------:R-:W-:Y:S02]  /*229f0*/  PRMT R52, R6, 0x7770, RZ ;  /* 0x0000777006347816 */ /* 0x000fe400000000ff */
[----:B------:R-:W-:Y:S01]  /*22a00*/  LOP3.LUT R55, R55, 0xff0000, RZ, 0xc0, !PT ;  /* 0x00ff000037377812 */ /* 0x000fe200078ec0ff */
[----:B------:R-:W-:Y:S01]  /*22a10*/  IMAD.SHL.U32 R50, R50, 0x100, RZ ;  /* 0x0000010032327824 */ /* 0x000fe200078e00ff */
[----:B------:R-:W-:Y:S01]  /*22a20*/  PRMT R7, R7, 0x7773, RZ ;  /* 0x0000777307077816 */ /* 0x000fe200000000ff */
[----:B0-----:R-:W-:Y:S01]  /*22a30*/  IMAD.WIDE.U32 R32, R51, 0x10000, RZ ;  /* 0x0001000033207825 */ /* 0x001fe200078e00ff */
[----:B------:R-:W-:-:S02]  /*22a40*/  PRMT R51, R6, 0x7772, RZ ;  /* 0x0000777206337816 */ /* 0x000fc400000000ff */
[----:B------:R-:W-:Y:S01]  /*22a50*/  PRMT R52, R55, 0x4210, R52 ;  /* 0x0000421037347816 */ /* 0x000fe20000000034 */
[----:B-1----:R-:W-:Y:S01]  /*22a60*/  IMAD.WIDE.U32 R36, R53, 0x1000000, RZ ;  /* 0x0100000035247825 */ /* 0x002fe200078e00ff */
[----:B------:R-:W-:Y:S02]  /*22a70*/  PRMT R53, R4, 0x7773, RZ ;  /* 0x0000777304357816 */ /* 0x000fe400000000ff */
[----:B------:R-:W-:Y:S01]  /*22a80*/  LOP3.LUT R50, R57, 0xff00, R50, 0xf8, !PT ;  /* 0x0000ff0039327812 */ /* 0x000fe200078ef832 */
[----:B------:R-:W-:Y:S01]  /*22a90*/  IMAD.WIDE.U32 R34, R54, 0x100, RZ ;  /* 0x0000010036227825 */ /* 0x000fe200078e00ff */
[----:B-----5:R-:W-:Y:S02]  /*22aa0*/  PRMT R54, R11, 0x7772, RZ ;  /* 0x000077720b367816 */ /* 0x020fe400000000ff */
[----:B------:R-:W-:Y:S01]  /*22ab0*/  LOP3.LUT R53, R50, 0xff, R53, 0xf8, !PT ;  /* 0x000000ff32357812 */ /* 0x000fe200078ef835 */
[----:B------:R-:W-:Y:S01]  /*22ac0*/  IMAD.SHL.U32 R51, R51, 0x100, RZ ;  /* 0x0000010033337824 */ /* 0x000fe200078e00ff */
[----:B------:R-:W-:-:S02]  /*22ad0*/  LOP3.LUT R32, R34, R36, R32, 0xfe, !PT ;  /* 0x0000002422207212 */ /* 0x000fc400078efe20 */
[C---:B------:R-:W-:Y:S02]  /*22ae0*/  PRMT R50, R5.reuse, 0x7770, RZ ;  /* 0x0000777005327816 */ /* 0x040fe400000000ff */
[----:B------:R-:W-:Y:S02]  /*22af0*/  LOP3.LUT R4, R32, 0xff, R7, 0xf8, !PT ;  /* 0x000000ff20047812 */ /* 0x000fe400078ef807 */
[----:B------:R-:W-:Y:S01]  /*22b00*/  LOP3.LUT R55, R52, 0xff00, R51, 0xf8, !PT ;  /* 0x0000ff0034377812 */ /* 0x000fe200078ef833 */
[----:B------:R-:W-:Y:S01]  /*22b10*/  IMAD.WIDE.U32 R50, R50, 0x1000000, RZ ;  /* 0x0100000032327825 */ /* 0x000fe200078e00ff */
[----:B------:R-:W-:Y:S02]  /*22b20*/  PRMT R32, R6, 0x7773, RZ ;  /* 0x0000777306207816 */ /* 0x000fe400000000ff */
[----:B------:R-:W-:Y:S02]  /*22b30*/  PRMT R6, R5, 0x7771, RZ ;  /* 0x0000777105067816 */ /* 0x000fe400000000ff */
[----:B------:R-:W-:-:S02]  /*22b40*/  LOP3.LUT R55, R55, 0xff, R32, 0xf8, !PT ;  /* 0x000000ff37377812 */ /* 0x000fc400078ef820 */
[----:B------:R-:W-:Y:S01]  /*22b50*/  PRMT R7, R5, 0x7772, RZ ;  /* 0x0000777205077816 */ /* 0x000fe200000000ff */
[----:B--2---:R-:W-:Y:S01]  /*22b60*/  IMAD.WIDE.U32 R38, R6, 0x10000, RZ ;  /* 0x0001000006267825 */ /* 0x004fe200078e00ff */
[----:B------:R-:W-:Y:S02]  /*22b70*/  PRMT R32, R8, 0x7771, RZ ;  /* 0x0000777108207816 */ /* 0x000fe400000000ff */
[----:B------:R-:W-:Y:S01]  /*22b80*/  LOP3.LUT R37, R33, R55, R37, 0xfe, !PT ;  /* 0x0000003721257212 */ /* 0x000fe200078efe25 */
[----:B------:R-:W-:Y:S01]  /*22b90*/  IMAD.WIDE.U32 R6, R7, 0x100, RZ ;  /* 0x0000010007067825 */ /* 0x000fe200078e00ff */
[----:B------:R-:W-:Y:S02]  /*22ba0*/  PRMT R5, R5, 0x7773, RZ ;  /* 0x0000777305057816 */ /* 0x000fe400000000ff */
[----:B------:R-:W-:Y:S01]  /*22bb0*/  LOP3.LUT R37, R37, R35, RZ, 0xfc, !PT ;  /* 0x0000002325257212 */ /* 0x000fe200078efcff */
[----:B------:R-:W-:Y:S01]  /*22bc0*/  IMAD.U32 R34, R32, 0x10000, RZ ;  /* 0x0001000020227824 */ /* 0x000fe200078e00ff */
[----:B------:R-:W-:-:S02]  /*22bd0*/  PRMT R32, R8, 0x7770, RZ ;  /* 0x0000777008207816 */ /* 0x000fc400000000ff */
[----:B------:R-:W-:Y:S02]  /*22be0*/  LOP3.LUT R36, R6, R50, R38, 0xfe, !PT ;  /* 0x0000003206247212 */ /* 0x000fe400078efe26 */
[----:B------:R-:W-:Y:S02]  /*22bf0*/  LOP3.LUT R33, R34, 0xff0000, RZ, 0xc0, !PT ;  /* 0x00ff000022217812 */ /* 0x000fe400078ec0ff */
[----:B------:R-:W-:Y:S02]  /*22c00*/  PRMT R6, R10, 0x7771, RZ ;  /* 0x000077710a067816 */ /* 0x000fe400000000ff */
[----:B------:R-:W-:Y:S02]  /*22c10*/  PRMT R35, R33, 0x4210, R32 ;  /* 0x0000421021237816 */ /* 0x000fe40000000020 */
[----:B------:R-:W-:Y:S01]  /*22c20*/  LOP3.LUT R32, R36, 0xff, R5, 0xf8, !PT ;  /* 0x000000ff24207812 */ /* 0x000fe200078ef805 */
[----:B------:R-:W-:Y:S01]  /*22c30*/  IMAD.U32 R6, R6, 0x10000, RZ ;  /* 0x0001000006067824 */ /* 0x000fe200078e00ff */
[----:B------:R-:W-:-:S02]  /*22c40*/  LOP3.LUT R53, R39, R53, R51, 0xfe, !PT ;  /* 0x0000003527357212 */ /* 0x000fc400078efe33 */
[----:B------:R-:W-:Y:S02]  /*22c50*/  PRMT R5, R8, 0x7772, RZ ;  /* 0x0000777208057816 */ /* 0x000fe400000000ff */
[----:B------:R-:W-:Y:S01]  /*22c60*/  LOP3.LUT R33, R53, R7, RZ, 0xfc, !PT ;  /* 0x0000000735217212 */ /* 0x000fe200078efcff */
[----:B------:R-:W-:Y:S01]  /*22c70*/  IMAD.MOV.U32 R7, RZ, RZ, R37 ;  /* 0x000000ffff077224 */ /* 0x000fe200078e0025 */
[----:B------:R-:W-:Y:S01]  /*22c80*/  PRMT R53, R10, 0x7770, RZ ;  /* 0x000077700a357816 */ /* 0x000fe200000000ff */
[----:B------:R-:W-:Y:S01]  /*22c90*/  IMAD.SHL.U32 R52, R5, 0x100, RZ ;  /* 0x0000010005347824 */ /* 0x000fe200078e00ff */
[----:B------:R-:W-:Y:S01]  /*22ca0*/  LOP3.LUT R34, R6, 0xff0000, RZ, 0xc0, !PT ;  /* 0x00ff000006227812 */ /* 0x000fe200078ec0ff */
[----:B------:R-:W-:Y:S01]  /*22cb0*/  IMAD.MOV.U32 R6, RZ, RZ, R4 ;  /* 0x000000ffff067224 */ /* 0x000fe200078e0004 */
[----:B------:R-:W-:Y:S01]  /*22cc0*/  PRMT R50, R9, 0x7770, RZ ;  /* 0x0000777009327816 */ /* 0x000fe200000000ff */
[----:B------:R-:W-:Y:S01]  /*22cd0*/  IMAD.MOV.U32 R4, RZ, RZ, R32 ;  /* 0x000000ffff047224 */ /* 0x000fe200078e0020 */
[----:B------:R-:W-:Y:S01]  /*22ce0*/  PRMT R53, R34, 0x4210, R53 ;  /* 0x0000421022357816 */ /* 0x000fe20000000035 */
[----:B------:R-:W-:Y:S01]  /*22cf0*/  IMAD.MOV.U32 R5, RZ, RZ, R33 ;  /* 0x000000ffff057224 */ /* 0x000fe200078e0021 */
[----:B------:R-:W-:Y:S01]  /*22d00*/  LOP3.LUT R52, R35, 0xff00, R52, 0xf8, !PT ;  /* 0x0000ff0023347812 */ /* 0x000fe200078ef834 */
[----:B------:R-:W-:Y:S01]  /*22d10*/  IMAD.WIDE.U32 R50, R50, 0x1000000, RZ ;  /* 0x0100000032327825 */ /* 0x000fe200078e00ff */
[----:B------:R-:W-:-:S02]  /*22d20*/  PRMT R38, R9, 0x7771, RZ ;  /* 0x0000777109267816 */ /* 0x000fc400000000ff */
[----:B------:R-:W-:Y:S01]  /*22d30*/  PRMT R34, R9, 0x7772, RZ ;  /* 0x0000777209227816 */ /* 0x000fe200000000ff */
[----:B------:R0:W-:Y:S01]  /*22d40*/  STL.128 [R1], R4 ;  /* 0x0000000401007387 */ /* 0x0001e20000100c00 */
[----:B------:R-:W-:Y:S01]  /*22d50*/  PRMT R35, R10, 0x7772, RZ ;  /* 0x000077720a237816 */ /* 0x000fe200000000ff */
[----:B------:R-:W-:Y:S01]  /*22d60*/  IMAD.WIDE.U32 R38, R38, 0x10000, RZ ;  /* 0x0001000026267825 */ /* 0x000fe200078e00ff */
[C---:B------:R-:W-:Y:S02]  /*22d70*/  PRMT R36, R11.reuse, 0x7770, RZ ;  /* 0x000077700b247816 */ /* 0x040fe400000000ff */
[----:B------:R-:W-:Y:S01]  /*22d80*/  PRMT R37, R11, 0x7771, RZ ;  /* 0x000077710b257816 */ /* 0x000fe200000000ff */
[----:B------:R-:W-:Y:S01]  /*22d90*/  IMAD.SHL.U32 R56, R35, 0x100, RZ ;  /* 0x0000010023387824 */ /* 0x000fe200078e00ff */
[----:B------:R-:W-:Y:S02]  /*22da0*/  PRMT R10, R10, 0x7773, RZ ;  /* 0x000077730a0a7816 */ /* 0x000fe400000000ff */
[----:B------:R-:W-:-:S02]  /*22db0*/  PRMT R9, R9, 0x7773, RZ ;  /* 0x0000777309097816 */ /* 0x000fc400000000ff */
[----:B------:R-:W-:-:S04]  /*22dc0*/  LOP3.LUT R53, R53, 0xff00, R56, 0xf8, !PT ;  /* 0x0000ff0035357812 */ /* 0x000fc800078ef838 */
[----:B------:R-:W-:Y:S01]  /*22dd0*/  LOP3.LUT R53, R53, 0xff, R10, 0xf8, !PT ;  /* 0x000000ff35357812 */ /* 0x000fe200078ef80a */
[----:B0-----:R-:W-:-:S04]  /*22de0*/  IMAD.WIDE.U32 R4, R34, 0x100, RZ ;  /* 0x0000010022047825 */ /* 0x001fc800078e00ff */
[----:B------:R-:W-:Y:S01]  /*22df0*/  IMAD.WIDE.U32 R6, R36, 0x1000000, RZ ;  /* 0x0100000024067825 */ /* 0x000fe200078e00ff */
[----:B------:R-:W-:Y:S02]  /*22e00*/  LOP3.LUT R38, R4, R50, R38, 0xfe, !PT ;  /* 0x0000003204267212 */ /* 0x000fe400078efe26 */
[----:B------:R-:W-:Y:S01]  /*22e10*/  PRMT R4, R12, 0x7771, RZ ;  /* 0x000077710c047816 */ /* 0x000fe200000000ff */
[----:B------:R-:W-:Y:S01]  /*22e20*/  IMAD.WIDE.U32 R34, R37, 0x10000, RZ ;  /* 0x0001000025227825 */ /* 0x000fe200078e00ff */
[----:B------:R-:W-:Y:S02]  /*22e30*/  LOP3.LUT R38, R38, 0xff, R9, 0xf8, !PT ;  /* 0x000000ff26267812 */ /* 0x000fe400078ef809 */
[----:B------:R-:W-:Y:S01]  /*22e40*/  PRMT R9, R14, 0x7770, RZ ;  /* 0x000077700e097816 */ /* 0x000fe200000000ff */
[----:B------:R-:W-:Y:S01]  /*22e50*/  IMAD.WIDE.U32 R36, R54, 0x100, RZ ;  /* 0x0000010036247825 */ /* 0x000fe200078e00ff */
[----:B------:R-:W-:Y:S02]  /*22e60*/  PRMT R54, R11, 0x7773, RZ ;  /* 0x000077730b367816 */ /* 0x000fe400000000ff */
[----:B------:R-:W-:Y:S01]  /*22e70*/  PRMT R11, R8, 0x7773, RZ ;  /* 0x00007773080b7816 */ /* 0x000fe200000000ff */
[----:B------:R-:W-:Y:S01]  /*22e80*/  IMAD.U32 R4, R4, 0x10000, RZ ;  /* 0x0001000004047824 */ /* 0x000fe200078e00ff */
[----:B------:R-:W-:-:S02]  /*22e90*/  PRMT R8, R14, 0x7771, RZ ;  /* 0x000077710e087816 */ /* 0x000fc400000000ff */
[----:B------:R-:W-:Y:S02]  /*22ea0*/  LOP3.LUT R55, R36, R6, R34, 0xfe, !PT ;  /* 0x0000000624377212 */ /* 0x000fe400078efe22 */
[----:B------:R-:W-:Y:S01]  /*22eb0*/  LOP3.LUT R34, R4, 0xff0000, RZ, 0xc0, !PT ;  /* 0x00ff000004227812 */ /* 0x000fe200078ec0ff */
[----:B------:R-:W-:Y:S01]  /*22ec0*/  IMAD.U32 R8, R8, 0x10000, RZ ;  /* 0x0001000008087824 */ /* 0x000fe200078e00ff */
[----:B------:R-:W-:Y:S02]  /*22ed0*/  PRMT R4, R12, 0x7772, RZ ;  /* 0x000077720c047816 */ /* 0x000fe400000000ff */
[----:B------:R-:W-:Y:S02]  /*22ee0*/  LOP3.LUT R11, R52, 0xff, R11, 0xf8, !PT ;  /* 0x000000ff340b7812 */ /* 0x000fe400078ef80b */
[----:B------:R-:W-:Y:S01]  /*22ef0*/  LOP3.LUT R10, R8, 0xff0000, RZ, 0xc0, !PT ;  /* 0x00ff0000080a7812 */ /* 0x000fe200078ec0ff */
[----:B------:R-:W-:Y:S01]  /*22f00*/  IMAD.SHL.U32 R4, R4, 0x100, RZ ;  /* 0x0000010004047824 */ /* 0x000fe200078e00ff */
[----:B------:R-:W-:-:S02]  /*22f10*/  PRMT R8, R14, 0x7772, RZ ;  /* 0x000077720e087816 */ /* 0x000fc400000000ff */
[----:B------:R-:W-:Y:S02]  /*22f20*/  LOP3.LUT R35, R35, R53, R7, 0xfe, !PT ;  /* 0x0000003523237212 */ /* 0x000fe400078efe07 */
[----:B------:R-:W-:Y:S01]  /*22f30*/  PRMT R7, R12, 0x7770, RZ ;  /* 0x000077700c077816 */ /* 0x000fe200000000ff */
[----:B------:R-:W-:Y:S01]  /*22f40*/  IMAD.SHL.U32 R8, R8, 0x100, RZ ;  /* 0x0000010008087824 */ /* 0x000fe200078e00ff */
[----:B------:R-:W-:Y:S02]  /*22f50*/  LOP3.LUT R39, R39, R11, R51, 0xfe, !PT ;  /* 0x0000000b27277212 */ /* 0x000fe400078efe33 */
[----:B------:R-:W-:Y:S02]  /*22f60*/  PRMT R51, R34, 0x4210, R7 ;  /* 0x0000421022337816 */ /* 0x000fe40000000007 */
[----:B------:R-:W-:Y:S02]  /*22f70*/  PRMT R9, R10, 0x4210, R9 ;  /* 0x000042100a097816 */ /* 0x000fe40000000009 */
[----:B------:R-:W-:-:S02]  /*22f80*/  LOP3.LUT R51, R51, 0xff00, R4, 0xf8, !PT ;  /* 0x0000ff0033337812 */ /* 0x000fc400078ef804 */
[----:B------:R-:W-:Y:S02]  /*22f90*/  LOP3.LUT R50, R9, 0xff00, R8, 0xf8, !PT ;  /* 0x0000ff0009327812 */ /* 0x000fe400078ef808 */
[----:B------:R-:W-:Y:S02]  /*22fa0*/  PRMT R52, R12, 0x7773, RZ ;  /* 0x000077730c347816 */ /* 0x000fe400000000ff */
[C---:B------:R-:W-:Y:S02]  /*22fb0*/  PRMT R4, R13.reuse, 0x7770, RZ ;  /* 0x000077700d047816 */ /* 0x040fe400000000ff */
[C---:B------:R-:W-:Y:S02]  /*22fc0*/  PRMT R8, R13.reuse, 0x7771, RZ ;  /* 0x000077710d087816 */ /* 0x040fe400000000ff */
[----:B------:R-:W-:Y:S02]  /*22fd0*/  PRMT R10, R13, 0x7772, RZ ;  /* 0x000077720d0a7816 */ /* 0x000fe400000000ff */
[C---:B------:R-:W-:Y:S01]  /*22fe0*/  PRMT R12, R15.reuse, 0x7770, RZ ;  /* 0x000077700f0c7816 */ /* 0x040fe200000000ff */
[----:B------:R-:W-:Y:S01]  /*22ff0*/  IMAD.WIDE.U32 R8, R8, 0x10000, RZ ;  /* 0x0001000008087825 */ /* 0x000fe200078e00ff */
[----:B------:R-:W-:-:S02]  /*23000*/  PRMT R34, R15, 0x7771, RZ ;  /* 0x000077710f227816 */ /* 0x000fc400000000ff */
[----:B------:R-:W-:Y:S01]  /*23010*/  PRMT R36, R15, 0x7772, RZ ;  /* 0x000077720f247816 */ /* 0x000fe200000000ff */
[----:B------:R-:W-:Y:S01]  /*23020*/  IMAD.WIDE.U32 R10, R10, 0x100, RZ ;  /* 0x000001000a0a7825 */ /* 0x000fe200078e00ff */
[----:B------:R-:W-:Y:S02]  /*23030*/  LOP3.LUT R6, R55, 0xff, R54, 0xf8, !PT ;  /* 0x000000ff37067812 */ /* 0x000fe400078ef836 */
[----:B------:R-:W-:Y:S01]  /*23040*/  LOP3.LUT R39, R39, R5, RZ, 0xfc, !PT ;  /* 0x0000000527277212 */ /* 0x000fe200078efcff */
[----:B------:R-:W-:Y:S01]  /*23050*/  IMAD.WIDE.U32 R4, R4, 0x1000000, RZ ;  /* 0x0100000004047825 */ /* 0x000fe200078e00ff */
[----:B------:R-:W-:Y:S02]  /*23060*/  LOP3.LUT R7, R35, R37, RZ, 0xfc, !PT ;  /* 0x0000002523077212 */ /* 0x000fe400078efcff */
[----:B------:R-:W-:Y:S01]  /*23070*/  PRMT R53, R13, 0x7773, RZ ;  /* 0x000077730d357816 */ /* 0x000fe200000000ff */
[----:B------:R-:W-:Y:S01]  /*23080*/  IMAD.WIDE.U32 R12, R12, 0x1000000, RZ ;  /* 0x010000000c0c7825 */ /* 0x000fe200078e00ff */
[----:B------:R-:W-:-:S02]  /*23090*/  PRMT R55, R14, 0x7773, RZ ;  /* 0x000077730e377816 */ /* 0x000fc400000000ff */
[----:B------:R-:W-:Y:S01]  /*230a0*/  LOP3.LUT R51, R51, 0xff, R52, 0xf8, !PT ;  /* 0x000000ff33337812 */ /* 0x000fe200078ef834 */
[----:B------:R-:W-:Y:S01]  /*230b0*/  IMAD.WIDE.U32 R34, R34, 0x10000, RZ ;  /* 0x0001000022227825 */ /* 0x000fe200078e00ff */
[----:B------:R-:W-:Y:S02]  /*230c0*/  LOP3.LUT R55, R50, 0xff, R55, 0xf8, !PT ;  /* 0x000000ff32377812 */ /* 0x000fe400078ef837 */
[----:B------:R-:W-:Y:S01]  /*230d0*/  LOP3.LUT R8, R10, R4, R8, 0xfe, !PT ;  /* 0x000000040a087212 */ /* 0x000fe200078efe08 */
[----:B------:R-:W-:Y:S01]  /*230e0*/  IMAD.WIDE.U32 R36, R36, 0x100, RZ ;  /* 0x0000010024247825 */ /* 0x000fe200078e00ff */
[----:B------:R-:W-:Y:S02]  /*230f0*/  PRMT R15, R15, 0x7773, RZ ;  /* 0x000077730f0f7816 */ /* 0x000fe400000000ff */
[----:B------:R-:W-:Y:S01]  /*23100*/  LOP3.LUT R10, R9, R51, R5, 0xfe, !PT ;  /* 0x00000033090a7212 */ /* 0x000fe200078efe05 */
[----:B------:R-:W-:Y:S01]  /*23110*/  IMAD.MOV.U32 R5, RZ, RZ, R39 ;  /* 0x000000ffff057224 */ /* 0x000fe200078e0027 */
[----:B------:R-:W-:-:S02]  /*23120*/  LOP3.LUT R4, R36, R12, R34, 0xfe, !PT ;  /* 0x0000000c24047212 */ /* 0x000fc400078efe22 */
[----:B------:R-:W-:Y:S02]  /*23130*/  LOP3.LUT R36, R35, R55, R13, 0xfe, !PT ;  /* 0x0000003723247212 */ /* 0x000fe400078efe0d */
[----:B------:R-:W-:Y:S01]  /*23140*/  LOP3.LUT R15, R4, 0xff, R15, 0xf8, !PT ;  /* 0x000000ff040f7812 */ /* 0x000fe200078ef80f */
[----:B------:R-:W-:Y:S01]  /*23150*/  IMAD.MOV.U32 R4, RZ, RZ, R38 ;  /* 0x000000ffff047224 */ /* 0x000fe200078e0026 */
[----:B------:R-:W-:Y:S02]  /*23160*/  LOP3.LUT R53, R8, 0xff, R53, 0xf8, !PT ;  /* 0x000000ff08357812 */ /* 0x000fe400078ef835 */
[----:B------:R-:W-:Y:S02]  /*23170*/  LOP3.LUT R10, R10, R11, RZ, 0xfc, !PT ;  /* 0x0000000b0a0a7212 */ /* 0x000fe400078efcff */
[----:B------:R-:W-:Y:S01]  /*23180*/  LOP3.LUT R36, R36, R37, RZ, 0xfc, !PT ;  /* 0x0000002524247212 */ /* 0x000fe200078efcff */
[----:B------:R0:W-:Y:S01]  /*23190*/  STL.128 [R1+0x10], R4 ;  /* 0x0000100401007387 */ /* 0x0001e20000100c00 */
[----:B------:R-:W-:-:S02]  /*231a0*/  PRMT R12, R16, 0x7771, RZ ;  /* 0x00007771100c7816 */ /* 0x000fc400000000ff */
[C---:B------:R-:W-:Y:S02]  /*231b0*/  PRMT R11, R16.reuse, 0x7772, RZ ;  /* 0x00007772100b7816 */ /* 0x040fe400000000ff */
[----:B------:R-:W-:Y:S01]  /*231c0*/  PRMT R8, R16, 0x7773, RZ ;  /* 0x0000777310087816 */ /* 0x000fe200000000ff */
[----:B------:R-:W-:Y:S01]  /*231d0*/  IMAD.U32 R12, R12, 0x10000, RZ ;  /* 0x000100000c0c7824 */ /* 0x000fe200078e00ff */
[----:B------:R-:W-:Y:S01]  /*231e0*/  PRMT R16, R16, 0x7770, RZ ;  /* 0x0000777010107816 */ /* 0x000fe200000000ff */
[----:B------:R-:W-:Y:S01]  /*231f0*/  IMAD.SHL.U32 R11, R11, 0x100, RZ ;  /* 0x000001000b0b7824 */ /* 0x000fe200078e00ff */
[C---:B------:R-:W-:Y:S02]  /*23200*/  PRMT R13, R17.reuse, 0x7770, RZ ;  /* 0x00007770110d7816 */ /* 0x040fe400000000ff */
[----:B------:R-:W-:Y:S02]  /*23210*/  PRMT R14, R17, 0x7771, RZ ;  /* 0x00007771110e7816 */ /* 0x000fe400000000ff */
[----:B------:R-:W-:-:S02]  /*23220*/  PRMT R34, R18, 0x7772, RZ ;  /* 0x0000777212227816 */ /* 0x000fc400000000ff */
[C---:B------:R-:W-:Y:S01]  /*23230*/  PRMT R9, R18.reuse, 0x7773, RZ ;  /* 0x0000777312097816 */ /* 0x040fe200000000ff */
        /* <DEDUP_REMOVED lines=9> */
[----:B------:R-:W-:-:S02]  /*232d0*/  PRMT R15, R19, 0x7770, RZ ;  /* 0x00007770130f7816 */ /* 0x000fc400000000ff */
[----:B------:R0:W-:Y:S02]  /*232e0*/  STL.128 [R1+0x20], R4 ;  /* 0x0000200401007387 */ /* 0x0001e40000100c00 */
[----:B0-----:R-:W-:Y:S01]  /*232f0*/  PRMT R4, R18, 0x7771, RZ ;  /* 0x0000777112047816 */ /* 0x001fe200000000ff */
[----:B------:R-:W-:Y:S01]  /*23300*/  IMAD.WIDE.U32 R6, R14, 0x10000, RZ ;  /* 0x000100000e067825 */ /* 0x000fe200078e00ff */
[----:B------:R-:W-:Y:S02]  /*23310*/  LOP3.LUT R5, R12, 0xff0000, RZ, 0xc0, !PT ;  /* 0x00ff00000c057812 */ /* 0x000fe400078ec0ff */
[----:B------:R-:W-:Y:S01]  /*23320*/  PRMT R18, R19, 0x7771, RZ ;  /* 0x0000777113127816 */ /* 0x000fe200000000ff */
[----:B------:R-:W-:Y:S01]  /*23330*/  IMAD.WIDE.U32 R14, R15, 0x1000000, RZ ;  /* 0x010000000f0e7825 */ /* 0x000fe200078e00ff */
[----:B------:R-:W-:Y:S02]  /*23340*/  PRMT R38, R5, 0x4210, R16 ;  /* 0x0000421005267816 */ /* 0x000fe40000000010 */
[----:B------:R-:W-:Y:S01]  /*23350*/  PRMT R19, R19, 0x7772, RZ ;  /* 0x0000777213137816 */ /* 0x000fe200000000ff */
[----:B------:R-:W-:Y:S01]  /*23360*/  IMAD.U32 R16, R4, 0x10000, RZ ;  /* 0x0001000004107824 */ /* 0x000fe200078e00ff */
[----:B------:R-:W-:Y:S01]  /*23370*/  LOP3.LUT R11, R38, 0xff00, R11, 0xf8, !PT ;  /* 0x0000ff00260b7812 */ /* 0x000fe200078ef80b */
[----:B------:R-:W-:-:S03]  /*23380*/  IMAD.WIDE.U32 R4, R13, 0x1000000, RZ ;  /* 0x010000000d047825 */ /* 0x000fc600078e00ff */
[----:B------:R-:W-:Y:S01]  /*23390*/  LOP3.LUT R37, R16, 0xff0000, RZ, 0xc0, !PT ;  /* 0x00ff000010257812 */ /* 0x000fe200078ec0ff */
[----:B------:R-:W-:Y:S01]  /*233a0*/  IMAD.WIDE.U32 R12, R17, 0x100, RZ ;  /* 0x00000100110c7825 */ /* 0x000fe200078e00ff */
[----:B------:R-:W-:Y:S02]  /*233b0*/  LOP3.LUT R11, R11, 0xff, R8, 0xf8, !PT ;  /* 0x000000ff0b0b7812 */ /* 0x000fe400078ef808 */
[----:B------:R-:W-:Y:S01]  /*233c0*/  PRMT R37, R37, 0x4210, R36 ;  /* 0x0000421025257816 */ /* 0x000fe20000000024 */
[----:B------:R-:W-:Y:S01]  /*233d0*/  IMAD.WIDE.U32 R16, R18, 0x10000, RZ ;  /* 0x0001000012107825 */ /* 0x000fe200078e00ff */
[----:B------:R-:W-:Y:S02]  /*233e0*/  LOP3.LUT R39, R12, R4, R6, 0xfe, !PT ;  /* 0x000000040c277212 */ /* 0x000fe400078efe06 */
[----:B---3--:R-:W-:Y:S01]  /*233f0*/  PRMT R4, R20, 0x7771, RZ ;  /* 0x0000777114047816 */ /* 0x008fe200000000ff */
[----:B------:R-:W-:Y:S01]  /*23400*/  IMAD.WIDE.U32 R18, R19, 0x100, RZ ;  /* 0x0000010013127825 */ /* 0x000fe200078e00ff */
[----:B------:R-:W-:-:S02]  /*23410*/  PRMT R6, R22, 0x7771, RZ ;  /* 0x0000777116067816 */ /* 0x000fc400000000ff */
[----:B------:R-:W-:Y:S01]  /*23420*/  LOP3.LUT R11, R7, R11, R5, 0xfe, !PT ;  /* 0x0000000b070b7212 */ /* 0x000fe200078efe05 */
[----:B------:R-:W-:Y:S01]  /*23430*/  IMAD.U32 R4, R4, 0x10000, RZ ;  /* 0x0001000004047824 */ /* 0x000fe200078e00ff */
[----:B------:R-:W-:Y:S01]  /*23440*/  LOP3.LUT R16, R18, R14, R16, 0xfe, !PT ;  /* 0x0000000e12107212 */ /* 0x000fe200078efe10 */
[----:B------:R-:W-:Y:S01]  /*23450*/  IMAD.U32 R6, R6, 0x10000, RZ ;  /* 0x0001000006067824 */ /* 0x000fe200078e00ff */
[----:B------:R-:W-:Y:S02]  /*23460*/  LOP3.LUT R18, R39, 0xff, R10, 0xf8, !PT ;  /* 0x000000ff27127812 */ /* 0x000fe400078ef80a */
[----:B------:R-:W-:Y:S02]  /*23470*/  LOP3.LUT R10, R4, 0xff0000, RZ, 0xc0, !PT ;  /* 0x00ff0000040a7812 */ /* 0x000fe400078ec0ff */
[----:B------:R-:W-:Y:S02]  /*23480*/  LOP3.LUT R8, R6, 0xff0000, RZ, 0xc0, !PT ;  /* 0x00ff000006087812 */ /* 0x000fe400078ec0ff */
[----:B------:R-:W-:-:S02]  /*23490*/  PRMT R4, R20, 0x7772, RZ ;  /* 0x0000777214047816 */ /* 0x000fc400000000ff */
[----:B------:R-:W-:Y:S02]  /*234a0*/  PRMT R6, R22, 0x7772, RZ ;  /* 0x0000777216067816 */ /* 0x000fe400000000ff */
[----:B------:R-:W-:Y:S01]  /*234b0*/  PRMT R5, R20, 0x7770, RZ ;  /* 0x0000777014057816 */ /* 0x000fe200000000ff */
[----:B------:R-:W-:Y:S01]  /*234c0*/  IMAD.SHL.U32 R4, R4, 0x100, RZ ;  /* 0x0000010004047824 */ /* 0x000fe200078e00ff */
[----:B------:R-:W-:Y:S01]  /*234d0*/  PRMT R7, R22, 0x7770, RZ ;  /* 0x0000777016077816 */ /* 0x000fe200000000ff */
[----:B------:R-:W-:Y:S01]  /*234e0*/  IMAD.SHL.U32 R6, R6, 0x100, RZ ;  /* 0x0000010006067824 */ /* 0x000fe200078e00ff */
[----:B------:R-:W-:Y:S02]  /*234f0*/  LOP3.LUT R34, R37, 0xff00, R34, 0xf8, !PT ;  /* 0x0000ff0025227812 */ /* 0x000fe400078ef822 */
[----:B------:R-:W-:Y:S02]  /*23500*/  PRMT R5, R10, 0x4210, R5 ;  /* 0x000042100a057816 */ /* 0x000fe40000000005 */
[----:B------:R-:W-:-:S02]  /*23510*/  PRMT R7, R8, 0x4210, R7 ;  /* 0x0000421008077816 */ /* 0x000fc40000000007 */
[----:B------:R-:W-:Y:S02]  /*23520*/  LOP3.LUT R9, R34, 0xff, R9, 0xf8, !PT ;  /* 0x000000ff22097812 */ /* 0x000fe400078ef809 */
[----:B------:R-:W-:Y:S02]  /*23530*/  LOP3.LUT R16, R16, 0xff, R35, 0xf8, !PT ;  /* 0x000000ff10107812 */ /* 0x000fe400078ef823 */
[----:B------:R-:W-:Y:S02]  /*23540*/  LOP3.LUT R37, R5, 0xff00, R4, 0xf8, !PT ;  /* 0x0000ff0005257812 */ /* 0x000fe400078ef804 */
[----:B------:R-:W-:Y:S02]  /*23550*/  LOP3.LUT R35, R7, 0xff00, R6, 0xf8, !PT ;  /* 0x0000ff0007237812 */ /* 0x000fe400078ef806 */
[C---:B------:R-:W-:Y:S02]  /*23560*/  PRMT R4, R21.reuse, 0x7770, RZ ;  /* 0x0000777015047816 */ /* 0x040fe400000000ff */
[----:B------:R-:W-:-:S02]  /*23570*/  PRMT R6, R21, 0x7771, RZ ;  /* 0x0000777115067816 */ /* 0x000fc400000000ff */
        /* <DEDUP_REMOVED lines=8> */
[----:B------:R-:W-:-:S02]  /*23600*/  PRMT R34, R20, 0x7773, RZ ;  /* 0x0000777314227816 */ /* 0x000fc400000000ff */
[----:B------:R-:W-:Y:S01]  /*23610*/  LOP3.LUT R17, R11, R13, RZ, 0xfc, !PT ;  /* 0x0000000d0b117212 */ /* 0x000fe200078efcff */
[----:B------:R-:W-:Y:S01]  /*23620*/  IMAD.WIDE.U32 R10, R10, 0x1000000, RZ ;  /* 0x010000000a0a7825 */ /* 0x000fe200078e00ff */
[----:B------:R-:W-:Y:S02]  /*23630*/  LOP3.LUT R19, R15, R19, RZ, 0xfc, !PT ;  /* 0x000000130f137212 */ /* 0x000fe400078efcff */
[----:B------:R-:W-:Y:S01]  /*23640*/  PRMT R22, R22, 0x7773, RZ ;  /* 0x0000777316167816 */ /* 0x000fe200000000ff */
[----:B------:R-:W-:Y:S01]  /*23650*/  IMAD.WIDE.U32 R12, R12, 0x10000, RZ ;  /* 0x000100000c0c7825 */ /* 0x000fe200078e00ff */
[----:B------:R-:W-:Y:S02]  /*23660*/  LOP3.LUT R37, R37, 0xff, R34, 0xf8, !PT ;  /* 0x000000ff25257812 */ /* 0x000fe400078ef822 */
[----:B------:R-:W-:Y:S01]  /*23670*/  PRMT R20, R21, 0x7773, RZ ;  /* 0x0000777315147816 */ /* 0x000fe200000000ff */
[----:B------:R-:W-:Y:S01]  /*23680*/  IMAD.WIDE.U32 R14, R14, 0x100, RZ ;  /* 0x000001000e0e7825 */ /* 0x000fe200078e00ff */
[----:B------:R-:W-:-:S02]  /*23690*/  LOP3.LUT R21, R35, 0xff, R22, 0xf8, !PT ;  /* 0x000000ff23157812 */ /* 0x000fc400078ef816 */
[----:B------:R-:W-:Y:S01]  /*236a0*/  LOP3.LUT R35, R8, R4, R6, 0xfe, !PT ;  /* 0x0000000408237212 */ /* 0x000fe200078efe06 */
[----:B------:R-:W-:Y:S01]  /*236b0*/  IMAD.MOV.U32 R6, RZ, RZ, R16 ;  /* 0x000000ffff067224 */ /* 0x000fe200078e0010 */
[----:B------:R-:W-:Y:S02]  /*236c0*/  PRMT R23, R23, 0x7773, RZ ;  /* 0x0000777317177816 */ /* 0x000fe400000000ff */
[----:B------:R-:W-:Y:S02]  /*236d0*/  LOP3.LUT R4, R14, R10, R12, 0xfe, !PT ;  /* 0x0000000a0e047212 */ /* 0x000fe400078efe0c */
[----:B------:R-:W-:Y:S01]  /*236e0*/  LOP3.LUT R5, R7, R37, R5, 0xfe, !PT ;  /* 0x0000002507057212 */ /* 0x000fe200078efe05 */
[----:B------:R-:W-:Y:S01]  /*236f0*/  IMAD.MOV.U32 R7, RZ, RZ, R19 ;  /* 0x000000ffff077224 */ /* 0x000fe200078e0013 */
[----:B------:R-:W-:Y:S02]  /*23700*/  LOP3.LUT R14, R13, R21, R11, 0xfe, !PT ;  /* 0x000000150d0e7212 */ /* 0x000fe400078efe0b */
[----:B------:R-:W-:Y:S01]  /*23710*/  LOP3.LUT R23, R4, 0xff, R23, 0xf8, !PT ;  /* 0x000000ff04177812 */ /* 0x000fe200078ef817 */
[----:B------:R-:W-:Y:S01]  /*23720*/  IMAD.MOV.U32 R4, RZ, RZ, R18 ;  /* 0x000000ffff047224 */ /* 0x000fe200078e0012 */
[----:B------:R-:W-:Y:S01]  /*23730*/  LOP3.LUT R21, R5, R9, RZ, 0xfc, !PT ;  /* 0x0000000905157212 */ /* 0x000fe200078efcff */
[----:B------:R-:W-:Y:S01]  /*23740*/  IMAD.MOV.U32 R5, RZ, RZ, R17 ;  /* 0x000000ffff057224 */ /* 0x000fe200078e0011 */
[----:B------:R-:W-:-:S02]  /*23750*/  LOP3.LUT R20, R35, 0xff, R20, 0xf8, !PT ;  /* 0x000000ff23147812 */ /* 0x000fc400078ef814 */
[----:B------:R-:W-:Y:S02]  /*23760*/  LOP3.LUT R14, R14, R15, RZ, 0xfc, !PT ;  /* 0x0000000f0e0e7212 */ /* 0x000fe400078efcff */
[----:B------:R0:W-:Y:S01]  /*23770*/  STL.128 [R1+0x30], R4 ;  /* 0x0000300401007387 */ /* 0x0001e20000100c00 */
[C---:B------:R-:W-:Y:S02]  /*23780*/  PRMT R12, R24.reuse, 0x7771, RZ ;  /* 0x00007771180c7816 */ /* 0x040fe400000000ff */
[C---:B------:R-:W-:Y:S02]  /*23790*/  PRMT R11, R24.reuse, 0x7772, RZ ;  /* 0x00007772180b7816 */ /* 0x040fe400000000ff */
[----:B------:R-:W-:Y:S01]  /*237a0*/  PRMT R8, R24, 0x7773, RZ ;  /* 0x0000777318087816 */ /* 0x000fe200000000ff */
[----:B------:R-:W-:Y:S01]  /*237b0*/  IMAD.U32 R12, R12, 0x10000, RZ ;  /* 0x000100000c0c7824 */ /* 0x000fe200078e00ff */
[----:B------:R-:W-:Y:S01]  /*237c0*/  PRMT R10, R25, 0x7773, RZ ;  /* 0x00007773190a7816 */ /* 0x000fe200000000ff */
[----:B------:R-:W-:Y:S01]  /*237d0*/  IMAD.SHL.U32 R11, R11, 0x100, RZ ;  /* 0x000001000b0b7824 */ /* 0x000fe200078e00ff */
[----:B------:R-:W-:-:S02]  /*237e0*/  PRMT R13, R25, 0x7770, RZ ;  /* 0x00007770190d7816 */ /* 0x000fc400000000ff */
[----:B------:R-:W-:Y:S02]  /*237f0*/  PRMT R24, R24, 0x7770, RZ ;  /* 0x0000777018187816 */ /* 0x000fe400000000ff */
[C---:B------:R-:W-:Y:S02]  /*23800*/  PRMT R15, R26.reuse, 0x7772, RZ ;  /* 0x000077721a0f7816 */ /* 0x040fe400000000ff */
[----:B------:R-:W-:Y:S01]  /*23810*/  PRMT R9, R26, 0x7773, RZ ;  /* 0x000077731a097816 */ /* 0x000fe200000000ff */
[----:B0-----:R-:W-:Y:S01]  /*23820*/  IMAD.MOV.U32 R4, RZ, RZ, R20 ;  /* 0x000000ffff047224 */ /* 0x001fe200078e0014 */
[C---:B------:R-:W-:Y:S01]  /*23830*/  PRMT R18, R27.reuse, 0x7770, RZ ;  /* 0x000077701b127816 */ /* 0x040fe200000000ff */
        /* <DEDUP_REMOVED lines=16> */
[----:B------:R-:W-:Y:S01]  /*23940*/  PRMT R24, R5, 0x4210, R24 ;  /* 0x0000421005187816 */ /* 0x000fe20000000018 */
[----:B------:R-:W-:Y:S01]  /*23950*/  IMAD.WIDE.U32 R4, R13, 0x1000000, RZ ;  /* 0x010000000d047825 */ /* 0x000fe200078e00ff */
[----:B------:R-:W-:Y:S02]  /*23960*/  PRMT R12, R27, 0x7772, RZ ;  /* 0x000077721b0c7816 */ /* 0x000fe400000000ff */
[----:B------:R-:W-:Y:S01]  /*23970*/  LOP3.LUT R23, R19, 0xff0000, RZ, 0xc0, !PT ;  /* 0x00ff000013177812 */ /* 0x000fe200078ec0ff */
[----:B------:R-:W-:Y:S01]  /*23980*/  IMAD.WIDE.U32 R18, R18, 0x1000000, RZ ;  /* 0x0100000012127825 */ /* 0x000fe200078e00ff */
[----:B------:R-:W-:-:S02]  /*23990*/  LOP3.LUT R25, R16, R4, R6, 0xfe, !PT ;  /* 0x0000000410197212 */ /* 0x000fc400078efe06 */
[----:B------:R-:W-:Y:S01]  /*239a0*/  PRMT R26, R23, 0x4210, R26 ;  /* 0x00004210171a7816 */ /* 0x000fe2000000001a */
[----:B------:R-:W-:Y:S01]  /*239b0*/  IMAD.WIDE.U32 R12, R12, 0x100, RZ ;  /* 0x000001000c0c7825 */ /* 0x000fe200078e00ff */
[----:B------:R-:W-:Y:S02]  /*239c0*/  LOP3.LUT R11, R24, 0xff00, R11, 0xf8, !PT ;  /* 0x0000ff00180b7812 */ /* 0x000fe400078ef80b */
[----:B------:R-:W-:Y:S02]  /*239d0*/  LOP3.LUT R4, R26, 0xff00, R15, 0xf8, !PT ;  /* 0x0000ff001a047812 */ /* 0x000fe400078ef80f */
[----:B------:R-:W-:Y:S02]  /*239e0*/  LOP3.LUT R11, R11, 0xff, R8, 0xf8, !PT ;  /* 0x000000ff0b0b7812 */ /* 0x000fe400078ef808 */
[----:B------:R-:W-:Y:S02]  /*239f0*/  LOP3.LUT R9, R4, 0xff, R9, 0xf8, !PT ;  /* 0x000000ff04097812 */ /* 0x000fe400078ef809 */
[----:B------:R-:W-:-:S02]  /*23a00*/  PRMT R4, R28, 0x7771, RZ ;  /* 0x000077711c047816 */ /* 0x000fc400000000ff */
[----:B------:R-:W-:Y:S02]  /*23a10*/  PRMT R8, R30, 0x7771, RZ ;  /* 0x000077711e087816 */ /* 0x000fe400000000ff */
[----:B------:R-:W-:Y:S01]  /*23a20*/  LOP3.LUT R11, R7, R11, R5, 0xfe, !PT ;  /* 0x0000000b070b7212 */ /* 0x000fe200078efe05 */
[----:B------:R-:W-:Y:S01]  /*23a30*/  IMAD.U32 R4, R4, 0x10000, RZ ;  /* 0x0001000004047824 */ /* 0x000fe200078e00ff */
[----:B------:R-:W-:Y:S01]  /*23a40*/  LOP3.LUT R23, R12, R18, R20, 0xfe, !PT ;  /* 0x000000120c177212 */ /* 0x000fe200078efe14 */
[----:B------:R-:W-:Y:S01]  /*23a50*/  IMAD.U32 R7, R8, 0x10000, RZ ;  /* 0x0001000008077824 */ /* 0x000fe200078e00ff */
[----:B------:R-:W-:Y:S02]  /*23a60*/  LOP3.LUT R19, R21, R9, R19, 0xfe, !PT ;  /* 0x0000000915137212 */ /* 0x000fe400078efe13 */
[----:B------:R-:W-:Y:S02]  /*23a70*/  LOP3.LUT R12, R4, 0xff0000, RZ, 0xc0, !PT ;  /* 0x00ff0000040c7812 */ /* 0x000fe400078ec0ff */
[----:B------:R-:W-:-:S02]  /*23a80*/  LOP3.LUT R9, R7, 0xff0000, RZ, 0xc0, !PT ;  /* 0x00ff000007097812 */ /* 0x000fc400078ec0ff */
[C---:B------:R-:W-:Y:S02]  /*23a90*/  PRMT R5, R28.reuse, 0x7770, RZ ;  /* 0x000077701c057816 */ /* 0x040fe400000000ff */
[----:B------:R-:W-:Y:S02]  /*23aa0*/  PRMT R4, R28, 0x7772, RZ ;  /* 0x000077721c047816 */ /* 0x000fe400000000ff */
[C---:B------:R-:W-:Y:S02]  /*23ab0*/  PRMT R7, R30.reuse, 0x7772, RZ ;  /* 0x000077721e077816 */ /* 0x040fe400000000ff */
[----:B------:R-:W-:Y:S01]  /*23ac0*/  PRMT R8, R30, 0x7770, RZ ;  /* 0x000077701e087816 */ /* 0x000fe200000000ff */
[----:B------:R-:W-:Y:S01]  /*23ad0*/  IMAD.SHL.U32 R4, R4, 0x100, RZ ;  /* 0x0000010004047824 */ /* 0x000fe200078e00ff */
[----:B------:R-:W-:Y:S02]  /*23ae0*/  LOP3.LUT R10, R25, 0xff, R10, 0xf8, !PT ;  /* 0x000000ff190a7812 */ /* 0x000fe400078ef80a */
[----:B------:R-:W-:Y:S01]  /*23af0*/  PRMT R25, R12, 0x4210, R5 ;  /* 0x000042100c197816 */ /* 0x000fe20000000005 */
[----:B------:R-:W-:Y:S01]  /*23b00*/  IMAD.SHL.U32 R5, R7, 0x100, RZ ;  /* 0x0000010007057824 */ /* 0x000fe200078e00ff */
[----:B------:R-:W-:-:S02]  /*23b10*/  PRMT R8, R9, 0x4210, R8 ;  /* 0x0000421009087816 */ /* 0x000fc40000000008 */
[----:B------:R-:W-:Y:S02]  /*23b20*/  LOP3.LUT R25, R25, 0xff00, R4, 0xf8, !PT ;  /* 0x0000ff0019197812 */ /* 0x000fe400078ef804 */
[----:B------:R-:W-:Y:S02]  /*23b30*/  LOP3.LUT R21, R8, 0xff00, R5, 0xf8, !PT ;  /* 0x0000ff0008157812 */ /* 0x000fe400078ef805 */
[C---:B------:R-:W-:Y:S02]  /*23b40*/  PRMT R4, R29.reuse, 0x7770, RZ ;  /* 0x000077701d047816 */ /* 0x040fe400000000ff */
[C---:B------:R-:W-:Y:S02]  /*23b50*/  PRMT R8, R29.reuse, 0x7771, RZ ;  /* 0x000077711d087816 */ /* 0x040fe400000000ff */
[----:B------:R-:W-:Y:S01]  /*23b60*/  PRMT R12, R29, 0x7772, RZ ;  /* 0x000077721d0c7816 */ /* 0x000fe200000000ff */
[----:B------:R-:W-:Y:S01]  /*23b70*/  IMAD.WIDE.U32 R4, R4, 0x1000000, RZ ;  /* 0x0100000004047825 */ /* 0x000fe200078e00ff */
[----:B------:R-:W-:-:S02]  /*23b80*/  PRMT R14, R31, 0x7770, RZ ;  /* 0x000077701f0e7816 */ /* 0x000fc400000000ff */
[C---:B------:R-:W-:Y:S01]  /*23b90*/  PRMT R18, R31.reuse, 0x7771, RZ ;  /* 0x000077711f127816 */ /* 0x040fe200000000ff */
[----:B------:R-:W-:Y:S01]  /*23ba0*/  IMAD.WIDE.U32 R8, R8, 0x10000, RZ ;  /* 0x0001000008087825 */ /* 0x000fe200078e00ff */
[----:B------:R-:W-:Y:S02]  /*23bb0*/  PRMT R16, R31, 0x7772, RZ ;  /* 0x000077721f107816 */ /* 0x000fe400000000ff */
[----:B------:R-:W-:Y:S01]  /*23bc0*/  PRMT R28, R28, 0x7773, RZ ;  /* 0x000077731c1c7816 */ /* 0x000fe200000000ff */
[----:B------:R-:W-:Y:S01]  /*23bd0*/  IMAD.WIDE.U32 R14, R14, 0x1000000, RZ ;  /* 0x010000000e0e7825 */ /* 0x000fe200078e00ff */
[----:B------:R-:W-:Y:S02]  /*23be0*/  LOP3.LUT R7, R19, R13, RZ, 0xfc, !PT ;  /* 0x0000000d13077212 */ /* 0x000fe400078efcff */
[----:B------:R-:W-:Y:S01]  /*23bf0*/  LOP3.LUT R11, R11, R17, RZ, 0xfc, !PT ;  /* 0x000000110b0b7212 */ /* 0x000fe200078efcff */
[----:B------:R-:W-:Y:S01]  /*23c00*/  IMAD.WIDE.U32 R12, R12, 0x100, RZ ;  /* 0x000001000c0c7825 */ /* 0x000fe200078e00ff */
[----:B------:R-:W-:-:S02]  /*23c10*/  PRMT R30, R30, 0x7773, RZ ;  /* 0x000077731e1e7816 */ /* 0x000fc400000000ff */
[----:B------:R-:W-:Y:S01]  /*23c20*/  LOP3.LUT R25, R25, 0xff, R28, 0xf8, !PT ;  /* 0x000000ff19197812 */ /* 0x000fe200078ef81c */
[----:B------:R-:W-:Y:S01]  /*23c30*/  IMAD.WIDE.U32 R18, R18, 0x10000, RZ ;  /* 0x0001000012127825 */ /* 0x000fe200078e00ff */
[----:B------:R-:W-:Y:S02]  /*23c40*/  LOP3.LUT R6, R23, 0xff, R22, 0xf8, !PT ;  /* 0x000000ff17067812 */ /* 0x000fe400078ef816 */
[----:B------:R-:W-:Y:S01]  /*23c50*/  LOP3.LUT R21, R21, 0xff, R30, 0xf8, !PT ;  /* 0x000000ff15157812 */ /* 0x000fe200078ef81e */
[----:B------:R-:W-:Y:S01]  /*23c60*/  IMAD.WIDE.U32 R16, R16, 0x100, RZ ;  /* 0x0000010010107825 */ /* 0x000fe200078e00ff */
[----:B------:R-:W-:Y:S02]  /*23c70*/  LOP3.LUT R23, R12, R4, R8, 0xfe, !PT ;  /* 0x000000040c177212 */ /* 0x000fe400078efe08 */
[----:B------:R-:W-:Y:S01]  /*23c80*/  PRMT R31, R31, 0x7773, RZ ;  /* 0x000077731f1f7816 */ /* 0x000fe200000000ff */
[----:B------:R-:W-:Y:S01]  /*23c90*/  IMAD.MOV.U32 R12, RZ, RZ, RZ ;  /* 0x000000ffff0c7224 */ /* 0x000fe200078e00ff */
[----:B------:R-:W-:-:S02]  /*23ca0*/  LOP3.LUT R4, R16, R14, R18, 0xfe, !PT ;  /* 0x0000000e10047212 */ /* 0x000fc400078efe12 */
[----:B------:R-:W-:Y:S02]  /*23cb0*/  LOP3.LUT R5, R9, R25, R5, 0xfe, !PT ;  /* 0x0000001909057212 */ /* 0x000fe400078efe05 */
[----:B------:R-:W-:Y:S02]  /*23cc0*/  CS2R R8, SRZ ;  /* 0x0000000000087805 */ /* 0x000fe4000001ff00 */
[----:B------:R-:W-:Y:S02]  /*23cd0*/  PRMT R20, R29, 0x7773, RZ ;  /* 0x000077731d147816 */ /* 0x000fe400000000ff */
[----:B------:R-:W-:Y:S02]  /*23ce0*/  LOP3.LUT R16, R19, R21, R15, 0xfe, !PT ;  /* 0x0000001513107212 */ /* 0x000fe400078efe0f */
[----:B------:R-:W-:Y:S01]  /*23cf0*/  LOP3.LUT R31, R4, 0xff, R31, 0xf8, !PT ;  /* 0x000000ff041f7812 */ /* 0x000fe200078ef81f */
[----:B------:R-:W-:Y:S01]  /*23d00*/  IMAD.MOV.U32 R4, RZ, RZ, R10 ;  /* 0x000000ffff047224 */ /* 0x000fe200078e000a */
[----:B------:R-:W-:Y:S01]  /*23d10*/  LOP3.LUT R21, R5, R13, RZ, 0xfc, !PT ;  /* 0x0000000d05157212 */ /* 0x000fe200078efcff */
[----:B------:R-:W-:Y:S01]  /*23d20*/  IMAD.MOV.U32 R5, RZ, RZ, R11 ;  /* 0x000000ffff057224 */ /* 0x000fe200078e000b */
[----:B------:R-:W-:Y:S01]  /*23d30*/  LOP3.LUT R20, R23, 0xff, R20, 0xf8, !PT ;  /* 0x000000ff17147812 */ /* 0x000fe200078ef814 */
[----:B------:R-:W-:Y:S01]  /*23d40*/  IMAD.MOV.U32 R10, RZ, RZ, 0x10 ;  /* 0x00000010ff0a7424 */ /* 0x000fe200078e00ff */
[----:B------:R-:W-:-:S02]  /*23d50*/  LOP3.LUT R16, R16, R17, RZ, 0xfc, !PT ;  /* 0x0000001110107212 */ /* 0x000fc400078efcff */
[----:B------:R0:W-:Y:S02]  /*23d60*/  STL.128 [R1+0x50], R4 ;  /* 0x0000500401007387 */ /* 0x0001e40000100c00 */
[----:B0-----:R-:W-:Y:S02]  /*23d70*/  IMAD.MOV.U32 R4, RZ, RZ, R20 ;  /* 0x000000ffff047224 */ /* 0x001fe400078e0014 */
[----:B------:R-:W-:Y:S02]  /*23d80*/  IMAD.MOV.U32 R5, RZ, RZ, R21 ;  /* 0x000000ffff057224 */ /* 0x000fe400078e0015 */
[----:B------:R-:W-:Y:S02]  /*23d90*/  IMAD.MOV.U32 R6, RZ, RZ, R31 ;  /* 0x000000ffff067224 */ /* 0x000fe400078e001f */
[----:B------:R-:W-:-:S05]  /*23da0*/  IMAD.MOV.U32 R7, RZ, RZ, R16 ;  /* 0x000000ffff077224 */ /* 0x000fca00078e0010 */
[----:B------:R0:W-:Y:S02]  /*23db0*/  STL.128 [R1+0x60], R4 ;  /* 0x0000600401007387 */ /* 0x0001e40000100c00 */
.L_x_89:
[----:B-1----:R-:W-:-:S05]  /*23dc0*/  IMAD.U32 R11, R10, 0x8, R1 ;  /* 0x000000080a0b7824 */ /* 0x002fca00078e0001 */
[----:B0-----:R-:W2:Y:S04]  /*23dd0*/  LDL.64 R4, [R11+-0x38] ;  /* 0xffffc8000b047983 */ /* 0x001ea80000100a00 */
[----:B------:R-:W3:Y:S04]  /*23de0*/  LDL.64 R6, [R11+-0x78] ;  /* 0xffff88000b067983 */ /* 0x000ee80000100a00 */
[----:B------:R-:W4:Y:S04]  /*23df0*/  LDL.64 R30, [R11+-0x30] ;  /* 0xffffd0000b1e7983 */ /* 0x000f280000100a00 */
[----:B------:R-:W5:Y:S04]  /*23e00*/  LDL.64 R14, [R11+-0x70] ;  /* 0xffff90000b0e7983 */ /* 0x000f680000100a00 */
[----:B------:R-:W5:Y:S04]  /*23e10*/  LDL.64 R18, [R11+-0x28] ;  /* 0xffffd8000b127983 */ /* 0x000f680000100a00 */
[----:B------:R-:W5:Y:S04]  /*23e20*/  LDL.64 R16, [R11+-0x68] ;  /* 0xffff98000b107983 */ /* 0x000f680000100a00 */
[----:B------:R-:W5:Y:S04]  /*23e30*/  LDL.64 R20, [R11+-0x60] ;  /* 0xffffa0000b147983 */ /* 0x000f680000100a00 */
[----:B------:R-:W5:Y:S01]  /*23e40*/  LDL.64 R22, [R11+-0x20] ;  /* 0xffffe0000b167983 */ /* 0x000f620000100a00 */
[----:B------:R-:W-:-:S02]  /*23e50*/  SHF.R.U64 R50, R9, 0x6, R12 ;  /* 0x0000000609327819 */ /* 0x000fc4000000120c */
[C-C-:B------:R-:W-:Y:S01]  /*23e60*/  SHF.L.W.U32.HI R35, R9.reuse, 0xd, R12.reuse ;  /* 0x0000000d09237819 */ /* 0x140fe20000010e0c */
[----:B------:R-:W5:Y:S01]  /*23e70*/  LDL.64 R26, [R11+-0x18] ;  /* 0xffffe8000b1a7983 */ /* 0x000f620000100a00 */
[C-C-:B------:R-:W-:Y:S02]  /*23e80*/  SHF.L.W.U32.HI R36, R12.reuse, 0x3, R9.reuse ;  /* 0x000000030c247819 */ /* 0x140fe40000010e09 */
[----:B------:R-:W-:Y:S01]  /*23e90*/  SHF.L.W.U32.HI R34, R12, 0xd, R9 ;  /* 0x0000000d0c227819 */ /* 0x000fe20000010e09 */
[----:B------:R-:W5:Y:S01]  /*23ea0*/  LDL.64 R24, [R11+-0x58] ;  /* 0xffffa8000b187983 */ /* 0x000f620000100a00 */
[--C-:B------:R-:W-:Y:S02]  /*23eb0*/  SHF.L.W.U32.HI R9, R9, 0x3, R12.reuse ;  /* 0x0000000309097819 */ /* 0x100fe40000010e0c */
[----:B------:R-:W-:Y:S01]  /*23ec0*/  SHF.R.U32.HI R51, RZ, 0x6, R12 ;  /* 0x00000006ff337819 */ /* 0x000fe2000001160c */
[----:B------:R-:W5:Y:S01]  /*23ed0*/  LDL.64 R28, [R11+-0x50] ;  /* 0xffffb0000b1c7983 */ /* 0x000f620000100a00 */
[----:B------:R-:W-:-:S02]  /*23ee0*/  SHF.R.U64 R39, R0, 0x6, R3 ;  /* 0x0000000600277819 */ /* 0x000fc40000001203 */
[----:B------:R-:W-:Y:S01]  /*23ef0*/  SHF.L.W.U32.HI R37, R0, 0xd, R3 ;  /* 0x0000000d00257819 */ /* 0x000fe20000010e03 */
[----:B------:R-:W5:Y:S01]  /*23f00*/  LDL.64 R12, [R11+-0x10] ;  /* 0xfffff0000b0c7983 */ /* 0x000f620000100a00 */
[----:B------:R-:W-:Y:S02]  /*23f10*/  SHF.L.W.U32.HI R38, R3, 0x3, R0 ;  /* 0x0000000303267819 */ /* 0x000fe40000010e00 */
[----:B------:R-:W-:Y:S02]  /*23f20*/  LOP3.LUT R35, R50, R35, R36, 0x96, !PT ;  /* 0x0000002332237212 */ /* 0x000fe400078e9624 */
[----:B------:R-:W-:Y:S02]  /*23f30*/  LOP3.LUT R50, R51, R34, R9, 0x96, !PT ;  /* 0x0000002233327212 */ /* 0x000fe400078e9609 */
[----:B------:R-:W-:Y:S02]  /*23f40*/  LOP3.LUT R39, R39, R37, R38, 0x96, !PT ;  /* 0x0000002527277212 */ /* 0x000fe400078e9626 */
[----:B------:R-:W-:-:S02]  /*23f50*/  SHF.L.W.U32.HI R34, R3, 0xd, R0 ;  /* 0x0000000d03227819 */ /* 0x000fc40000010e00 */
[--C-:B------:R-:W-:Y:S02]  /*23f60*/  SHF.L.W.U32.HI R37, R0, 0x3, R3.reuse ;  /* 0x0000000300257819 */ /* 0x100fe40000010e03 */
[----:B------:R-:W-:-:S04]  /*23f70*/  SHF.R.U32.HI R3, RZ, 0x6, R3 ;  /* 0x00000006ff037819 */ /* 0x000fc80000011603 */
[----:B------:R-:W-:Y:S02]  /*23f80*/  LOP3.LUT R3, R3, R34, R37, 0x96, !PT ;  /* 0x0000002203037212 */ /* 0x000fe400078e9625 */
[----:B--2---:R-:W-:Y:S02]  /*23f90*/  IADD3 R4, P0, P1, R32, R35, R4 ;  /* 0x0000002320047210 */ /* 0x004fe4000791e004 */
[C-C-:B---3--:R-:W-:Y:S02]  /*23fa0*/  SHF.L.W.U32.HI R9, R6.reuse, 0x1f, R7.reuse ;  /* 0x0000001f06097819 */ /* 0x148fe40000010e07 */
[C-C-:B------:R-:W-:Y:S02]  /*23fb0*/  SHF.L.W.U32.HI R32, R6.reuse, 0x18, R7.reuse ;  /* 0x0000001806207819 */ /* 0x140fe40000010e07 */
[----:B------:R-:W-:Y:S02]  /*23fc0*/  SHF.R.U64 R36, R6, 0x7, R7 ;  /* 0x0000000706247819 */ /* 0x000fe40000001207 */
[----:B------:R-:W-:-:S02]  /*23fd0*/  IADD3.X R5, PT, PT, R33, R50, R5, P0, P1 ;  /* 0x0000003221057210 */ /* 0x000fc400007e2405 */
[----:B------:R-:W-:Y:S02]  /*23fe0*/  LOP3.LUT R37, R36, R9, R32, 0x96, !PT ;  /* 0x0000000924257212 */ /* 0x000fe400078e9620 */
[C-C-:B------:R-:W-:Y:S02]  /*23ff0*/  SHF.L.W.U32.HI R0, R7.reuse, 0x1f, R6.reuse ;  /* 0x0000001f07007819 */ /* 0x140fe40000010e06 */
[----:B------:R-:W-:Y:S02]  /*24000*/  SHF.L.W.U32.HI R35, R7, 0x18, R6 ;  /* 0x0000001807237819 */ /* 0x000fe40000010e06 */
[----:B------:R-:W-:Y:S02]  /*24010*/  SHF.R.U32.HI R38, RZ, 0x7, R7 ;  /* 0x00000007ff267819 */ /* 0x000fe40000011607 */
[----:B----4-:R-:W-:Y:S02]  /*24020*/  IADD3 R32, P1, P2, R6, R39, R30 ;  /* 0x0000002706207210 */ /* 0x010fe40007a3e01e */
[----:B-----5:R-:W-:-:S02]  /*24030*/  SHF.L.W.U32.HI R6, R14, 0x1f, R15 ;  /* 0x0000001f0e067819 */ /* 0x020fc40000010e0f */
[C-C-:B------:R-:W-:Y:S02]  /*24040*/  SHF.L.W.U32.HI R33, R14.reuse, 0x18, R15.reuse ;  /* 0x000000180e217819 */ /* 0x140fe40000010e0f */
[----:B------:R-:W-:Y:S02]  /*24050*/  SHF.R.U64 R30, R14, 0x7, R15 ;  /* 0x000000070e1e7819 */ /* 0x000fe4000000120f */
[----:B------:R-:W-:Y:S02]  /*24060*/  LOP3.LUT R38, R38, R0, R35, 0x96, !PT ;  /* 0x0000000026267212 */ /* 0x000fe400078e9623 */
[C-C-:B------:R-:W-:Y:S01]  /*24070*/  SHF.L.W.U32.HI R0, R15.reuse, 0x1f, R14.reuse ;  /* 0x0000001f0f007819 */ /* 0x140fe20000010e0e */
[----:B------:R-:W2:Y:S01]  /*24080*/  LDL.64 R34, [R11+-0x48] ;  /* 0xffffb8000b227983 */ /* 0x000ea20000100a00 */
[----:B------:R-:W-:Y:S02]  /*24090*/  SHF.L.W.U32.HI R9, R15, 0x18, R14 ;  /* 0x000000180f097819 */ /* 0x000fe40000010e0e */
[----:B------:R-:W-:-:S02]  /*240a0*/  SHF.R.U32.HI R36, RZ, 0x7, R15 ;  /* 0x00000007ff247819 */ /* 0x000fc4000001160f */
[----:B------:R-:W-:Y:S02]  /*240b0*/  LOP3.LUT R33, R30, R6, R33, 0x96, !PT ;  /* 0x000000061e217212 */ /* 0x000fe400078e9621 */
[----:B------:R-:W-:Y:S02]  /*240c0*/  IADD3.X R7, PT, PT, R7, R3, R31, P1, P2 ;  /* 0x0000000307077210 */ /* 0x000fe40000fe441f */
[----:B------:R-:W-:Y:S01]  /*240d0*/  IADD3 R4, P0, PT, R4, R37, RZ ;  /* 0x0000002504047210 */ /* 0x000fe20007f1e0ff */
[----:B------:R-:W3:Y:S01]  /*240e0*/  LDL.64 R30, [R11+-0x8] ;  /* 0xfffff8000b1e7983 */ /* 0x000ee20000100a00 */
[----:B------:R-:W-:Y:S02]  /*240f0*/  LOP3.LUT R0, R36, R0, R9, 0x96, !PT ;  /* 0x0000000024007212 */ /* 0x000fe400078e9609 */
[----:B------:R-:W-:Y:S01]  /*24100*/  IADD3 R6, P1, PT, R32, R33, RZ ;  /* 0x0000002120067210 */ /* 0x000fe20007f3e0ff */
[----:B------:R-:W-:Y:S01]  /*24110*/  IMAD.X R5, R5, 0x1, R38, P0 ;  /* 0x0000000105057824 */ /* 0x000fe200000e0626 */
[----:B------:R-:W4:Y:S03]  /*24120*/  LDL.64 R32, [R11+-0x40] ;  /* 0xffffc0000b207983 */ /* 0x000f260000100a00 */
[----:B------:R-:W-:-:S05]  /*24130*/  IMAD.X R7, R7, 0x1, R0, P1 ;  /* 0x0000000107077824 */ /* 0x000fca00008e0600 */
[----:B------:R0:W-:Y:S04]  /*24140*/  STL.128 [R11], R4 ;  /* 0x000000040b007387 */ /* 0x0001e80000100c00 */
[----:B------:R-:W5:Y:S01]  /*24150*/  LDL.64 R36, [R11] ;  /* 0x000000000b247983 */ /* 0x000f620000100a00 */
[C-C-:B------:R-:W-:Y:S02]  /*24160*/  SHF.L.W.U32.HI R3, R4.reuse, 0xd, R5.reuse ;  /* 0x0000000d04037819 */ /* 0x140fe40000010e05 */
[----:B------:R-:W-:Y:S02]  /*24170*/  SHF.L.W.U32.HI R38, R5, 0x3, R4 ;  /* 0x0000000305267819 */ /* 0x000fe40000010e04 */
[----:B------:R-:W-:Y:S02]  /*24180*/  SHF.R.U64 R53, R4, 0x6, R5 ;  /* 0x0000000604357819 */ /* 0x000fe40000001205 */
[----:B------:R-:W-:-:S02]  /*24190*/  SHF.L.W.U32.HI R39, R6, 0xd, R7 ;  /* 0x0000000d06277819 */ /* 0x000fc40000010e07 */
[----:B------:R-:W-:Y:S02]  /*241a0*/  SHF.L.W.U32.HI R50, R7, 0x3, R6 ;  /* 0x0000000307327819 */ /* 0x000fe40000010e06 */
[----:B------:R-:W-:Y:S02]  /*241b0*/  SHF.R.U64 R51, R6, 0x6, R7 ;  /* 0x0000000606337819 */ /* 0x000fe40000001207 */
[----:B------:R-:W-:Y:S02]  /*241c0*/  SHF.L.W.U32.HI R0, R5, 0xd, R4 ;  /* 0x0000000d05007819 */ /* 0x000fe40000010e04 */
[--C-:B------:R-:W-:Y:S02]  /*241d0*/  SHF.L.W.U32.HI R9, R4, 0x3, R5.reuse ;  /* 0x0000000304097819 */ /* 0x100fe40000010e05 */
[----:B------:R-:W-:Y:S02]  /*241e0*/  SHF.R.U32.HI R55, RZ, 0x6, R5 ;  /* 0x00000006ff377819 */ /* 0x000fe40000011605 */
[----:B------:R-:W-:-:S02]  /*241f0*/  LOP3.LUT R53, R53, R3, R38, 0x96, !PT ;  /* 0x0000000335357212 */ /* 0x000fc400078e9626 */
[----:B------:R-:W-:Y:S02]  /*24200*/  LOP3.LUT R3, R51, R39, R50, 0x96, !PT ;  /* 0x0000002733037212 */ /* 0x000fe400078e9632 */
[----:B0-----:R-:W-:Y:S02]  /*24210*/  SHF.L.W.U32.HI R5, R7, 0xd, R6 ;  /* 0x0000000d07057819 */ /* 0x001fe40000010e06 */
[----:B------:R-:W-:Y:S02]  /*24220*/  LOP3.LUT R55, R55, R0, R9, 0x96, !PT ;  /* 0x0000000037377212 */ /* 0x000fe400078e9609 */
[--C-:B------:R-:W-:Y:S02]  /*24230*/  SHF.L.W.U32.HI R6, R6, 0x3, R7.reuse ;  /* 0x0000000306067819 */ /* 0x100fe40000010e07 */
[----:B------:R-:W-:Y:S02]  /*24240*/  SHF.R.U32.HI R39, RZ, 0x6, R7 ;  /* 0x00000006ff277819 */ /* 0x000fe40000011607 */
[----:B------:R-:W-:-:S02]  /*24250*/  IADD3 R4, P0, P1, R14, R53, R18 ;  /* 0x000000350e047210 */ /* 0x000fc4000791e012 */
[C-C-:B------:R-:W-:Y:S02]  /*24260*/  SHF.L.W.U32.HI R9, R16.reuse, 0x1f, R17.reuse ;  /* 0x0000001f10097819 */ /* 0x140fe40000010e11 */
[C-C-:B------:R-:W-:Y:S02]  /*24270*/  SHF.L.W.U32.HI R38, R16.reuse, 0x18, R17.reuse ;  /* 0x0000001810267819 */ /* 0x140fe40000010e11 */
[--C-:B------:R-:W-:Y:S02]  /*24280*/  SHF.R.U64 R50, R16, 0x7, R17.reuse ;  /* 0x0000000710327819 */ /* 0x100fe40000001211 */
[C-C-:B------:R-:W-:Y:S02]  /*24290*/  SHF.L.W.U32.HI R0, R17.reuse, 0x1f, R16.reuse ;  /* 0x0000001f11007819 */ /* 0x140fe40000010e10 */
[----:B------:R-:W-:Y:S02]  /*242a0*/  SHF.L.W.U32.HI R7, R17, 0x18, R16 ;  /* 0x0000001811077819 */ /* 0x000fe40000010e10 */
[----:B------:R-:W-:-:S02]  /*242b0*/  SHF.R.U32.HI R14, RZ, 0x7, R17 ;  /* 0x00000007ff0e7819 */ /* 0x000fc40000011611 */
[----:B------:R-:W-:Y:S02]  /*242c0*/  LOP3.LUT R5, R39, R5, R6, 0x96, !PT ;  /* 0x0000000527057212 */ /* 0x000fe400078e9606 */
[----:B------:R-:W-:Y:S02]  /*242d0*/  IADD3.X R18, PT, PT, R15, R55, R19, P0, P1 ;  /* 0x000000370f127210 */ /* 0x000fe400007e2413 */
[----:B------:R-:W-:Y:S02]  /*242e0*/  LOP3.LUT R19, R50, R9, R38, 0x96, !PT ;  /* 0x0000000932137212 */ /* 0x000fe400078e9626 */
[----:B------:R-:W-:Y:S02]  /*242f0*/  LOP3.LUT R39, R14, R0, R7, 0x96, !PT ;  /* 0x000000000e277212 */ /* 0x000fe400078e9607 */
[C-C-:B------:R-:W-:Y:S02]  /*24300*/  SHF.L.W.U32.HI R6, R20.reuse, 0x1f, R21.reuse ;  /* 0x0000001f14067819 */ /* 0x140fe40000010e15 */
[----:B------:R-:W-:-:S02]  /*24310*/  SHF.L.W.U32.HI R9, R20, 0x18, R21 ;  /* 0x0000001814097819 */ /* 0x000fc40000010e15 */
[--C-:B------:R-:W-:Y:S02]  /*24320*/  SHF.R.U64 R14, R20, 0x7, R21.reuse ;  /* 0x00000007140e7819 */ /* 0x100fe40000001215 */
[----:B------:R-:W-:Y:S02]  /*24330*/  IADD3 R3, P1, P2, R16, R3, R22 ;  /* 0x0000000310037210 */ /* 0x000fe40007a3e016 */
[C-C-:B------:R-:W-:Y:S02]  /*24340*/  SHF.L.W.U32.HI R0, R21.reuse, 0x1f, R20.reuse ;  /* 0x0000001f15007819 */ /* 0x140fe40000010e14 */
[----:B------:R-:W-:Y:S02]  /*24350*/  SHF.L.W.U32.HI R7, R21, 0x18, R20 ;  /* 0x0000001815077819 */ /* 0x000fe40000010e14 */
[----:B------:R-:W-:Y:S02]  /*24360*/  SHF.R.U32.HI R15, RZ, 0x7, R21 ;  /* 0x00000007ff0f7819 */ /* 0x000fe40000011615 */
[----:B------:R-:W-:-:S02]  /*24370*/  LOP3.LUT R6, R14, R6, R9, 0x96, !PT ;  /* 0x000000060e067212 */ /* 0x000fc400078e9609 */
[----:B------:R-:W-:Y:S02]  /*24380*/  IADD3 R4, P0, PT, R4, R19, RZ ;  /* 0x0000001304047210 */ /* 0x000fe40007f1e0ff */
[----:B------:R-:W-:Y:S02]  /*24390*/  IADD3.X R16, PT, PT, R17, R5, R23, P1, P2 ;  /* 0x0000000511107210 */ /* 0x000fe40000fe4417 */
[----:B------:R-:W-:Y:S01]  /*243a0*/  LOP3.LUT R7, R15, R0, R7, 0x96, !PT ;  /* 0x000000000f077212 */ /* 0x000fe200078e9607 */
[----:B------:R-:W-:Y:S01]  /*243b0*/  IMAD.X R5, R18, 0x1, R39, P0 ;  /* 0x0000000112057824 */ /* 0x000fe200000e0627 */
[----:B------:R-:W-:-:S04]  /*243c0*/  IADD3 R6, P1, PT, R3, R6, RZ ;  /* 0x0000000603067210 */ /* 0x000fc80007f3e0ff */
[----:B------:R-:W-:Y:S01]  /*243d0*/  SHF.L.W.U32.HI R3, R4, 0xd, R5 ;  /* 0x0000000d04037819 */ /* 0x000fe20000010e05 */
        /* <DEDUP_REMOVED lines=54> */
[----:B------:R-:W-:-:S04]  /*24740*/  SHF.R.U32.HI R23, RZ, 0x6, R16 ;  /* 0x00000006ff177819 */ /* 0x000fc80000011610 */
[----:B------:R-:W-:Y:S01]  /*24750*/  LOP3.LUT R23, R23, R17, R18, 0x96, !PT ;  /* 0x0000001117177212 */ /* 0x000fe200078e9612 */
[----:B------:R0:W-:Y:S02]  /*24760*/  STL.128 [R11+0x10], R4 ;  /* 0x000010040b007387 */ /* 0x0001e40000100c00 */
[----:B0-----:R-:W-:Y:S02]  /*24770*/  IMAD.MOV.U32 R4, RZ, RZ, R14 ;  /* 0x000000ffff047224 */ /* 0x001fe400078e000e */
[----:B------:R-:W-:Y:S02]  /*24780*/  IMAD.MOV.U32 R5, RZ, RZ, R15 ;  /* 0x000000ffff057224 */ /* 0x000fe400078e000f */
[----:B------:R-:W-:Y:S02]  /*24790*/  IMAD.MOV.U32 R6, RZ, RZ, R13 ;  /* 0x000000ffff067224 */ /* 0x000fe400078e000d */
[----:B------:R-:W-:-:S05]  /*247a0*/  IMAD.MOV.U32 R7, RZ, RZ, R16 ;  /* 0x000000ffff077224 */ /* 0x000fca00078e0010 */
[----:B------:R0:W-:Y:S01]  /*247b0*/  STL.128 [R11+0x20], R4 ;  /* 0x000020040b007387 */ /* 0x0001e20000100c00 */
[C-C-:B--2---:R-:W-:Y:S02]  /*247c0*/  SHF.L.W.U32.HI R3, R34.reuse, 0x1f, R35.reuse ;  /* 0x0000001f22037819 */ /* 0x144fe40000010e23 */
[C-C-:B------:R-:W-:Y:S02]  /*247d0*/  SHF.L.W.U32.HI R12, R34.reuse, 0x18, R35.reuse ;  /* 0x00000018220c7819 */ /* 0x140fe40000010e23 */
[----:B------:R-:W-:Y:S02]  /*247e0*/  SHF.R.U64 R25, R34, 0x7, R35 ;  /* 0x0000000722197819 */ /* 0x000fe40000001223 */
[C-C-:B------:R-:W-:Y:S02]  /*247f0*/  SHF.L.W.U32.HI R0, R35.reuse, 0x1f, R34.reuse ;  /* 0x0000001f23007819 */ /* 0x140fe40000010e22 */
[----:B------:R-:W-:Y:S02]  /*24800*/  SHF.L.W.U32.HI R9, R35, 0x18, R34 ;  /* 0x0000001823097819 */ /* 0x000fe40000010e22 */
[----:B---3--:R-:W-:-:S02]  /*24810*/  IADD3 R22, P0, P1, R28, R19, R30 ;  /* 0x000000131c167210 */ /* 0x008fc4000791e01e */
[----:B------:R-:W-:Y:S02]  /*24820*/  SHF.R.U32.HI R27, RZ, 0x7, R35 ;  /* 0x00000007ff1b7819 */ /* 0x000fe40000011623 */
[----:B------:R-:W-:Y:S02]  /*24830*/  LOP3.LUT R25, R25, R3, R12, 0x96, !PT ;  /* 0x0000000319197212 */ /* 0x000fe400078e960c */
[C-C-:B----4-:R-:W-:Y:S02]  /*24840*/  SHF.L.W.U32.HI R3, R32.reuse, 0x1f, R33.reuse ;  /* 0x0000001f20037819 */ /* 0x150fe40000010e21 */
[C-C-:B------:R-:W-:Y:S02]  /*24850*/  SHF.L.W.U32.HI R12, R32.reuse, 0x18, R33.reuse ;  /* 0x00000018200c7819 */ /* 0x140fe40000010e21 */
[----:B------:R-:W-:Y:S02]  /*24860*/  SHF.R.U64 R19, R32, 0x7, R33 ;  /* 0x0000000720137819 */ /* 0x000fe40000001221 */
[----:B------:R-:W-:-:S02]  /*24870*/  IADD3.X R28, PT, PT, R29, R39, R31, P0, P1 ;  /* 0x000000271d1c7210 */ /* 0x000fc400007e241f */
[----:B------:R-:W-:Y:S02]  /*24880*/  LOP3.LUT R27, R27, R0, R9, 0x96, !PT ;  /* 0x000000001b1b7212 */ /* 0x000fe400078e9609 */
[C-C-:B------:R-:W-:Y:S02]  /*24890*/  SHF.L.W.U32.HI R0, R33.reuse, 0x1f, R32.reuse ;  /* 0x0000001f21007819 */ /* 0x140fe40000010e20 */
[----:B------:R-:W-:Y:S02]  /*248a0*/  SHF.L.W.U32.HI R17, R33, 0x18, R32 ;  /* 0x0000001821117819 */ /* 0x000fe40000010e20 */
[----:B-----5:R-:W-:Y:S02]  /*248b0*/  IADD3 R18, P1, P2, R34, R21, R36 ;  /* 0x0000001522127210 */ /* 0x020fe40007a3e024 */
        /* <DEDUP_REMOVED lines=19> */
.L_x_88:
        /* <DEDUP_REMOVED lines=23> */
.L_x_91:
[----:B------:R-:W-:-:S04]  /*24b60*/  IMAD.SHL.U32 R34, R39, 0x8, RZ ;  /* 0x0000000827227824 */ /* 0x000fc800078e00ff */
[----:B------:R-:W-:-:S06]  /*24b70*/  IMAD.IADD R20, R1, 0x1, R34 ;  /* 0x0000000101147824 */ /* 0x000fcc00078e0222 */
[----:B------:R-:W2:Y:S01]  /*24b80*/  LDL.128 R20, [R20] ;  /* 0x0000000014147983 */ /* 0x000ea20000100c00 */
[----:B------:R-:W2:Y:S01]  /*24b90*/  LDC.64 R26, c[0x3][R34+0x480] ;  /* 0x00c12000221a7b82 */ /* 0x000ea20000000a00 */
[C-C-:B------:R-:W-:Y:S02]  /*24ba0*/  SHF.L.W.U32.HI R33, R24.reuse, 0x12, R29.reuse ;  /* 0x0000001218217819 */ /* 0x140fe40000010e1d */
[----:B------:R-:W-:Y:S02]  /*24bb0*/  SHF.L.W.U32.HI R52, R24, 0xe, R29 ;  /* 0x0000000e18347819 */ /* 0x000fe40000010e1d */
[----:B------:R-:W-:Y:S02]  /*24bc0*/  SHF.L.W.U32.HI R55, R29, 0x17, R24 ;  /* 0x000000171d377819 */ /* 0x000fe40000010e18 */
[----:B------:R-:W-:Y:S02]  /*24bd0*/  LOP3.LUT R57, R35, R24, R31, 0xb8, !PT ;  /* 0x0000001823397212 */ /* 0x000fe400078eb81f */
[----:B------:R-:W-:-:S02]  /*24be0*/  LOP3.LUT R33, R55, R33, R52, 0x96, !PT ;  /* 0x0000002137217212 */ /* 0x000fc400078e9634 */
[----:B------:R-:W-:Y:S02]  /*24bf0*/  SHF.L.W.U32.HI R52, R24, 0x17, R29 ;  /* 0x0000001718347819 */ /* 0x000fe40000010e1d */
[----:B------:R-:W-:Y:S02]  /*24c00*/  IADD3 R57, P0, P1, R33, R57, R32 ;  /* 0x0000003921397210 */ /* 0x000fe4000791e020 */
[C-C-:B------:R-:W-:Y:S02]  /*24c10*/  SHF.L.W.U32.HI R32, R29.reuse, 0x12, R24.reuse ;  /* 0x000000121d207819 */ /* 0x140fe40000010e18 */
[----:B------:R-:W-:Y:S02]  /*24c20*/  SHF.L.W.U32.HI R33, R29, 0xe, R24 ;  /* 0x0000000e1d217819 */ /* 0x000fe40000010e18 */
[----:B------:R-:W-:Y:S02]  /*24c30*/  LOP3.LUT R56, R25, R38, R54, 0xe8, !PT ;  /* 0x0000002619387212 */ /* 0x000fe400078ee836 */
[----:B------:R-:W-:-:S02]  /*24c40*/  LOP3.LUT R55, R52, R32, R33, 0x96, !PT ;  /* 0x0000002034377212 */ /* 0x000fc400078e9621 */
[----:B------:R0:W1:Y:S01]  /*24c50*/  LDC.64 R32, c[0x3][R34+0x488] ;  /* 0x00c1220022207b82 */ /* 0x0000620000000a00 */
[----:B------:R-:W-:Y:S02]  /*24c60*/  LOP3.LUT R52, R36, R29, R30, 0xb8, !PT ;  /* 0x0000001d24347212 */ /* 0x000fe400078eb81e */
[----:B------:R-:W-:Y:S02]  /*24c70*/  IADD3 R39, P3, PT, R39, 0x2, RZ ;  /* 0x0000000227277810 */ /* 0x000fe40007f7e0ff */
[----:B------:R-:W-:Y:S02]  /*24c80*/  IADD3.X R53, PT, PT, R55, R52, R53, P0, P1 ;  /* 0x0000003437357210 */ /* 0x000fe400007e2435 */
[----:B------:R-:W-:Y:S01]  /*24c90*/  SHF.L.W.U32.HI R55, R54, 0x4, R3 ;  /* 0x0000000436377819 */ /* 0x000fe20000010e03 */
[----:B------:R-:W-:Y:S01]  /*24ca0*/  IMAD.X R37, RZ, RZ, R37, P3 ;  /* 0x000000ffff257224 */ /* 0x000fe200018e0625 */
[----:B------:R-:W-:Y:S02]  /*24cb0*/  SHF.L.W.U32.HI R52, R3, 0x19, R54 ;  /* 0x0000001903347819 */ /* 0x000fe40000010e36 */
[----:B--2---:R-:W-:-:S02]  /*24cc0*/  IADD3 R26, P0, P1, R20, R57, R26 ;  /* 0x00000039141a7210 */ /* 0x004fc4000791e01a */
[----:B------:R-:W-:Y:S02]  /*24cd0*/  SHF.L.W.U32.HI R20, R3, 0x1e, R54 ;  /* 0x0000001e03147819 */ /* 0x000fe40000010e36 */
[----:B------:R-:W-:Y:S02]  /*24ce0*/  IADD3.X R27, PT, PT, R21, R53, R27, P0, P1 ;  /* 0x00000035151b7210 */ /* 0x000fe400007e241b */
[----:B------:R-:W-:Y:S02]  /*24cf0*/  LOP3.LUT R55, R52, R55, R20, 0x96, !PT ;  /* 0x0000003734377212 */ /* 0x000fe400078e9614 */
[----:B------:R-:W-:Y:S02]  /*24d00*/  IADD3 R20, P0, PT, R51, R26, RZ ;  /* 0x0000001a33147210 */ /* 0x000fe40007f1e0ff */
[----:B------:R-:W-:Y:S02]  /*24d10*/  SHF.L.W.U32.HI R52, R3, 0x4, R54 ;  /* 0x0000000403347819 */ /* 0x000fe40000010e36 */
[----:B------:R-:W-:Y:S01]  /*24d20*/  SHF.L.W.U32.HI R53, R54, 0x1e, R3 ;  /* 0x0000001e36357819 */ /* 0x000fe20000010e03 */
[----:B------:R-:W-:Y:S01]  /*24d30*/  IMAD.X R21, R50, 0x1, R27, P0 ;  /* 0x0000000132157824 */ /* 0x000fe200000e061b */
[----:B------:R-:W-:-:S02]  /*24d40*/  SHF.L.W.U32.HI R51, R54, 0x19, R3 ;  /* 0x0000001936337819 */ /* 0x000fc40000010e03 */
[----:B------:R-:W-:Y:S02]  /*24d50*/  IADD3 R55, P0, P1, R26, R55, R56 ;  /* 0x000000371a377210 */ /* 0x000fe4000791e038 */
[----:B------:R-:W-:Y:S02]  /*24d60*/  LOP3.LUT R53, R51, R52, R53, 0x96, !PT ;  /* 0x0000003433357212 */ /* 0x000fe400078e9635 */
[----:B------:R-:W-:Y:S02]  /*24d70*/  LOP3.LUT R26, R28, R0, R3, 0xe8, !PT ;  /* 0x000000001c1a7212 */ /* 0x000fe400078ee803 */
[C-C-:B------:R-:W-:Y:S02]  /*24d80*/  SHF.L.W.U32.HI R50, R20.reuse, 0x12, R21.reuse ;  /* 0x0000001214327819 */ /* 0x140fe40000010e15 */
[----:B------:R-:W-:Y:S02]  /*24d90*/  SHF.L.W.U32.HI R51, R20, 0xe, R21 ;  /* 0x0000000e14337819 */ /* 0x000fe40000010e15 */
[----:B------:R-:W-:-:S02]  /*24da0*/  SHF.L.W.U32.HI R52, R21, 0x17, R20 ;  /* 0x0000001715347819 */ /* 0x000fc40000010e14 */
[----:B------:R-:W-:Y:S02]  /*24db0*/  IADD3.X R26, PT, PT, R27, R53, R26, P0, P1 ;  /* 0x000000351b1a7210 */ /* 0x000fe400007e241a */
[----:B------:R-:W-:Y:S02]  /*24dc0*/  LOP3.LUT R51, R52, R50, R51, 0x96, !PT ;  /* 0x0000003234337212 */ /* 0x000fe400078e9633 */
[C-C-:B------:R-:W-:Y:S02]  /*24dd0*/  SHF.L.W.U32.HI R27, R21.reuse, 0x12, R20.reuse ;  /* 0x00000012151b7819 */ /* 0x140fe40000010e14 */
[----:B0-----:R-:W-:Y:S02]  /*24de0*/  SHF.L.W.U32.HI R34, R21, 0xe, R20 ;  /* 0x0000000e15227819 */ /* 0x001fe40000010e14 */
[----:B------:R-:W-:Y:S02]  /*24df0*/  SHF.L.W.U32.HI R50, R20, 0x17, R21 ;  /* 0x0000001714327819 */ /* 0x000fe40000010e15 */
[----:B------:R-:W-:-:S02]  /*24e00*/  LOP3.LUT R52, R31, R20, R24, 0xb8, !PT ;  /* 0x000000141f347212 */ /* 0x000fc400078eb818 */
[----:B------:R-:W-:Y:S02]  /*24e10*/  LOP3.LUT R34, R50, R27, R34, 0x96, !PT ;  /* 0x0000001b32227212 */ /* 0x000fe400078e9622 */
[----:B------:R-:W-:Y:S02]  /*24e20*/  IADD3 R27, P0, P1, R51, R52, R35 ;  /* 0x00000034331b7210 */ /* 0x000fe4000791e023 */
[----:B------:R-:W-:Y:S02]  /*24e30*/  LOP3.LUT R53, R30, R21, R29, 0xb8, !PT ;  /* 0x000000151e357212 */ /* 0x000fe400078eb81d */
[----:B------:R-:W-:Y:S02]  /*24e40*/  SHF.L.W.U32.HI R35, R55, 0x4, R26 ;  /* 0x0000000437237819 */ /* 0x000fe40000010e1a */
[----:B------:R-:W-:Y:S02]  /*24e50*/  IADD3.X R53, PT, PT, R34, R53, R36, P0, P1 ;  /* 0x0000003522357210 */ /* 0x000fe400007e2424 */
[----:B------:R-:W-:-:S02]  /*24e60*/  SHF.L.W.U32.HI R36, R26, 0x1e, R55 ;  /* 0x0000001e1a247819 */ /* 0x000fc40000010e37 */
[----:B------:R-:W-:Y:S02]  /*24e70*/  SHF.L.W.U32.HI R52, R26, 0x19, R55 ;  /* 0x000000191a347819 */ /* 0x000fe40000010e37 */
[----:B-1----:R-:W-:Y:S02]  /*24e80*/  IADD3 R27, P0, P1, R22, R27, R32 ;  /* 0x0000001b161b7210 */ /* 0x002fe4000791e020 */
[----:B------:R-:W-:Y:S01]  /*24e90*/  LOP3.LUT R35, R52, R35, R36, 0x96, !PT ;  /* 0x0000002334237212 */ /* 0x000fe200078e9624 */
[----:B------:R-:W-:Y:S01]  /*24ea0*/  IMAD.MOV.U32 R36, RZ, RZ, R29 ;  /* 0x000000ffff247224 */ /* 0x000fe200078e001d */
[----:B------:R-:W-:Y:S01]  /*24eb0*/  LOP3.LUT R22, R54, R25, R55, 0xe8, !PT ;  /* 0x0000001936167212 */ /* 0x000fe200078ee837 */
[----:B------:R-:W-:Y:S01]  /*24ec0*/  IMAD.MOV.U32 R52, RZ, RZ, R3 ;  /* 0x000000ffff347224 */ /* 0x000fe200078e0003 */
[----:B------:R-:W-:Y:S01]  /*24ed0*/  IADD3.X R23, PT, PT, R23, R53, R33, P0, P1 ;  /* 0x0000003517177210 */ /* 0x000fe200007e2421 */
[----:B------:R-:W-:Y:S01]  /*24ee0*/  IMAD.MOV.U32 R33, RZ, RZ, R54 ;  /* 0x000000ffff217224 */ /* 0x000fe200078e0036 */
[----:B------:R-:W-:Y:S01]  /*24ef0*/  IADD3 R54, P1, P2, R27, R35, R22 ;  /* 0x000000231b367210 */ /* 0x000fe20007a3e016 */
[----:B------:R-:W-:Y:S01]  /*24f00*/  IMAD.MOV.U32 R35, RZ, RZ, R24 ;  /* 0x000000ffff237224 */ /* 0x000fe200078e0018 */
[----:B------:R-:W-:Y:S01]  /*24f10*/  IADD3 R24, P0, PT, R38, R27, RZ ;  /* 0x0000001b26187210 */ /* 0x000fe20007f1e0ff */
[----:B------:R-:W-:Y:S01]  /*24f20*/  IMAD.MOV.U32 R27, RZ, RZ, R31 ;  /* 0x000000ffff1b7224 */ /* 0x000fe200078e001f */
[----:B------:R-:W-:Y:S01]  /*24f30*/  SHF.L.W.U32.HI R34, R26, 0x4, R55 ;  /* 0x000000041a227819 */ /* 0x000fe20000010e37 */
[----:B------:R-:W-:Y:S01]  /*24f40*/  IMAD.MOV.U32 R31, RZ, RZ, R20 ;  /* 0x000000ffff1f7224 */ /* 0x000fe200078e0014 */
[--C-:B------:R-:W-:Y:S01]  /*24f50*/  SHF.L.W.U32.HI R51, R55, 0x1e, R26.reuse ;  /* 0x0000001e37337819 */ /* 0x100fe20000010e1a */
[----:B------:R-:W-:Y:S01]  /*24f60*/  IMAD.X R29, R0, 0x1, R23, P0 ;  /* 0x00000001001d7824 */ /* 0x000fe200000e0617 */
[----:B------:R-:W-:Y:S01]  /*24f70*/  ISETP.NE.U32.AND P0, PT, R39, 0x50, PT ;  /* 0x000000502700780c */ /* 0x000fe20003f05070 */
[----:B------:R-:W-:Y:S01]  /*24f80*/  IMAD.MOV.U32 R32, RZ, RZ, R27 ;  /* 0x000000ffff207224 */ /* 0x000fe200078e001b */
[----:B------:R-:W-:Y:S01]  /*24f90*/  SHF.L.W.U32.HI R50, R55, 0x19, R26 ;  /* 0x0000001937327819 */ /* 0x000fe20000010e1a */
[----:B------:R-:W-:Y:S01]  /*24fa0*/  IMAD.MOV.U32 R38, RZ, RZ, R33 ;  /* 0x000000ffff267224 */ /* 0x000fe200078e0021 */
[----:B------:R-:W-:Y:S01]  /*24fb0*/  ISETP.NE.AND.EX P0, PT, R37, RZ, PT, P0 ;  /* 0x000000ff2500720c */ /* 0x000fe20003f05300 */
[----:B------:R-:W-:Y:S01]  /*24fc0*/  IMAD.MOV.U32 R0, RZ, RZ, R52 ;  /* 0x000000ffff007224 */ /* 0x000fe200078e0034 */
[----:B------:R-:W-:Y:S01]  /*24fd0*/  LOP3.LUT R51, R50, R34, R51, 0x96, !PT ;  /* 0x0000002232337212 */ /* 0x000fe200078e9633 */
        /* <DEDUP_REMOVED lines=8> */
[----:B------:R-:W-:Y:S01]  /*25060*/  IMAD.MOV.U32 R30, RZ, RZ, R21 ;  /* 0x000000ffff1e7224 */ /* 0x000fe200078e0015 */
[----:B------:R-:W-:Y:S06]  /*25070*/  @P0 BRA `(.L_x_91) ;  /* 0xfffffff800b80947 */ /* 0x000fec000383ffff */
[----:B------:R-:W-:Y:S05]  /*25080*/  BSYNC.RECONVERGENT B1 ;  /* 0x0000000000017941 */ /* 0x000fea0003800200 */
.L_x_90:
[----:B------:R-:W0:Y:S01]  /*25090*/  LDCU.64 UR4, c[0x4][0x20] ;  /* 0x01000400ff0477ac */ /* 0x000e220008000a00 */
[----:B------:R-:W-:-:S05]  /*250a0*/  IADD3 R21, P0, PT, R16, R54, RZ ;  /* 0x0000003610157210 */ /* 0x000fca0007f1e0ff */
[----:B------:R-:W-:-:S05]  /*250b0*/  IMAD.X R26, R17, 0x1, R3, P0 ;  /* 0x00000001111a7824 */ /* 0x000fca00000e0603 */
[----:B------:R-:W-:Y:S02]  /*250c0*/  SHF.R.U32.HI R22, RZ, 0x18, R26 ;  /* 0x00000018ff167819 */ /* 0x000fe4000001161a */
[----:B0-----:R-:W-:Y:S02]  /*250d0*/  LEA.HI R16, P0, R26, UR4, RZ, 0x4 ;  /* 0x000000041a107c11 */ /* 0x001fe4000f8120ff */
[----:B------:R-:W-:-:S03]  /*250e0*/  LOP3.LUT R22, R22, 0xf, RZ, 0xc0, !PT ;  /* 0x0000000f16167812 */ /* 0x000fc600078ec0ff */
[----:B------:R-:W-:Y:S01]  /*250f0*/  IMAD.X R17, RZ, RZ, UR5, P0 ;  /* 0x00000005ff117e24 */ /* 0x000fe200080e06ff */
[----:B------:R-:W-:-:S04]  /*25100*/  IADD3 R22, P0, PT, R22, UR4, RZ ;  /* 0x0000000416167c10 */ /* 0x000fc8000ff1e0ff */
[----:B------:R-:W2:Y:S01]  /*25110*/  LDG.E.U8.CONSTANT R16, desc[UR36][R16.64] ;  /* 0x0000002410107981 */ /* 0x000ea2000c1e9100 */
[----:B------:R-:W-:Y:S01]  /*25120*/  SHF.R.U32.HI R38, RZ, 0x14, R26 ;  /* 0x00000014ff267819 */ /* 0x000fe2000001161a */
[----:B------:R-:W-:-:S03]  /*25130*/  IMAD.X R23, RZ, RZ, UR5, P0 ;  /* 0x00000005ff177e24 */ /* 0x000fc600080e06ff */
[----:B------:R-:W-:Y:S02]  /*25140*/  LOP3.LUT R38, R38, 0xf, RZ, 0xc0, !PT ;  /* 0x0000000f26267812 */ /* 0x000fe400078ec0ff */
[----:B------:R0:W3:Y:S02]  /*25150*/  LDG.E.U8.CONSTANT R3, desc[UR36][R22.64] ;  /* 0x0000002416037981 */ /* 0x0000e4000c1e9100 */
[----:B------:R-:W-:Y:S02]  /*25160*/  IADD3 R38, P0, PT, R38, UR4, RZ ;  /* 0x0000000426267c10 */ /* 0x000fe4000ff1e0ff */
[----:B------:R-:W-:-:S03]  /*25170*/  SHF.R.U32.HI R32, RZ, 0x10, R26 ;  /* 0x00000010ff207819 */ /* 0x000fc6000001161a */
[----:B------:R-:W-:Y:S01]  /*25180*/  IMAD.X R39, RZ, RZ, UR5, P0 ;  /* 0x00000005ff277e24 */ /* 0x000fe200080e06ff */
[----:B------:R-:W-:Y:S02]  /*25190*/  LOP3.LUT R32, R32, 0xf, RZ, 0xc0, !PT ;  /* 0x0000000f20207812 */ /* 0x000fe400078ec0ff */
[----:B0-----:R-:W-:Y:S02]  /*251a0*/  IADD3 R23, P6, PT, R31, R10, RZ ;  /* 0x0000000a1f177210 */ /* 0x001fe40007fde0ff */
[----:B------:R-:W4:Y:S01]  /*251b0*/  LDG.E.U8.CONSTANT R0, desc[UR36][R38.64] ;  /* 0x0000002426007981 */ /* 0x000f22000c1e9100 */
[----:B------:R-:W-:Y:S02]  /*251c0*/  IADD3 R32, P2, PT, R32, UR4, RZ ;  /* 0x0000000420207c10 */ /* 0x000fe4000ff5e0ff */
[----:B------:R-:W-:Y:S02]  /*251d0*/  SHF.R.U32.HI R10, RZ, 0xc, R26 ;  /* 0x0000000cff0a7819 */ /* 0x000fe4000001161a */
[----:B------:R-:W-:-:S02]  /*251e0*/  IADD3 R20, P0, PT, R25, R18, RZ ;  /* 0x0000001219147210 */ /* 0x000fc40007f1e0ff */
[----:B------:R-:W-:Y:S01]  /*251f0*/  IADD3 R17, P1, PT, R4, R33, RZ ;  /* 0x0000002104117210 */ /* 0x000fe20007f3e0ff */
[----:B------:R-:W-:Y:S01]  /*25200*/  IMAD.X R33, RZ, RZ, UR5, P2 ;  /* 0x00000005ff217e24 */ /* 0x000fe200090e06ff */
[----:B------:R-:W-:Y:S01]  /*25210*/  LOP3.LUT R10, R10, 0xf, RZ, 0xc0, !PT ;  /* 0x0000000f0a0a7812 */ /* 0x000fe200078ec0ff */
[----:B------:R-:W-:Y:S01]  /*25220*/  IMAD.X R31, R28, 0x1, R19, P0 ;  /* 0x000000011c1f7824 */ /* 0x000fe200000e0613 */
[----:B------:R-:W-:Y:S02]  /*25230*/  IADD3 R22, P5, PT, R8, R24, RZ ;  /* 0x0000001808167210 */ /* 0x000fe40007fbe0ff */
[----:B------:R-:W5:Y:S01]  /*25240*/  LDG.E.U8.CONSTANT R8, desc[UR36][R32.64] ;  /* 0x0000002420087981 */ /* 0x000f62000c1e9100 */
[----:B------:R-:W-:Y:S02]  /*25250*/  IADD3 R10, P0, PT, R10, UR4, RZ ;  /* 0x000000040a0a7c10 */ /* 0x000fe4000ff1e0ff */
[----:B------:R-:W-:Y:S01]  /*25260*/  IADD3 R24, P3, PT, R12, R35, RZ ;  /* 0x000000230c187210 */ /* 0x000fe20007f7e0ff */
[----:B------:R-:W-:Y:S01]  /*25270*/  IMAD.X R28, R9, 0x1, R29, P5 ;  /* 0x00000001091c7824 */ /* 0x000fe200028e061d */
[----:B------:R-:W-:Y:S01]  /*25280*/  IADD3 R18, P4, PT, R51, R6, RZ ;  /* 0x0000000633127210 */ /* 0x000fe20007f9e0ff */
[----:B------:R-:W-:Y:S01]  /*25290*/  IMAD.X R29, R30, 0x1, R11, P6 ;  /* 0x000000011e1d7824 */ /* 0x000fe200030e060b */
[----:B------:R-:W-:Y:S01]  /*252a0*/  SHF.R.U32.HI R12, RZ, 0x8, R26 ;  /* 0x00000008ff0c7819 */ /* 0x000fe2000001161a */
[----:B------:R-:W-:Y:S01]  /*252b0*/  IMAD.X R11, RZ, RZ, UR5, P0 ;  /* 0x00000005ff0b7e24 */ /* 0x000fe200080e06ff */
[----:B------:R-:W-:Y:S01]  /*252c0*/  IADD3 R25, P2, PT, R27, R14, RZ ;  /* 0x0000000e1b197210 */ /* 0x000fe20007f5e0ff */
[----:B------:R-:W-:Y:S01]  /*252d0*/  IMAD.X R19, R5, 0x1, R52, P1 ;  /* 0x0000000105137824 */ /* 0x000fe200008e0634 */
[----:B------:R-:W-:Y:S01]  /*252e0*/  LOP3.LUT R12, R12, 0xf, RZ, 0xc0, !PT ;  /* 0x0000000f0c0c7812 */ /* 0x000fe200078ec0ff */
[----:B------:R-:W-:Y:S01]  /*252f0*/  IMAD.X R27, R50, 0x1, R7, P4 ;  /* 0x00000001321b7824 */ /* 0x000fe200020e0607 */
[----:B------:R0:W5:Y:S01]  /*25300*/  LDG.E.U8.CONSTANT R9, desc[UR36][R10.64] ;  /* 0x000000240a097981 */ /* 0x000162000c1e9100 */
[----:B------:R-:W-:-:S02]  /*25310*/  IMAD.MOV.U32 R4, RZ, RZ, R21 ;  /* 0x000000ffff047224 */ /* 0x000fc400078e0015 */
[----:B------:R-:W-:Y:S02]  /*25320*/  IMAD.MOV.U32 R5, RZ, RZ, R26 ;  /* 0x000000ffff057224 */ /* 0x000fe400078e001a */
[----:B------:R-:W-:Y:S02]  /*25330*/  IMAD.MOV.U32 R6, RZ, RZ, R20 ;  /* 0x000000ffff067224 */ /* 0x000fe400078e0014 */
[----:B------:R-:W-:Y:S02]  /*25340*/  IMAD.MOV.U32 R7, RZ, RZ, R31 ;  /* 0x000000ffff077224 */ /* 0x000fe400078e001f */
[----:B------:R-:W-:Y:S01]  /*25350*/  IMAD.X R15, R34, 0x1, R15, P2 ;  /* 0x00000001220f7824 */ /* 0x000fe200010e060f */
[----:B0-----:R-:W-:Y:S02]  /*25360*/  IADD3 R10, P0, PT, R12, UR4, RZ ;  /* 0x000000040c0a7c10 */ /* 0x001fe4000ff1e0ff */
[----:B------:R-:W-:Y:S01]  /*25370*/  LOP3.LUT R34, R21, 0xf, RZ, 0xc0, !PT ;  /* 0x0000000f15227812 */ /* 0x000fe200078ec0ff */
[----:B------:R0:W-:Y:S01]  /*25380*/  STL.128 [R1+0x310], R4 ;  /* 0x0003100401007387 */ /* 0x0001e20000100c00 */
[----:B------:R-:W-:Y:S01]  /*25390*/  SHF.R.U32.HI R12, RZ, 0x4, R26 ;  /* 0x00000004ff0c7819 */ /* 0x000fe2000001161a */
[----:B------:R-:W-:Y:S01]  /*253a0*/  IMAD.X R11, RZ, RZ, UR5, P0 ;  /* 0x00000005ff0b7e24 */ /* 0x000fe200080e06ff */
[----:B------:R-:W-:-:S02]  /*253b0*/  IADD3 R34, P0, PT, R34, UR4, RZ ;  /* 0x0000000422227c10 */ /* 0x000fc4000ff1e0ff */
[----:B------:R-:W-:Y:S01]  /*253c0*/  LOP3.LUT R12, R12, 0xf, RZ, 0xc0, !PT ;  /* 0x0000000f0c0c7812 */ /* 0x000fe200078ec0ff */
[----:B------:R-:W-:Y:S01]  /*253d0*/  IMAD.X R30, R13, 0x1, R36, P3 ;  /* 0x000000010d1e7824 */ /* 0x000fe200018e0624 */
[----:B------:R-:W5:Y:S01]  /*253e0*/  LDG.E.U8.CONSTANT R10, desc[UR36][R10.64] ;  /* 0x000000240a0a7981 */ /* 0x000f62000c1e9100 */
[----:B------:R-:W-:Y:S02]  /*253f0*/  IMAD.X R35, RZ, RZ, UR5, P0 ;  /* 0x00000005ff237e24 */ /* 0x000fe400080e06ff */
[----:B0-----:R-:W-:Y:S02]  /*25400*/  IMAD.MOV.U32 R4, RZ, RZ, R17 ;  /* 0x000000ffff047224 */ /* 0x001fe400078e0011 */
[----:B------:R-:W-:Y:S02]  /*25410*/  IMAD.MOV.U32 R5, RZ, RZ, R19 ;  /* 0x000000ffff057224 */ /* 0x000fe400078e0013 */
[----:B------:R-:W-:Y:S02]  /*25420*/  IMAD.MOV.U32 R6, RZ, RZ, R18 ;  /* 0x000000ffff067224 */ /* 0x000fe400078e0012 */
[----:B------:R-:W-:Y:S01]  /*25430*/  IMAD.MOV.U32 R7, RZ, RZ, R27 ;  /* 0x000000ffff077224 */ /* 0x000fe200078e001b */
[----:B------:R-:W-:Y:S01]  /*25440*/  IADD3 R12, P0, PT, R12, UR4, RZ ;  /* 0x000000040c0c7c10 */ /* 0x000fe2000ff1e0ff */
[----:B------:R-:W5:Y:S04]  /*25450*/  LDG.E.U8.CONSTANT R11, desc[UR36][R34.64] ;  /* 0x00000024220b7981 */ /* 0x000f68000c1e9100 */
[----:B------:R0:W-:Y:S01]  /*25460*/  STL.128 [R1+0x320], R4 ;  /* 0x0003200401007387 */ /* 0x0001e20000100c00 */
[----:B------:R-:W-:Y:S01]  /*25470*/  IMAD.X R13, RZ, RZ, UR5, P0 ;  /* 0x00000005ff0d7e24 */ /* 0x000fe200080e06ff */
[----:B------:R-:W-:-:S02]  /*25480*/  LOP3.LUT R14, R20, 0xf, RZ, 0xc0, !PT ;  /* 0x0000000f140e7812 */ /* 0x000fc400078ec0ff */
[----:B------:R-:W-:Y:S01]  /*25490*/  LEA.HI R32, P1, R31, UR4, RZ, 0x4 ;  /* 0x000000041f207c11 */ /* 0x000fe2000f8320ff */
[----:B0-----:R-:W-:Y:S02]  /*254a0*/  IMAD.MOV.U32 R4, RZ, RZ, R22 ;  /* 0x000000ffff047224 */ /* 0x001fe400078e0016 */
[----:B------:R-:W-:Y:S02]  /*254b0*/  IMAD.MOV.U32 R5, RZ, RZ, R28 ;  /* 0x000000ffff057224 */ /* 0x000fe400078e001c */
[----:B------:R-:W-:Y:S02]  /*254c0*/  IMAD.MOV.U32 R6, RZ, RZ, R23 ;  /* 0x000000ffff067224 */ /* 0x000fe400078e0017 */
[----:B------:R-:W-:-:S05]  /*254d0*/  IMAD.MOV.U32 R7, RZ, RZ, R29 ;  /* 0x000000ffff077224 */ /* 0x000fca00078e001d */
[----:B------:R0:W-:Y:S01]  /*254e0*/  STL.128 [R1+0x330], R4 ;  /* 0x0003300401007387 */ /* 0x0001e20000100c00 */
[----:B------:R-:W-:Y:S01]  /*254f0*/  LOP3.LUT R36, R26, 0xf, RZ, 0xc0, !PT ;  /* 0x0000000f1a247812 */ /* 0x000fe200078ec0ff */
[----:B------:R-:W-:Y:S02]  /*25500*/  IMAD.X R33, RZ, RZ, UR5, P1 ;  /* 0x00000005ff217e24 */ /* 0x000fe400088e06ff */
[----:B0-----:R-:W-:Y:S02]  /*25510*/  IMAD.MOV.U32 R4, RZ, RZ, R24 ;  /* 0x000000ffff047224 */ /* 0x001fe400078e0018 */
[----:B------:R-:W-:Y:S02]  /*25520*/  IMAD.MOV.U32 R5, RZ, RZ, R30 ;  /* 0x000000ffff057224 */ /* 0x000fe400078e001e */
[----:B------:R-:W-:Y:S02]  /*25530*/  IMAD.MOV.U32 R6, RZ, RZ, R25 ;  /* 0x000000ffff067224 */ /* 0x000fe400078e0019 */
[----:B------:R-:W-:-:S05]  /*25540*/  IMAD.MOV.U32 R7, RZ, RZ, R15 ;  /* 0x000000ffff077224 */ /* 0x000fca00078e000f */
[----:B------:R0:W-:Y:S01]  /*25550*/  STL.128 [R1+0x340], R4 ;  /* 0x0003400401007387 */ /* 0x0001e20000100c00 */
[----:B------:R-:W-:-:S03]  /*25560*/  SHF.R.U64 R39, R21, 0x18, R26 ;  /* 0x0000001815277819 */ /* 0x000fc6000000121a */
[----:B0-----:R-:W5:Y:S01]  /*25570*/  LDG.E.U8.CONSTANT R6, desc[UR36][R12.64] ;  /* 0x000000240c067981 */ /* 0x001f62000c1e9100 */
[----:B------:R-:W-:Y:S02]  /*25580*/  IADD3 R4, P0, PT, R14, UR4, RZ ;  /* 0x000000040e047c10 */ /* 0x000fe4000ff1e0ff */
[----:B------:R-:W-:Y:S01]  /*25590*/  SHF.R.U64 R14, R21, 0x1c, R26 ;  /* 0x0000001c150e7819 */ /* 0x000fe2000000121a */
[----:B------:R-:W5:Y:S02]  /*255a0*/  LDG.E.U8.CONSTANT R7, desc[UR36][R32.64] ;  /* 0x0000002420077981 */ /* 0x000f64000c1e9100 */
[----:B------:R-:W-:Y:S01]  /*255b0*/  IMAD.X R5, RZ, RZ, UR5, P0 ;  /* 0x00000005ff057e24 */ /* 0x000fe200080e06ff */
[----:B------:R-:W-:Y:S02]  /*255c0*/  IADD3 R36, P0, PT, R36, UR4, RZ ;  /* 0x0000000424247c10 */ /* 0x000fe4000ff1e0ff */
[----:B------:R-:W-:-:S03]  /*255d0*/  LOP3.LUT R14, R14, 0xf, RZ, 0xc0, !PT ;  /* 0x0000000f0e0e7812 */ /* 0x000fc600078ec0ff */
[----:B------:R-:W-:Y:S01]  /*255e0*/  IMAD.X R37, RZ, RZ, UR5, P0 ;  /* 0x00000005ff257e24 */ /* 0x000fe200080e06ff */
[----:B------:R0:W5:Y:S01]  /*255f0*/  LDG.E.U8.CONSTANT R33, desc[UR36][R4.64] ;  /* 0x0000002404217981 */ /* 0x000162000c1e9100 */
[C-C-:B------:R-:W-:Y:S02]  /*25600*/  SHF.R.U64 R38, R21.reuse, 0x14, R26.reuse ;  /* 0x0000001415267819 */ /* 0x140fe4000000121a */
[C-C-:B------:R-:W-:Y:S02]  /*25610*/  SHF.R.U64 R52, R21.reuse, 0x10, R26.reuse ;  /* 0x0000001015347819 */ /* 0x140fe4000000121a */
[C-C-:B------:R-:W-:Y:S02]  /*25620*/  SHF.R.U64 R51, R21.reuse, 0xc, R26.reuse ;  /* 0x0000000c15337819 */ /* 0x140fe4000000121a */
[----:B0-----:R-:W-:Y:S02]  /*25630*/  IADD3 R4, P0, PT, R14, UR4, RZ ;  /* 0x000000040e047c10 */ /* 0x001fe4000ff1e0ff */
[----:B------:R-:W-:-:S02]  /*25640*/  SHF.R.U64 R50, R21, 0x8, R26 ;  /* 0x0000000815327819 */ /* 0x000fc4000000121a */
[----:B------:R-:W-:Y:S01]  /*25650*/  SHF.R.U64 R21, R21, 0x4, R26 ;  /* 0x0000000415157819 */ /* 0x000fe2000000121a */
[----:B------:R-:W-:Y:S01]  /*25660*/  IMAD.X R5, RZ, RZ, UR5, P0 ;  /* 0x00000005ff057e24 */ /* 0x000fe200080e06ff */
[----:B------:R-:W-:Y:S02]  /*25670*/  LOP3.LUT R26, R31, 0xf, RZ, 0xc0, !PT ;  /* 0x0000000f1f1a7812 */ /* 0x000fe400078ec0ff */
[----:B------:R-:W-:Y:S02]  /*25680*/  LOP3.LUT R39, R39, 0xf, RZ, 0xc0, !PT ;  /* 0x0000000f27277812 */ /* 0x000fe400078ec0ff */
[----:B------:R-:W-:Y:S01]  /*25690*/  LEA.HI R34, P2, R19, UR4, RZ, 0x4 ;  /* 0x0000000413227c11 */ /* 0x000fe2000f8520ff */
[----:B------:R0:W5:Y:S01]  /*256a0*/  LDG.E.U8.CONSTANT R14, desc[UR36][R4.64] ;  /* 0x00000024040e7981 */ /* 0x000162000c1e9100 */
[----:B------:R-:W-:-:S03]  /*256b0*/  IADD3 R12, P1, PT, R26, UR4, RZ ;  /* 0x000000041a0c7c10 */ /* 0x000fc6000ff3e0ff */
[----:B------:R-:W-:Y:S01]  /*256c0*/  IMAD.X R35, RZ, RZ, UR5, P2 ;  /* 0x00000005ff237e24 */ /* 0x000fe200090e06ff */
[----:B------:R1:W5:Y:S01]  /*256d0*/  LDG.E.U8.CONSTANT R26, desc[UR36][R36.64] ;  /* 0x00000024241a7981 */ /* 0x000362000c1e9100 */
[----:B------:R-:W-:Y:S01]  /*256e0*/  IMAD.X R13, RZ, RZ, UR5, P1 ;  /* 0x00000005ff0d7e24 */ /* 0x000fe200088e06ff */
[----:B------:R-:W-:Y:S02]  /*256f0*/  LOP3.LUT R38, R38, 0xf, RZ, 0xc0, !PT ;  /* 0x0000000f26267812 */ /* 0x000fe400078ec0ff */
[----:B------:R-:W5:Y:S01]  /*25700*/  LDG.E.U8.CONSTANT R32, desc[UR36][R34.64] ;  /* 0x0000002422207981 */ /* 0x000f62000c1e9100 */
[----:B0-----:R-:W-:-:S05]  /*25710*/  IADD3 R4, P0, PT, R39, UR4, RZ ;  /* 0x0000000427047c10 */ /* 0x001fca000ff1e0ff */
[----:B------:R-:W-:Y:S01]  /*25720*/  IMAD.X R5, RZ, RZ, UR5, P0 ;  /* 0x00000005ff057e24 */ /* 0x000fe200080e06ff */
[----:B------:R-:W-:Y:S01]  /*25730*/  IADD3 R38, P1, PT, R38, UR4, RZ ;  /* 0x0000000426267c10 */ /* 0x000fe2000ff3e0ff */
[----:B------:R-:W5:Y:S04]  /*25740*/  LDG.E.U8.CONSTANT R35, desc[UR36][R12.64] ;  /* 0x000000240c237981 */ /* 0x000f68000c1e9100 */
[----:B------:R-:W-:Y:S01]  /*25750*/  IMAD.X R39, RZ, RZ, UR5, P1 ;  /* 0x00000005ff277e24 */ /* 0x000fe200088e06ff */
[----:B------:R0:W5:Y:S04]  /*25760*/  LDG.E.U8.CONSTANT R13, desc[UR36][R4.64] ;  /* 0x00000024040d7981 */ /* 0x000168000c1e9100 */
[----:B------:R-:W5:Y:S01]  /*25770*/  LDG.E.U8.CONSTANT R12, desc[UR36][R38.64] ;  /* 0x00000024260c7981 */ /* 0x000f62000c1e9100 */
[----:B------:R-:W-:-:S04]  /*25780*/  LOP3.LUT R52, R52, 0xf, RZ, 0xc0, !PT ;  /* 0x0000000f34347812 */ /* 0x000fc800078ec0ff */
[----:B-1----:R-:W-:-:S05]  /*25790*/  IADD3 R36, P0, PT, R52, UR4, RZ ;  /* 0x0000000434247c10 */ /* 0x002fca000ff1e0ff */
[----:B------:R-:W-:Y:S01]  /*257a0*/  IMAD.X R37, RZ, RZ, UR5, P0 ;  /* 0x00000005ff257e24 */ /* 0x000fe200080e06ff */
[----:B------:R-:W-:-:S04]  /*257b0*/  LOP3.LUT R51, R51, 0xf, RZ, 0xc0, !PT ;  /* 0x0000000f33337812 */ /* 0x000fc800078ec0ff */
[----:B------:R-:W5:Y:S01]  /*257c0*/  LDG.E.U8.CONSTANT R34, desc[UR36][R36.64] ;  /* 0x0000002424227981 */ /* 0x000f62000c1e9100 */
[----:B------:R-:W-:Y:S02]  /*257d0*/  LOP3.LUT R50, R50, 0xf, RZ, 0xc0, !PT ;  /* 0x0000000f32327812 */ /* 0x000fe400078ec0ff */
[----:B------:R-:W-:Y:S02]  /*257e0*/  IADD3 R52, P2, PT, R51, UR4, RZ ;  /* 0x0000000433347c10 */ /* 0x000fe4000ff5e0ff */
[----:B0-----:R-:W-:-:S03]  /*257f0*/  IADD3 R4, P1, PT, R50, UR4, RZ ;  /* 0x0000000432047c10 */ /* 0x001fc6000ff3e0ff */
[----:B------:R-:W-:Y:S02]  /*25800*/  IMAD.X R53, RZ, RZ, UR5, P2 ;  /* 0x00000005ff357e24 */ /* 0x000fe400090e06ff */
[----:B------:R-:W-:Y:S01]  /*25810*/  IMAD.X R5, RZ, RZ, UR5, P1 ;  /* 0x00000005ff057e24 */ /* 0x000fe200088e06ff */
[----:B------:R-:W-:Y:S02]  /*25820*/  LOP3.LUT R55, R21, 0xf, RZ, 0xc0, !PT ;  /* 0x0000000f15377812 */ /* 0x000fe400078ec0ff */
[----:B------:R-:W5:Y:S01]  /*25830*/  LDG.E.U8.CONSTANT R52, desc[UR36][R52.64] ;  /* 0x0000002434347981 */ /* 0x000f62000c1e9100 */
[----:B------:R-:W-:-:S03]  /*25840*/  SHF.R.U32.HI R50, RZ, 0x18, R31 ;  /* 0x00000018ff327819 */ /* 0x000fc6000001161f */
[----:B------:R0:W5:Y:S01]  /*25850*/  LDG.E.U8.CONSTANT R51, desc[UR36][R4.64] ;  /* 0x0000002404337981 */ /* 0x000162000c1e9100 */
[----:B------:R-:W-:Y:S02]  /*25860*/  LOP3.LUT R50, R50, 0xf, RZ, 0xc0, !PT ;  /* 0x0000000f32327812 */ /* 0x000fe400078ec0ff */
[----:B0-----:R-:W-:-:S05]  /*25870*/  IADD3 R4, P0, PT, R55, UR4, RZ ;  /* 0x0000000437047c10 */ /* 0x001fca000ff1e0ff */
[----:B------:R-:W-:Y:S01]  /*25880*/  IMAD.X R5, RZ, RZ, UR5, P0 ;  /* 0x00000005ff057e24 */ /* 0x000fe200080e06ff */
[----:B------:R-:W-:-:S04]  /*25890*/  IADD3 R38, P1, PT, R50, UR4, RZ ;  /* 0x0000000432267c10 */ /* 0x000fc8000ff3e0ff */
[----:B------:R0:W5:Y:S01]  /*258a0*/  LDG.E.U8.CONSTANT R50, desc[UR36][R4.64] ;  /* 0x0000002404327981 */ /* 0x000162000c1e9100 */
[----:B------:R-:W-:Y:S01]  /*258b0*/  SHF.R.U32.HI R54, RZ, 0x14, R31 ;  /* 0x00000014ff367819 */ /* 0x000fe2000001161f */
[----:B------:R-:W-:-:S03]  /*258c0*/  IMAD.X R39, RZ, RZ, UR5, P1 ;  /* 0x00000005ff277e24 */ /* 0x000fc600088e06ff */
[----:B------:R-:W-:-:S03]  /*258d0*/  LOP3.LUT R54, R54, 0xf, RZ, 0xc0, !PT ;  /* 0x0000000f36367812 */ /* 0x000fc600078ec0ff */
[----:B------:R-:W5:Y:S01]  /*258e0*/  LDG.E.U8.CONSTANT R39, desc[UR36][R38.64] ;  /* 0x0000002426277981 */ /* 0x000f62000c1e9100 */
[----:B------:R-:W-:Y:S02]  /*258f0*/  IADD3 R54, P0, PT, R54, UR4, RZ ;  /* 0x0000000436367c10 */ /* 0x000fe4000ff1e0ff */
[--C-:B------:R-:W-:Y:S02]  /*25900*/  SHF.R.U32.HI R56, RZ, 0x10, R31.reuse ;  /* 0x00000010ff387819 */ /* 0x100fe4000001161f */
[----:B------:R-:W-:Y:S01]  /*25910*/  SHF.R.U32.HI R21, RZ, 0xc, R31 ;  /* 0x0000000cff157819 */ /* 0x000fe2000001161f */
[----:B------:R-:W-:Y:S01]  /*25920*/  IMAD.X R55, RZ, RZ, UR5, P0 ;  /* 0x00000005ff377e24 */ /* 0x000fe200080e06ff */
[----:B------:R-:W-:Y:S02]  /*25930*/  LOP3.LUT R36, R56, 0xf, RZ, 0xc0, !PT ;  /* 0x0000000f38247812 */ /* 0x000fe400078ec0ff */
[----:B------:R-:W-:Y:S02]  /*25940*/  LOP3.LUT R21, R21, 0xf, RZ, 0xc0, !PT ;  /* 0x0000000f15157812 */ /* 0x000fe400078ec0ff */
[----:B------:R-:W-:Y:S01]  /*25950*/  IADD3 R36, P2, PT, R36, UR4, RZ ;  /* 0x0000000424247c10 */ /* 0x000fe2000ff5e0ff */
[----:B------:R-:W5:Y:S01]  /*25960*/  LDG.E.U8.CONSTANT R38, desc[UR36][R54.64] ;  /* 0x0000002436267981 */ /* 0x000f62000c1e9100 */
[----:B0-----:R-:W-:-:S02]  /*25970*/  IADD3 R4, P1, PT, R21, UR4, RZ ;  /* 0x0000000415047c10 */ /* 0x001fc4000ff3e0ff */
[--C-:B------:R-:W-:Y:S01]  /*25980*/  SHF.R.U32.HI R21, RZ, 0x8, R31.reuse ;  /* 0x00000008ff157819 */ /* 0x100fe2000001161f */
[----:B------:R-:W-:Y:S02]  /*25990*/  IMAD.X R37, RZ, RZ, UR5, P2 ;  /* 0x00000005ff257e24 */ /* 0x000fe400090e06ff */
[----:B------:R-:W-:Y:S01]  /*259a0*/  IMAD.X R5, RZ, RZ, UR5, P1 ;  /* 0x00000005ff057e24 */ /* 0x000fe200088e06ff */
[----:B------:R-:W-:Y:S02]  /*259b0*/  LOP3.LUT R21, R21, 0xf, RZ, 0xc0, !PT ;  /* 0x0000000f15157812 */ /* 0x000fe400078ec0ff */
[--C-:B------:R-:W-:Y:S01]  /*259c0*/  SHF.R.U32.HI R60, RZ, 0x4, R31.reuse ;  /* 0x00000004ff3c7819 */ /* 0x100fe2000001161f */
[----:B------:R-:W5:Y:S01]  /*259d0*/  LDG.E.U8.CONSTANT R37, desc[UR36][R36.64] ;  /* 0x0000002424257981 */ /* 0x000f62000c1e9100 */
[----:B------:R-:W-:Y:S02]  /*259e0*/  SHF.R.U64 R56, R20, 0x1c, R31 ;  /* 0x0000001c14387819 */ /* 0x000fe4000000121f */
[----:B------:R-:W-:Y:S01]  /*259f0*/  LOP3.LUT R60, R60, 0xf, RZ, 0xc0, !PT ;  /* 0x0000000f3c3c7812 */ /* 0x000fe200078ec0ff */
[----:B------:R0:W5:Y:S01]  /*25a00*/  LDG.E.U8.CONSTANT R36, desc[UR36][R4.64] ;  /* 0x0000002404247981 */ /* 0x000162000c1e9100 */
[----:B------:R-:W-:-:S02]  /*25a10*/  LOP3.LUT R56, R56, 0xf, RZ, 0xc0, !PT ;  /* 0x0000000f38387812 */ /* 0x000fc400078ec0ff */
[----:B0-----:R-:W-:-:S05]  /*25a20*/  IADD3 R4, P0, PT, R21, UR4, RZ ;  /* 0x0000000415047c10 */ /* 0x001fca000ff1e0ff */
[----:B------:R-:W-:Y:S01]  /*25a30*/  IMAD.X R5, RZ, RZ, UR5, P0 ;  /* 0x00000005ff057e24 */ /* 0x000fe200080e06ff */
[----:B------:R-:W-:Y:S02]  /*25a40*/  IADD3 R60, P0, PT, R60, UR4, RZ ;  /* 0x000000043c3c7c10 */ /* 0x000fe4000ff1e0ff */
[C-C-:B------:R-:W-:Y:S02]  /*25a50*/  SHF.R.U64 R57, R20.reuse, 0x18, R31.reuse ;  /* 0x0000001814397819 */ /* 0x140fe4000000121f */
[C-C-:B------:R-:W-:Y:S01]  /*25a60*/  SHF.R.U64 R54, R20.reuse, 0x14, R31.reuse ;  /* 0x0000001414367819 */ /* 0x140fe2000000121f */
[----:B------:R-:W-:Y:S01]  /*25a70*/  IMAD.X R61, RZ, RZ, UR5, P0 ;  /* 0x00000005ff3d7e24 */ /* 0x000fe200080e06ff */
[C-C-:B------:R-:W-:Y:S01]  /*25a80*/  SHF.R.U64 R55, R20.reuse, 0x10, R31.reuse ;  /* 0x0000001014377819 */ /* 0x140fe2000000121f */
[----:B------:R0:W5:Y:S01]  /*25a90*/  LDG.E.U8.CONSTANT R59, desc[UR36][R4.64] ;  /* 0x00000024043b7981 */ /* 0x000162000c1e9100 */
[C-C-:B------:R-:W-:Y:S02]  /*25aa0*/  SHF.R.U64 R53, R20.reuse, 0xc, R31.reuse ;  /* 0x0000000c14357819 */ /* 0x140fe4000000121f */
[----:B------:R-:W-:Y:S01]  /*25ab0*/  SHF.R.U64 R21, R20, 0x8, R31 ;  /* 0x0000000814157819 */ /* 0x000fe2000000121f */
[----:B------:R-:W5:Y:S01]  /*25ac0*/  LDG.E.U8.CONSTANT R58, desc[UR36][R60.64] ;  /* 0x000000243c3a7981 */ /* 0x000f62000c1e9100 */
[----:B------:R-:W-:-:S02]  /*25ad0*/  IADD3 R56, P0, PT, R56, UR4, RZ ;  /* 0x0000000438387c10 */ /* 0x000fc4000ff1e0ff */
[----:B------:R-:W-:Y:S02]  /*25ae0*/  SHF.R.U64 R31, R20, 0x4, R31 ;  /* 0x00000004141f7819 */ /* 0x000fe4000000121f */
[----:B------:R-:W-:Y:S01]  /*25af0*/  LOP3.LUT R20, R57, 0xf, RZ, 0xc0, !PT ;  /* 0x0000000f39147812 */ /* 0x000fe200078ec0ff */
[----:B------:R-:W-:Y:S01]  /*25b00*/  IMAD.X R57, RZ, RZ, UR5, P0 ;  /* 0x00000005ff397e24 */ /* 0x000fe200080e06ff */
[----:B------:R-:W-:Y:S02]  /*25b10*/  LOP3.LUT R54, R54, 0xf, RZ, 0xc0, !PT ;  /* 0x0000000f36367812 */ /* 0x000fe400078ec0ff */
[----:B0-----:R-:W-:Y:S02]  /*25b20*/  IADD3 R4, P0, PT, R20, UR4, RZ ;  /* 0x0000000414047c10 */ /* 0x001fe4000ff1e0ff */
[----:B------:R-:W-:Y:S01]  /*25b30*/  LOP3.LUT R20, R55, 0xf, RZ, 0xc0, !PT ;  /* 0x0000000f37147812 */ /* 0x000fe200078ec0ff */
[----:B------:R-:W5:Y:S02]  /*25b40*/  LDG.E.U8.CONSTANT R57, desc[UR36][R56.64] ;  /* 0x0000002438397981 */ /* 0x000f64000c1e9100 */
[----:B------:R-:W-:Y:S01]  /*25b50*/  IMAD.X R5, RZ, RZ, UR5, P0 ;  /* 0x00000005ff057e24 */ /* 0x000fe200080e06ff */
[----:B------:R-:W-:-:S02]  /*25b60*/  IADD3 R54, P0, PT, R54, UR4, RZ ;  /* 0x0000000436367c10 */ /* 0x000fc4000ff1e0ff */
[----:B------:R-:W-:-:S03]  /*25b70*/  LOP3.LUT R53, R53, 0xf, RZ, 0xc0, !PT ;  /* 0x0000000f35357812 */ /* 0x000fc600078ec0ff */
[----:B------:R-:W-:Y:S01]  /*25b80*/  IMAD.X R55, RZ, RZ, UR5, P0 ;  /* 0x00000005ff377e24 */ /* 0x000fe200080e06ff */
[----:B------:R0:W5:Y:S05]  /*25b90*/  LDG.E.U8.CONSTANT R56, desc[UR36][R4.64] ;  /* 0x0000002404387981 */ /* 0x00016a000c1e9100 */
[----:B------:R-:W5:Y:S01]  /*25ba0*/  LDG.E.U8.CONSTANT R55, desc[UR36][R54.64] ;  /* 0x0000002436377981 */ /* 0x000f62000c1e9100 */
[----:B0-----:R-:W-:-:S05]  /*25bb0*/  IADD3 R4, P0, PT, R20, UR4, RZ ;  /* 0x0000000414047c10 */ /* 0x001fca000ff1e0ff */
[----:B------:R-:W-:Y:S01]  /*25bc0*/  IMAD.X R5, RZ, RZ, UR5, P0 ;  /* 0x00000005ff057e24 */ /* 0x000fe200080e06ff */
[----:B------:R-:W-:Y:S02]  /*25bd0*/  IADD3 R20, P0, PT, R53, UR4, RZ ;  /* 0x0000000435147c10 */ /* 0x000fe4000ff1e0ff */
[----:B------:R-:W-:Y:S02]  /*25be0*/  LOP3.LUT R53, R21, 0xf, RZ, 0xc0, !PT ;  /* 0x0000000f15357812 */ /* 0x000fe400078ec0ff */
[----:B------:R0:W5:Y:S01]  /*25bf0*/  LDG.E.U8.CONSTANT R54, desc[UR36][R4.64] ;  /* 0x0000002404367981 */ /* 0x000162000c1e9100 */
[----:B------:R-:W-:Y:S01]  /*25c00*/  IMAD.X R21, RZ, RZ, UR5, P0 ;  /* 0x00000005ff157e24 */ /* 0x000fe200080e06ff */
[----:B------:R-:W-:Y:S02]  /*25c10*/  LOP3.LUT R60, R31, 0xf, RZ, 0xc0, !PT ;  /* 0x0000000f1f3c7812 */ /* 0x000fe400078ec0ff */
[----:B0-----:R-:W-:Y:S02]  /*25c20*/  IADD3 R4, P0, PT, R53, UR4, RZ ;  /* 0x0000000435047c10 */ /* 0x001fe4000ff1e0ff */
[----:B------:R-:W-:Y:S01]  /*25c30*/  SHF.R.U32.HI R61, RZ, 0x14, R19 ;  /* 0x00000014ff3d7819 */ /* 0x000fe20000011613 */
[----:B------:R-:W5:Y:S02]  /*25c40*/  LDG.E.U8.CONSTANT R53, desc[UR36][R20.64] ;  /* 0x0000002414357981 */ /* 0x000f64000c1e9100 */
[----:B------:R-:W-:-:S05]  /*25c50*/  IMAD.X R5, RZ, RZ, UR5, P0 ;  /* 0x00000005ff057e24 */ /* 0x000fca00080e06ff */
[----:B------:R0:W5:Y:S02]  /*25c60*/  LDG.E.U8.CONSTANT R31, desc[UR36][R4.64] ;  /* 0x00000024041f7981 */ /* 0x000164000c1e9100 */
[----:B0-----:R-:W-:Y:S02]  /*25c70*/  IADD3 R4, P0, PT, R60, UR4, RZ ;  /* 0x000000043c047c10 */ /* 0x001fe4000ff1e0ff */
[----:B------:R-:W-:-:S04]  /*25c80*/  SHF.R.U32.HI R60, RZ, 0x18, R19 ;  /* 0x00000018ff3c7819 */ /* 0x000fc80000011613 */
[----:B------:R-:W-:Y:S01]  /*25c90*/  LOP3.LUT R60, R60, 0xf, RZ, 0xc0, !PT ;  /* 0x0000000f3c3c7812 */ /* 0x000fe200078ec0ff */
[----:B------:R-:W-:Y:S01]  /*25ca0*/  IMAD.X R5, RZ, RZ, UR5, P0 ;  /* 0x00000005ff057e24 */ /* 0x000fe200080e06ff */
[----:B------:R-:W-:Y:S02]  /*25cb0*/  LOP3.LUT R61, R61, 0xf, RZ, 0xc0, !PT ;  /* 0x0000000f3d3d7812 */ /* 0x000fe400078ec0ff */
[----:B------:R-:W-:Y:S02]  /*25cc0*/  IADD3 R20, P0, PT, R60, UR4, RZ ;  /* 0x000000043c147c10 */ /* 0x000fe4000ff1e0ff */
[----:B------:R0:W5:Y:S03]  /*25cd0*/  LDG.E.U8.CONSTANT R60, desc[UR36][R4.64] ;  /* 0x00000024043c7981 */ /* 0x000166000c1e9100 */
[----:B------:R-:W-:Y:S01]  /*25ce0*/  IMAD.X R21, RZ, RZ, UR5, P0 ;  /* 0x00000005ff157e24 */ /* 0x000fe200080e06ff */
[----:B--2---:R1:W-:Y:S04]  /*25cf0*/  STL.U8 [R1+0x350], R16 ;  /* 0x0003501001007387 */ /* 0x0043e80000100000 */
[----:B------:R2:W5:Y:S01]  /*25d00*/  LDG.E.U8.CONSTANT R20, desc[UR36][R20.64] ;  /* 0x0000002414147981 */ /* 0x000562000c1e9100 */
[----:B0-----:R-:W-:-:S02]  /*25d10*/  IADD3 R4, P0, PT, R61, UR4, RZ ;  /* 0x000000043d047c10 */ /* 0x001fc4000ff1e0ff */
[----:B------:R-:W-:-:S03]  /*25d20*/  SHF.R.U32.HI R61, RZ, 0x10, R19 ;  /* 0x00000010ff3d7819 */ /* 0x000fc60000011613 */
[----:B------:R-:W-:Y:S01]  /*25d30*/  IMAD.X R5, RZ, RZ, UR5, P0 ;  /* 0x00000005ff057e24 */ /* 0x000fe200080e06ff */
[----:B------:R-:W-:-:S04]  /*25d40*/  LOP3.LUT R61, R61, 0xf, RZ, 0xc0, !PT ;  /* 0x0000000f3d3d7812 */ /* 0x000fc800078ec0ff */
[----:B-1----:R0:W5:Y:S01]  /*25d50*/  LDG.E.U8.CONSTANT R16, desc[UR36][R4.64] ;  /* 0x0000002404107981 */ /* 0x002162000c1e9100 */
[----:B--2---:R-:W-:Y:S02]  /*25d60*/  SHF.R.U32.HI R21, RZ, 0xc, R19 ;  /* 0x0000000cff157819 */ /* 0x004fe40000011613 */
[----:B0-----:R-:W-:Y:S02]  /*25d70*/  IADD3 R4, P0, PT, R61, UR4, RZ ;  /* 0x000000043d047c10 */ /* 0x001fe4000ff1e0ff */
[----:B------:R-:W-:-:S03]  /*25d80*/  LOP3.LUT R21, R21, 0xf, RZ, 0xc0, !PT ;  /* 0x0000000f15157812 */ /* 0x000fc600078ec0ff */
[----:B------:R-:W-:Y:S01]  /*25d90*/  IMAD.X R5, RZ, RZ, UR5, P0 ;  /* 0x00000005ff057e24 */ /* 0x000fe200080e06ff */
[----:B---3--:R0:W-:Y:S04]  /*25da0*/  STL.U8 [R1+0x351], R3 ;  /* 0x0003510301007387 */ /* 0x0081e80000100000 */
[----:B0-----:R0:W2:Y:S02]  /*25db0*/  LDG.E.U8.CONSTANT R3, desc[UR36][R4.64] ;  /* 0x0000002404037981 */ /* 0x0010a4000c1e9100 */
[----:B0-----:R-:W-:Y:S02]  /*25dc0*/  IADD3 R4, P0, PT, R21, UR4, RZ ;  /* 0x0000000415047c10 */ /* 0x001fe4000ff1e0ff */
[----:B------:R-:W-:-:S03]  /*25dd0*/  SHF.R.U32.HI R21, RZ, 0x8, R19 ;  /* 0x00000008ff157819 */ /* 0x000fc60000011613 */
[----:B------:R-:W-:Y:S01]  /*25de0*/  IMAD.X R5, RZ, RZ, UR5, P0 ;  /* 0x00000005ff057e24 */ /* 0x000fe200080e06ff */
[----:B------:R-:W-:Y:S01]  /*25df0*/  LOP3.LUT R21, R21, 0xf, RZ, 0xc0, !PT ;  /* 0x0000000f15157812 */ /* 0x000fe200078ec0ff */
[----:B----4-:R0:W-:Y:S04]  /*25e00*/  STL.U8 [R1+0x352], R0 ;  /* 0x0003520001007387 */ /* 0x0101e80000100000 */
[----:B0-----:R0:W3:Y:S02]  /*25e10*/  LDG.E.U8.CONSTANT R0, desc[UR36][R4.64] ;  /* 0x0000002404007981 */ /* 0x0010e4000c1e9100 */
[----:B0-----:R-:W-:Y:S02]  /*25e20*/  IADD3 R4, P0, PT, R21, UR4, RZ ;  /* 0x0000000415047c10 */ /* 0x001fe4000ff1e0ff */
[----:B------:R-:W-:-:S03]  /*25e30*/  SHF.R.U32.HI R21, RZ, 0x4, R19 ;  /* 0x00000004ff157819 */ /* 0x000fc60000011613 */
[----:B------:R-:W-:Y:S01]  /*25e40*/  IMAD.X R5, RZ, RZ, UR5, P0 ;  /* 0x00000005ff057e24 */ /* 0x000fe200080e06ff */
[----:B------:R-:W-:Y:S01]  /*25e50*/  LOP3.LUT R21, R21, 0xf, RZ, 0xc0, !PT ;  /* 0x0000000f15157812 */ /* 0x000fe200078ec0ff */
[----:B-----5:R0:W-:Y:S04]  /*25e60*/  STL.U8 [R1+0x353], R8 ;  /* 0x0003530801007387 */ /* 0x0201e80000100000 */
[----:B0-----:R0:W4:Y:S02]  /*25e70*/  LDG.E.U8.CONSTANT R8, desc[UR36][R4.64] ;  /* 0x0000002404087981 */ /* 0x001124000c1e9100 */
[----:B0-----:R-:W-:Y:S02]  /*25e80*/  IADD3 R4, P0, PT, R21, UR4, RZ ;  /* 0x0000000415047c10 */ /* 0x001fe4000ff1e0ff */
[----:B------:R-:W-:-:S03]  /*25e90*/  LOP3.LUT R21, R19, 0xf, RZ, 0xc0, !PT ;  /* 0x0000000f13157812 */ /* 0x000fc600078ec0ff */
[----:B------:R-:W-:Y:S01]  /*25ea0*/  IMAD.X R5, RZ, RZ, UR5, P0 ;  /* 0x00000005ff057e24 */ /* 0x000fe200080e06ff */
[----:B------:R0:W-:Y:S04]  /*25eb0*/  STL.U8 [R1+0x354], R9 ;  /* 0x0003540901007387 */ /* 0x0001e80000100000 */
[----:B0-----:R0:W5:Y:S02]  /*25ec0*/  LDG.E.U8.CONSTANT R9, desc[UR36][R4.64] ;  /* 0x0000002404097981 */ /* 0x001164000c1e9100 */
[----:B0-----:R-:W-:Y:S02]  /*25ed0*/  IADD3 R4, P0, PT, R21, UR4, RZ ;  /* 0x0000000415047c10 */ /* 0x001fe4000ff1e0ff */
[----:B------:R-:W-:-:S03]  /*25ee0*/  SHF.R.U64 R21, R17, 0x1c, R19 ;  /* 0x0000001c11157819 */ /* 0x000fc60000001213 */
[----:B------:R-:W-:Y:S01]  /*25ef0*/  IMAD.X R5, RZ, RZ, UR5, P0 ;  /* 0x00000005ff057e24 */ /* 0x000fe200080e06ff */
[----:B------:R-:W-:Y:S01]  /*25f00*/  LOP3.LUT R21, R21, 0xf, RZ, 0xc0, !PT ;  /* 0x0000000f15157812 */ /* 0x000fe200078ec0ff */
[----:B------:R0:W-:Y:S04]  /*25f10*/  STL.U8 [R1+0x355], R10 ;  /* 0x0003550a01007387 */ /* 0x0001e80000100000 */
[----:B0-----:R0:W5:Y:S02]  /*25f20*/  LDG.E.U8.CONSTANT R10, desc[UR36][R4.64] ;  /* 0x00000024040a7981 */ /* 0x001164000c1e9100 */
[----:B0-----:R-:W-:Y:S02]  /*25f30*/  IADD3 R4, P0, PT, R21, UR4, RZ ;  /* 0x0000000415047c10 */ /* 0x001fe4000ff1e0ff */
[----:B------:R-:W-:-:S03]  /*25f40*/  SHF.R.U64 R21, R17, 0x18, R19 ;  /* 0x0000001811157819 */ /* 0x000fc60000001213 */
[----:B------:R-:W-:Y:S01]  /*25f50*/  IMAD.X R5, RZ, RZ, UR5, P0 ;  /* 0x00000005ff057e24 */ /* 0x000fe200080e06ff */
[----:B------:R-:W-:Y:S01]  /*25f60*/  LOP3.LUT R21, R21, 0xf, RZ, 0xc0, !PT ;  /* 0x0000000f15157812 */ /* 0x000fe200078ec0ff */
[----:B------:R0:W-:Y:S01]  /*25f70*/  STL.U8 [R1+0x356], R6 ;  /* 0x0003560601007387 */ /* 0x0001e20000100000 */
[----:B------:R-:W-:-:S03]  /*25f80*/  SHF.R.U64 R61, R17, 0x14, R19 ;  /* 0x00000014113d7819 */ /* 0x000fc60000001213 */
[----:B0-----:R0:W5:Y:S01]  /*25f90*/  LDG.E.U8.CONSTANT R6, desc[UR36][R4.64] ;  /* 0x0000002404067981 */ /* 0x001162000c1e9100 */
[----:B------:R-:W-:Y:S02]  /*25fa0*/  LOP3.LUT R61, R61, 0xf, RZ, 0xc0, !PT ;  /* 0x0000000f3d3d7812 */ /* 0x000fe400078ec0ff */
[----:B0-----:R-:W-:-:S05]  /*25fb0*/  IADD3 R4, P0, PT, R21, UR4, RZ ;  /* 0x0000000415047c10 */ /* 0x001fca000ff1e0ff */
[----:B------:R-:W-:-:S05]  /*25fc0*/  IMAD.X R5, RZ, RZ, UR5, P0 ;  /* 0x00000005ff057e24 */ /* 0x000fca00080e06ff */
[----:B------:R0:W5:Y:S02]  /*25fd0*/  LDG.E.U8.CONSTANT R21, desc[UR36][R4.64] ;  /* 0x0000002404157981 */ /* 0x000164000c1e9100 */
[----:B0-----:R-:W-:Y:S02]  /*25fe0*/  IADD3 R4, P0, PT, R61, UR4, RZ ;  /* 0x000000043d047c10 */ /* 0x001fe4000ff1e0ff */
[----:B------:R-:W-:-:S03]  /*25ff0*/  SHF.R.U64 R61, R17, 0x10, R19 ;  /* 0x00000010113d7819 */ /* 0x000fc60000001213 */
[----:B------:R-:W-:Y:S01]  /*26000*/  IMAD.X R5, RZ, RZ, UR5, P0 ;  /* 0x00000005ff057e24 */ /* 0x000fe200080e06ff */
[----:B------:R-:W-:Y:S01]  /*26010*/  LOP3.LUT R61, R61, 0xf, RZ, 0xc0, !PT ;  /* 0x0000000f3d3d7812 */ /* 0x000fe200078ec0ff */
[----:B------:R0:W-:Y:S04]  /*26020*/  STL.U8 [R1+0x358], R14 ;  /* 0x0003580e01007387 */ /* 0x0001e80000100000 */
[----:B------:R1:W-:Y:S04]  /*26030*/  STL.U8 [R1+0x357], R26 ;  /* 0x0003571a01007387 */ /* 0x0003e80000100000 */
[----:B0-----:R0:W5:Y:S01]  /*26040*/  LDG.E.U8.CONSTANT R14, desc[UR36][R4.64] ;  /* 0x00000024040e7981 */ /* 0x001162000c1e9100 */
[----:B-1----:R-:W-:-:S02]  /*26050*/  SHF.R.U64 R26, R17, 0xc, R19 ;  /* 0x0000000c111a7819 */ /* 0x002fc40000001213 */
        /* <DEDUP_REMOVED lines=14> */
[----:B------:R-:W-:-:S04]  /*26140*/  LOP3.LUT R26, R26, 0xf, RZ, 0xc0, !PT ;  /* 0x0000000f1a1a7812 */ /* 0x000fc800078ec0ff */
[----:B------:R0:W5:Y:S01]  /*26150*/  LDG.E.U8.CONSTANT R19, desc[UR36][R4.64] ;  /* 0x0000002404137981 */ /* 0x000162000c1e9100 */
[----:B------:R-:W-:Y:S02]  /*26160*/  LOP3.LUT R17, R17, 0xf, RZ, 0xc0, !PT ;  /* 0x0000000f11117812 */ /* 0x000fe400078ec0ff */
[----:B0-----:R-:W-:-:S05]  /*26170*/  IADD3 R4, P0, PT, R26, UR4, RZ ;  /* 0x000000041a047c10 */ /* 0x001fca000ff1e0ff */
[----:B------:R-:W-:Y:S01]  /*26180*/  IMAD.X R5, RZ, RZ, UR5, P0 ;  /* 0x00000005ff057e24 */ /* 0x000fe200080e06ff */
[----:B------:R-:W-:Y:S01]  /*26190*/  IADD3 R62, P0, PT, R17, UR4, RZ ;  /* 0x00000004113e7c10 */ /* 0x000fe2000ff1e0ff */
[----:B------:R0:W-:Y:S04]  /*261a0*/  STL.U8 [R1+0x35b], R34 ;  /* 0x00035b2201007387 */ /* 0x0001e80000100000 */
[----:B------:R1:W5:Y:S01]  /*261b0*/  LDG.E.U8.CONSTANT R17, desc[UR36][R4.64] ;  /* 0x0000002404117981 */ /* 0x000362000c1e9100 */
[----:B------:R-:W-:Y:S01]  /*261c0*/  IMAD.X R63, RZ, RZ, UR5, P0 ;  /* 0x00000005ff3f7e24 */ /* 0x000fe200080e06ff */
[----:B0-----:R-:W-:Y:S02]  /*261d0*/  SHF.R.U32.HI R34, RZ, 0x18, R27 ;  /* 0x00000018ff227819 */ /* 0x001fe4000001161b */
[----:B------:R0:W-:Y:S01]  /*261e0*/  STL.U8 [R1+0x35c], R52 ;  /* 0x00035c3401007387 */ /* 0x0001e20000100000 */
[----:B-1----:R-:W-:-:S03]  /*261f0*/  LEA.HI R4, P0, R27, UR4, RZ, 0x4 ;  /* 0x000000041b047c11 */ /* 0x002fc6000f8120ff */
[----:B------:R1:W-:Y:S01]  /*26200*/  STL.U8 [R1+0x35e], R50 ;  /* 0x00035e3201007387 */ /* 0x0003e20000100000 */
[----:B------:R-:W-:Y:S01]  /*26210*/  LOP3.LUT R34, R34, 0xf, RZ, 0xc0, !PT ;  /* 0x0000000f22227812 */ /* 0x000fe200078ec0ff */
[----:B------:R-:W-:Y:S01]  /*26220*/  IMAD.X R5, RZ, RZ, UR5, P0 ;  /* 0x00000005ff057e24 */ /* 0x000fe200080e06ff */
[----:B------:R-:W-:Y:S01]  /*26230*/  SHF.R.U32.HI R61, RZ, 0x14, R27 ;  /* 0x00000014ff3d7819 */ /* 0x000fe2000001161b */
[----:B------:R2:W-:Y:S04]  /*26240*/  STL.U8 [R1+0x35d], R51 ;  /* 0x00035d3301007387 */ /* 0x0005e80000100000 */
[----:B------:R1:W5:Y:S01]  /*26250*/  LDG.E.U8.CONSTANT R26, desc[UR36][R4.64] ;  /* 0x00000024041a7981 */ /* 0x000362000c1e9100 */
[----:B0-----:R-:W-:-:S03]  /*26260*/  LOP3.LUT R52, R61, 0xf, RZ, 0xc0, !PT ;  /* 0x0000000f3d347812 */ /* 0x001fc600078ec0ff */
[----:B------:R0:W-:Y:S04]  /*26270*/  STL.U8 [R1+0x35f], R11 ;  /* 0x00035f0b01007387 */ /* 0x0001e80000100000 */
[----:B------:R3:W-:Y:S01]  /*26280*/  STL.U8 [R1+0x360], R7 ;  /* 0x0003600701007387 */ /* 0x0007e20000100000 */
[----:B-1----:R-:W-:-:S03]  /*26290*/  IADD3 R4, P0, PT, R34, UR4, RZ ;  /* 0x0000000422047c10 */ /* 0x002fc6000ff1e0ff */
[----:B------:R1:W-:Y:S02]  /*262a0*/  STL.U8 [R1+0x361], R39 ;  /* 0x0003612701007387 */ /* 0x0003e40000100000 */
[----:B------:R-:W-:Y:S02]  /*262b0*/  IMAD.X R5, RZ, RZ, UR5, P0 ;  /* 0x00000005ff057e24 */ /* 0x000fe400080e06ff */
[----:B------:R1:W-:Y:S04]  /*262c0*/  STL.U8 [R1+0x362], R38 ;  /* 0x0003622601007387 */ /* 0x0003e80000100000 */
[----:B------:R2:W5:Y:S04]  /*262d0*/  LDG.E.U8.CONSTANT R34, desc[UR36][R4.64] ;  /* 0x0000002404227981 */ /* 0x000568000c1e9100 */
[----:B------:R4:W-:Y:S04]  /*262e0*/  STL.U8 [R1+0x363], R37 ;  /* 0x0003632501007387 */ /* 0x0009e80000100000 */
[----:B------:R4:W-:Y:S01]  /*262f0*/  STL.U8 [R1+0x364], R36 ;  /* 0x0003642401007387 */ /* 0x0009e20000100000 */
[----:B--2---:R-:W-:-:S02]  /*26300*/  IADD3 R4, P0, PT, R52, UR4, RZ ;  /* 0x0000000434047c10 */ /* 0x004fc4000ff1e0ff */
[--C-:B------:R-:W-:Y:S01]  /*26310*/  SHF.R.U32.HI R52, RZ, 0x10, R27.reuse ;  /* 0x00000010ff347819 */ /* 0x100fe2000001161b */
[----:B------:R2:W-:Y:S02]  /*26320*/  STL.U8 [R1+0x365], R59 ;  /* 0x0003653b01007387 */ /* 0x0005e40000100000 */
[----:B------:R-:W-:Y:S01]  /*26330*/  IMAD.X R5, RZ, RZ, UR5, P0 ;  /* 0x00000005ff057e24 */ /* 0x000fe200080e06ff */
[----:B------:R-:W-:Y:S01]  /*26340*/  LOP3.LUT R52, R52, 0xf, RZ, 0xc0, !PT ;  /* 0x0000000f34347812 */ /* 0x000fe200078ec0ff */
[----:B------:R-:W-:Y:S04]  /*26350*/  STL.U8 [R1+0x367], R35 ;  /* 0x0003672301007387 */ /* 0x000fe80000100000 */
[----:B------:R0:W5:Y:S01]  /*26360*/  LDG.E.U8.CONSTANT R50, desc[UR36][R4.64] ;  /* 0x0000002404327981 */ /* 0x000162000c1e9100 */
[----:B------:R-:W-:-:S03]  /*26370*/  SHF.R.U32.HI R51, RZ, 0xc, R27 ;  /* 0x0000000cff337819 */ /* 0x000fc6000001161b */
[----:B------:R2:W-:Y:S04]  /*26380*/  STL.U8 [R1+0x366], R58 ;  /* 0x0003663a01007387 */ /* 0x0005e80000100000 */
[----:B------:R2:W-:Y:S01]  /*26390*/  STL.U8 [R1+0x368], R57 ;  /* 0x0003683901007387 */ /* 0x0005e20000100000 */
[----:B0-----:R-:W-:Y:S02]  /*263a0*/  IADD3 R4, P0, PT, R52, UR4, RZ ;  /* 0x0000000434047c10 */ /* 0x001fe4000ff1e0ff */
[----:B------:R-:W-:Y:S01]  /*263b0*/  LOP3.LUT R51, R51, 0xf, RZ, 0xc0, !PT ;  /* 0x0000000f33337812 */ /* 0x000fe200078ec0ff */
[----:B------:R0:W-:Y:S02]  /*263c0*/  STL.U8 [R1+0x369], R56 ;  /* 0x0003693801007387 */ /* 0x0001e40000100000 */
[----:B------:R-:W-:-:S02]  /*263d0*/  IMAD.X R5, RZ, RZ, UR5, P0 ;  /* 0x00000005ff057e24 */ /* 0x000fc400080e06ff */
[----:B------:R0:W-:Y:S04]  /*263e0*/  STL.U8 [R1+0x36a], R55 ;  /* 0x00036a3701007387 */ /* 0x0001e80000100000 */
[----:B------:R1:W5:Y:S04]  /*263f0*/  LDG.E.U8.CONSTANT R11, desc[UR36][R4.64] ;  /* 0x00000024040b7981 */ /* 0x000368000c1e9100 */
[----:B------:R0:W-:Y:S04]  /*26400*/  STL.U8 [R1+0x36b], R54 ;  /* 0x00036b3601007387 */ /* 0x0001e80000100000 */
[----:B------:R-:W5:Y:S01]  /*26410*/  LDG.E.U8.CONSTANT R62, desc[UR36][R62.64] ;  /* 0x000000243e3e7981 */ /* 0x000f62000c1e9100 */
[----:B-1----:R-:W-:-:S02]  /*26420*/  IADD3 R4, P0, PT, R51, UR4, RZ ;  /* 0x0000000433047c10 */ /* 0x002fc4000ff1e0ff */
[----:B------:R-:W-:-:S03]  /*26430*/  SHF.R.U32.HI R51, RZ, 0x8, R27 ;  /* 0x00000008ff337819 */ /* 0x000fc6000001161b */
[----:B------:R-:W-:Y:S01]  /*26440*/  IMAD.X R5, RZ, RZ, UR5, P0 ;  /* 0x00000005ff057e24 */ /* 0x000fe200080e06ff */
[----:B------:R-:W-:-:S04]  /*26450*/  LOP3.LUT R51, R51, 0xf, RZ, 0xc0, !PT ;  /* 0x0000000f33337812 */ /* 0x000fc800078ec0ff */
[----:B---3--:R1:W3:Y:S02]  /*26460*/  LDG.E.U8.CONSTANT R7, desc[UR36][R4.64] ;  /* 0x0000002404077981 */ /* 0x0082e4000c1e9100 */
[----:B-1----:R-:W-:Y:S02]  /*26470*/  IADD3 R4, P0, PT, R51, UR4, RZ ;  /* 0x0000000433047c10 */ /* 0x002fe4000ff1e0ff */
[----:B------:R-:W-:-:S03]  /*26480*/  SHF.R.U32.HI R51, RZ, 0x4, R27 ;  /* 0x00000004ff337819 */ /* 0x000fc6000001161b */
[----:B------:R-:W-:Y:S01]  /*26490*/  IMAD.X R5, RZ, RZ, UR5, P0 ;  /* 0x00000005ff057e24 */ /* 0x000fe200080e06ff */
[----:B------:R-:W-:-:S04]  /*264a0*/  LOP3.LUT R51, R51, 0xf, RZ, 0xc0, !PT ;  /* 0x0000000f33337812 */ /* 0x000fc800078ec0ff */
[----:B------:R1:W3:Y:S02]  /*264b0*/  LDG.E.U8.CONSTANT R39, desc[UR36][R4.64] ;  /* 0x0000002404277981 */ /* 0x0002e4000c1e9100 */
[----:B-1----:R-:W-:Y:S02]  /*264c0*/  IADD3 R4, P0, PT, R51, UR4, RZ ;  /* 0x0000000433047c10 */ /* 0x002fe4000ff1e0ff */
[----:B------:R-:W-:-:S03]  /*264d0*/  LOP3.LUT R51, R27, 0xf, RZ, 0xc0, !PT ;  /* 0x0000000f1b337812 */ /* 0x000fc600078ec0ff */
[----:B------:R-:W-:-:S05]  /*264e0*/  IMAD.X R5, RZ, RZ, UR5, P0 ;  /* 0x00000005ff057e24 */ /* 0x000fca00080e06ff */
[----:B------:R1:W3:Y:S02]  /*264f0*/  LDG.E.U8.CONSTANT R38, desc[UR36][R4.64] ;  /* 0x0000002404267981 */ /* 0x0002e4000c1e9100 */
[----:B-1----:R-:W-:Y:S02]  /*26500*/  IADD3 R4, P0, PT, R51, UR4, RZ ;  /* 0x0000000433047c10 */ /* 0x002fe4000ff1e0ff */
[----:B------:R-:W-:-:S03]  /*26510*/  SHF.R.U64 R51, R18, 0x1c, R27 ;  /* 0x0000001c12337819 */ /* 0x000fc6000000121b */
[----:B------:R-:W-:Y:S01]  /*26520*/  IMAD.X R5, RZ, RZ, UR5, P0 ;  /* 0x00000005ff057e24 */ /* 0x000fe200080e06ff */
[----:B------:R-:W-:-:S04]  /*26530*/  LOP3.LUT R51, R51, 0xf, RZ, 0xc0, !PT ;  /* 0x0000000f33337812 */ /* 0x000fc800078ec0ff */
[----:B----4-:R1:W4:Y:S02]  /*26540*/  LDG.E.U8.CONSTANT R37, desc[UR36][R4.64] ;  /* 0x0000002404257981 */ /* 0x010324000c1e9100 */
[----:B-1----:R-:W-:Y:S02]  /*26550*/  IADD3 R4, P0, PT, R51, UR4, RZ ;  /* 0x0000000433047c10 */ /* 0x002fe4000ff1e0ff */
[----:B------:R-:W-:-:S03]  /*26560*/  SHF.R.U64 R51, R18, 0x18, R27 ;  /* 0x0000001812337819 */ /* 0x000fc6000000121b */
[----:B------:R-:W-:Y:S01]  /*26570*/  IMAD.X R5, RZ, RZ, UR5, P0 ;  /* 0x00000005ff057e24 */ /* 0x000fe200080e06ff */
[----:B------:R-:W-:-:S04]  /*26580*/  LOP3.LUT R51, R51, 0xf, RZ, 0xc0, !PT ;  /* 0x0000000f33337812 */ /* 0x000fc800078ec0ff */
[----:B------:R1:W4:Y:S01]  /*26590*/  LDG.E.U8.CONSTANT R36, desc[UR36][R4.64] ;  /* 0x0000002404247981 */ /* 0x000322000c1e9100 */
[----:B------:R-:W-:Y:S02]  /*265a0*/  SHF.R.U64 R52, R18, 0x14, R27 ;  /* 0x0000001412347819 */ /* 0x000fe4000000121b */
[----:B-1----:R-:W-:Y:S02]  /*265b0*/  IADD3 R4, P0, PT, R51, UR4, RZ ;  /* 0x0000000433047c10 */ /* 0x002fe4000ff1e0ff */
[----:B------:R-:W-:-:S03]  /*265c0*/  LOP3.LUT R52, R52, 0xf, RZ, 0xc0, !PT ;  /* 0x0000000f34347812 */ /* 0x000fc600078ec0ff */
[----:B------:R-:W-:Y:S01]  /*265d0*/  IMAD.X R5, RZ, RZ, UR5, P0 ;  /* 0x00000005ff057e24 */ /* 0x000fe200080e06ff */
[----:B------:R-:W-:-:S04]  /*265e0*/  SHF.R.U64 R61, R18, 0x10, R27 ;  /* 0x00000010123d7819 */ /* 0x000fc8000000121b */
[----:B------:R1:W4:Y:S01]  /*265f0*/  LDG.E.U8.CONSTANT R51, desc[UR36][R4.64] ;  /* 0x0000002404337981 */ /* 0x000322000c1e9100 */
[----:B------:R-:W-:Y:S02]  /*26600*/  LOP3.LUT R61, R61, 0xf, RZ, 0xc0, !PT ;  /* 0x0000000f3d3d7812 */ /* 0x000fe400078ec0ff */
[----:B-1----:R-:W-:-:S05]  /*26610*/  IADD3 R4, P0, PT, R52, UR4, RZ ;  /* 0x0000000434047c10 */ /* 0x002fca000ff1e0ff */
[----:B------:R-:W-:Y:S01]  /*26620*/  IMAD.X R5, RZ, RZ, UR5, P0 ;  /* 0x00000005ff057e24 */ /* 0x000fe200080e06ff */
[----:B--2---:R-:W-:-:S04]  /*26630*/  SHF.R.U64 R59, R18, 0xc, R27 ;  /* 0x0000000c123b7819 */ /* 0x004fc8000000121b */
[----:B------:R1:W2:Y:S01]  /*26640*/  LDG.E.U8.CONSTANT R52, desc[UR36][R4.64] ;  /* 0x0000002404347981 */ /* 0x0002a2000c1e9100 */
[----:B------:R-:W-:Y:S02]  /*26650*/  LOP3.LUT R59, R59, 0xf, RZ, 0xc0, !PT ;  /* 0x0000000f3b3b7812 */ /* 0x000fe400078ec0ff */
[----:B-1----:R-:W-:-:S05]  /*26660*/  IADD3 R4, P0, PT, R61, UR4, RZ ;  /* 0x000000043d047c10 */ /* 0x002fca000ff1e0ff */
[----:B------:R-:W-:Y:S01]  /*26670*/  IMAD.X R5, RZ, RZ, UR5, P0 ;  /* 0x00000005ff057e24 */ /* 0x000fe200080e06ff */
[----:B------:R-:W-:-:S04]  /*26680*/  SHF.R.U64 R58, R18, 0x8, R27 ;  /* 0x00000008123a7819 */ /* 0x000fc8000000121b */
[----:B------:R1:W2:Y:S01]  /*26690*/  LDG.E.U8.CONSTANT R35, desc[UR36][R4.64] ;  /* 0x0000002404237981 */ /* 0x0002a2000c1e9100 */
[----:B------:R-:W-:Y:S02]  /*266a0*/  LOP3.LUT R58, R58, 0xf, RZ, 0xc0, !PT ;  /* 0x0000000f3a3a7812 */ /* 0x000fe400078ec0ff */
[----:B-1----:R-:W-:-:S05]  /*266b0*/  IADD3 R4, P0, PT, R59, UR4, RZ ;  /* 0x000000043b047c10 */ /* 0x002fca000ff1e0ff */
[----:B------:R-:W-:-:S05]  /*266c0*/  IMAD.X R5, RZ, RZ, UR5, P0 ;  /* 0x00000005ff057e24 */ /* 0x000fca00080e06ff */
[----:B------:R1:W2:Y:S02]  /*266d0*/  LDG.E.U8.CONSTANT R57, desc[UR36][R4.64] ;  /* 0x0000002404397981 */ /* 0x0002a4000c1e9100 */
[----:B-1----:R-:W-:Y:S02]  /*266e0*/  IADD3 R4, P0, PT, R58, UR4, RZ ;  /* 0x000000043a047c10 */ /* 0x002fe4000ff1e0ff */
[----:B------:R-:W-:-:S03]  /*266f0*/  SHF.R.U64 R58, R18, 0x4, R27 ;  /* 0x00000004123a7819 */ /* 0x000fc6000000121b */
[----:B------:R-:W-:Y:S01]  /*26700*/  IMAD.X R5, RZ, RZ, UR5, P0 ;  /* 0x00000005ff057e24 */ /* 0x000fe200080e06ff */
[----:B------:R-:W-:-:S04]  /*26710*/  LOP3.LUT R58, R58, 0xf, RZ, 0xc0, !PT ;  /* 0x0000000f3a3a7812 */ /* 0x000fc800078ec0ff */
[----:B------:R1:W2:Y:S01]  /*26720*/  LDG.E.U8.CONSTANT R27, desc[UR36][R4.64] ;  /* 0x00000024041b7981 */ /* 0x0002a2000c1e9100 */
[----:B------:R-:W-:Y:S02]  /*26730*/  LOP3.LUT R18, R18, 0xf, RZ, 0xc0, !PT ;  /* 0x0000000f12127812 */ /* 0x000fe400078ec0ff */
[----:B-1----:R-:W-:-:S05]  /*26740*/  IADD3 R4, P0, PT, R58, UR4, RZ ;  /* 0x000000043a047c10 */ /* 0x002fca000ff1e0ff */
[----:B------:R-:W-:Y:S01]  /*26750*/  IMAD.X R5, RZ, RZ, UR5, P0 ;  /* 0x00000005ff057e24 */ /* 0x000fe200080e06ff */
[----:B------:R-:W-:-:S04]  /*26760*/  IADD3 R58, P0, PT, R18, UR4, RZ ;  /* 0x00000004123a7c10 */ /* 0x000fc8000ff1e0ff */
[----:B------:R1:W2:Y:S01]  /*26770*/  LDG.E.U8.CONSTANT R18, desc[UR36][R4.64] ;  /* 0x0000002404127981 */ /* 0x0002a2000c1e9100 */
[----:B------:R-:W-:Y:S01]  /*26780*/  IMAD.X R59, RZ, RZ, UR5, P0 ;  /* 0x00000005ff3b7e24 */ /* 0x000fe200080e06ff */
[----:B0-----:R-:W-:Y:S02]  /*26790*/  SHF.R.U32.HI R56, RZ, 0x18, R28 ;  /* 0x00000018ff387819 */ /* 0x001fe4000001161c */
[----:B-1----:R-:W-:Y:S01]  /*267a0*/  LEA.HI R4, P0, R28, UR4, RZ, 0x4 ;  /* 0x000000041c047c11 */ /* 0x002fe2000f8120ff */
[----:B------:R0:W-:Y:S01]  /*267b0*/  STL.U8 [R1+0x36c], R53 ;  /* 0x00036c3501007387 */ /* 0x0001e20000100000 */
[----:B------:R-:W-:-:S03]  /*267c0*/  LOP3.LUT R56, R56, 0xf, RZ, 0xc0, !PT ;  /* 0x0000000f38387812 */ /* 0x000fc600078ec0ff */
[----:B------:R-:W-:Y:S01]  /*267d0*/  IMAD.X R5, RZ, RZ, UR5, P0 ;  /* 0x00000005ff057e24 */ /* 0x000fe200080e06ff */
[----:B------:R1:W-:Y:S04]  /*267e0*/  STL.U8 [R1+0x36d], R31 ;  /* 0x00036d1f01007387 */ /* 0x0003e80000100000 */
[----:B------:R0:W2:Y:S04]  /*267f0*/  LDG.E.U8.CONSTANT R55, desc[UR36][R4.64] ;  /* 0x0000002404377981 */ /* 0x0000a8000c1e9100 */
[----:B------:R-:W2:Y:S01]  /*26800*/  LDG.E.U8.CONSTANT R58, desc[UR36][R58.64] ;  /* 0x000000243a3a7981 */ /* 0x000ea2000c1e9100 */
[----:B0-----:R-:W-:-:S02]  /*26810*/  IADD3 R4, P0, PT, R56, UR4, RZ ;  /* 0x0000000438047c10 */ /* 0x001fc4000ff1e0ff */
[----:B------:R-:W-:-:S03]  /*26820*/  SHF.R.U32.HI R56, RZ, 0x14, R28 ;  /* 0x00000014ff387819 */ /* 0x000fc6000001161c */
[----:B------:R-:W-:Y:S01]  /*26830*/  IMAD.X R5, RZ, RZ, UR5, P0 ;  /* 0x00000005ff057e24 */ /* 0x000fe200080e06ff */
[----:B------:R-:W-:-:S04]  /*26840*/  LOP3.LUT R56, R56, 0xf, RZ, 0xc0, !PT ;  /* 0x0000000f38387812 */ /* 0x000fc800078ec0ff */
[----:B------:R0:W2:Y:S02]  /*26850*/  LDG.E.U8.CONSTANT R54, desc[UR36][R4.64] ;  /* 0x0000002404367981 */ /* 0x0000a4000c1e9100 */
[----:B0-----:R-:W-:Y:S02]  /*26860*/  IADD3 R4, P0, PT, R56, UR4, RZ ;  /* 0x0000000438047c10 */ /* 0x001fe4000ff1e0ff */
        /* <DEDUP_REMOVED lines=8> */
[----:B-1----:R0:W2:Y:S01]  /*268f0*/  LDG.E.U8.CONSTANT R31, desc[UR36][R4.64] ;  /* 0x00000024041f7981 */ /* 0x0020a2000c1e9100 */
[----:B------:R-:W-:Y:S02]  /*26900*/  SHF.R.U32.HI R59, RZ, 0x8, R28 ;  /* 0x00000008ff3b7819 */ /* 0x000fe4000001161c */
[----:B0-----:R-:W-:Y:S02]  /*26910*/  IADD3 R4, P0, PT, R56, UR4, RZ ;  /* 0x0000000438047c10 */ /* 0x001fe4000ff1e0ff */
[----:B------:R-:W-:-:S03]  /*26920*/  LOP3.LUT R59, R59, 0xf, RZ, 0xc0, !PT ;  /* 0x0000000f3b3b7812 */ /* 0x000fc600078ec0ff */
[----:B------:R-:W-:-:S05]  /*26930*/  IMAD.X R5, RZ, RZ, UR5, P0 ;  /* 0x00000005ff057e24 */ /* 0x000fca00080e06ff */
[----:B------:R0:W2:Y:S02]  /*26940*/  LDG.E.U8.CONSTANT R56, desc[UR36][R4.64] ;  /* 0x0000002404387981 */ /* 0x0000a4000c1e9100 */
[----:B0-----:R-:W-:Y:S02]  /*26950*/  IADD3 R4, P0, PT, R59, UR4, RZ ;  /* 0x000000043b047c10 */ /* 0x001fe4000ff1e0ff */
[----:B------:R-:W-:-:S03]  /*26960*/  SHF.R.U32.HI R59, RZ, 0x4, R28 ;  /* 0x00000004ff3b7819 */ /* 0x000fc6000001161c */
[----:B------:R-:W-:Y:S01]  /*26970*/  IMAD.X R5, RZ, RZ, UR5, P0 ;  /* 0x00000005ff057e24 */ /* 0x000fe200080e06ff */
[----:B------:R-:W-:Y:S01]  /*26980*/  LOP3.LUT R59, R59, 0xf, RZ, 0xc0, !PT ;  /* 0x0000000f3b3b7812 */ /* 0x000fe200078ec0ff */
[----:B------:R0:W-:Y:S04]  /*26990*/  STL.U8 [R1+0x36f], R33 ;  /* 0x00036f2101007387 */ /* 0x0001e80000100000 */
[----:B0-----:R0:W2:Y:S02]  /*269a0*/  LDG.E.U8.CONSTANT R33, desc[UR36][R4.64] ;  /* 0x0000002404217981 */ /* 0x0010a4000c1e9100 */
[----:B0-----:R-:W-:Y:S02]  /*269b0*/  IADD3 R4, P0, PT, R59, UR4, RZ ;  /* 0x000000043b047c10 */ /* 0x001fe4000ff1e0ff */
[----:B------:R-:W-:-:S03]  /*269c0*/  LOP3.LUT R59, R28, 0xf, RZ, 0xc0, !PT ;  /* 0x0000000f1c3b7812 */ /* 0x000fc600078ec0ff */
[----:B------:R-:W-:Y:S01]  /*269d0*/  IMAD.X R5, RZ, RZ, UR5, P0 ;  /* 0x00000005ff057e24 */ /* 0x000fe200080e06ff */
[----:B------:R0:W-:Y:S04]  /*269e0*/  STL.U8 [R1+0x370], R32 ;  /* 0x0003702001007387 */ /* 0x0001e80000100000 */
[----:B0-----:R0:W2:Y:S02]  /*269f0*/  LDG.E.U8.CONSTANT R32, desc[UR36][R4.64] ;  /* 0x0000002404207981 */ /* 0x0010a4000c1e9100 */
[----:B0-----:R-:W-:Y:S02]  /*26a00*/  IADD3 R4, P0, PT, R59, UR4, RZ ;  /* 0x000000043b047c10 */ /* 0x001fe4000ff1e0ff */
[----:B------:R-:W-:-:S03]  /*26a10*/  SHF.R.U64 R59, R22, 0x1c, R28 ;  /* 0x0000001c163b7819 */ /* 0x000fc6000000121c */
[----:B------:R-:W-:Y:S01]  /*26a20*/  IMAD.X R5, RZ, RZ, UR5, P0 ;  /* 0x00000005ff057e24 */ /* 0x000fe200080e06ff */
[----:B------:R-:W-:Y:S01]  /*26a30*/  LOP3.LUT R59, R59, 0xf, RZ, 0xc0, !PT ;  /* 0x0000000f3b3b7812 */ /* 0x000fe200078ec0ff */
        /* <DEDUP_REMOVED lines=30> */
[----:B-----5:R0:W-:Y:S01]  /*26c20*/  STL.U8 [R1+0x376], R9 ;  /* 0x0003760901007387 */ /* 0x0201e20000100000 */
[----:B------:R-:W-:-:S03]  /*26c30*/  SHF.R.U64 R28, R22, 0x4, R28 ;  /* 0x00000004161c7819 */ /* 0x000fc6000000121c */
[----:B0-----:R0:W5:Y:S01]  /*26c40*/  LDG.E.U8.CONSTANT R9, desc[UR36][R4.64] ;  /* 0x0000002404097981 */ /* 0x001162000c1e9100 */
[----:B------:R-:W-:Y:S02]  /*26c50*/  LOP3.LUT R28, R28, 0xf, RZ, 0xc0, !PT ;  /* 0x0000000f1c1c7812 */ /* 0x000fe400078ec0ff */
[----:B0-----:R-:W-:Y:S01]  /*26c60*/  IADD3 R4, P0, PT, R59, UR4, RZ ;  /* 0x000000043b047c10 */ /* 0x001fe2000ff1e0ff */
[----:B------:R0:W-:Y:S04]  /*26c70*/  STL.U8 [R1+0x377], R10 ;  /* 0x0003770a01007387 */ /* 0x0001e80000100000 */
[----:B------:R-:W-:Y:S01]  /*26c80*/  IMAD.X R5, RZ, RZ, UR5, P0 ;  /* 0x00000005ff057e24 */ /* 0x000fe200080e06ff */
[----:B------:R-:W-:-:S04]  /*26c90*/  LOP3.LUT R22, R22, 0xf, RZ, 0xc0, !PT ;  /* 0x0000000f16167812 */ /* 0x000fc800078ec0ff */
[----:B0-----:R0:W5:Y:S04]  /*26ca0*/  LDG.E.U8.CONSTANT R10, desc[UR36][R4.64] ;  /* 0x00000024040a7981 */ /* 0x001168000c1e9100 */
[----:B------:R1:W-:Y:S01]  /*26cb0*/  STL.U8 [R1+0x36e], R60 ;  /* 0x00036e3c01007387 */ /* 0x0003e20000100000 */
[----:B0-----:R-:W-:-:S05]  /*26cc0*/  IADD3 R4, P0, PT, R28, UR4, RZ ;  /* 0x000000041c047c10 */ /* 0x001fca000ff1e0ff */
[----:B------:R-:W-:Y:S01]  /*26cd0*/  IMAD.X R5, RZ, RZ, UR5, P0 ;  /* 0x00000005ff057e24 */ /* 0x000fe200080e06ff */
[----:B-1----:R-:W-:-:S04]  /*26ce0*/  IADD3 R60, P0, PT, R22, UR4, RZ ;  /* 0x00000004163c7c10 */ /* 0x002fc8000ff1e0ff */
[----:B------:R0:W5:Y:S01]  /*26cf0*/  LDG.E.U8.CONSTANT R22, desc[UR36][R4.64] ;  /* 0x0000002404167981 */ /* 0x000162000c1e9100 */
[----:B------:R-:W-:Y:S01]  /*26d00*/  IMAD.X R61, RZ, RZ, UR5, P0 ;  /* 0x00000005ff3d7e24 */ /* 0x000fe200080e06ff */
[----:B------:R-:W-:Y:S02]  /*26d10*/  SHF.R.U32.HI R28, RZ, 0x18, R29 ;  /* 0x00000018ff1c7819 */ /* 0x000fe4000001161d */
[----:B0-----:R-:W-:Y:S01]  /*26d20*/  LEA.HI R4, P0, R29, UR4, RZ, 0x4 ;  /* 0x000000041d047c11 */ /* 0x001fe2000f8120ff */
[----:B------:R0:W-:Y:S01]  /*26d30*/  STL.U8 [R1+0x378], R6 ;  /* 0x0003780601007387 */ /* 0x0001e20000100000 */
[----:B------:R-:W-:-:S03]  /*26d40*/  LOP3.LUT R28, R28, 0xf, RZ, 0xc0, !PT ;  /* 0x0000000f1c1c7812 */ /* 0x000fc600078ec0ff */
[----:B------:R-:W-:Y:S01]  /*26d50*/  IMAD.X R5, RZ, RZ, UR5, P0 ;  /* 0x00000005ff057e24 */ /* 0x000fe200080e06ff */
[----:B------:R1:W-:Y:S04]  /*26d60*/  STL.U8 [R1+0x379], R21 ;  /* 0x0003791501007387 */ /* 0x0003e80000100000 */
[----:B------:R3:W-:Y:S04]  /*26d70*/  STL.U8 [R1+0x37a], R14 ;  /* 0x00037a0e01007387 */ /* 0x0007e80000100000 */
[----:B0-----:R0:W5:Y:S04]  /*26d80*/  LDG.E.U8.CONSTANT R6, desc[UR36][R4.64] ;  /* 0x0000002404067981 */ /* 0x001168000c1e9100 */
[----:B------:R4:W-:Y:S04]  /*26d90*/  STL.U8 [R1+0x37b], R13 ;  /* 0x00037b0d01007387 */ /* 0x0009e80000100000 */
[----:B------:R4:W-:Y:S01]  /*26da0*/  STL.U8 [R1+0x37c], R12 ;  /* 0x00037c0c01007387 */ /* 0x0009e20000100000 */
[----:B0-----:R-:W-:-:S02]  /*26db0*/  IADD3 R4, P0, PT, R28, UR4, RZ ;  /* 0x000000041c047c10 */ /* 0x001fc4000ff1e0ff */
[--C-:B------:R-:W-:Y:S01]  /*26dc0*/  SHF.R.U32.HI R28, RZ, 0x14, R29.reuse ;  /* 0x00000014ff1c7819 */ /* 0x100fe2000001161d */
[----:B------:R0:W-:Y:S02]  /*26dd0*/  STL.U8 [R1+0x37d], R19 ;  /* 0x00037d1301007387 */ /* 0x0001e40000100000 */
[----:B------:R-:W-:Y:S01]  /*26de0*/  IMAD.X R5, RZ, RZ, UR5, P0 ;  /* 0x00000005ff057e24 */ /* 0x000fe200080e06ff */
[----:B------:R-:W-:Y:S01]  /*26df0*/  LOP3.LUT R28, R28, 0xf, RZ, 0xc0, !PT ;  /* 0x0000000f1c1c7812 */ /* 0x000fe200078ec0ff */
[----:B------:R0:W-:Y:S04]  /*26e00*/  STL.U8 [R1+0x37e], R17 ;  /* 0x00037e1101007387 */ /* 0x0001e80000100000 */
[----:B-1----:R1:W5:Y:S01]  /*26e10*/  LDG.E.U8.CONSTANT R21, desc[UR36][R4.64] ;  /* 0x0000002404157981 */ /* 0x002362000c1e9100 */
[----:B------:R-:W-:-:S03]  /*26e20*/  SHF.R.U64 R59, R23, 0x1c, R29 ;  /* 0x0000001c173b7819 */ /* 0x000fc6000000121d */
[----:B------:R0:W-:Y:S04]  /*26e30*/  STL.U8 [R1+0x380], R26 ;  /* 0x0003801a01007387 */ /* 0x0001e80000100000 */
[----:B------:R0:W-:Y:S01]  /*26e40*/  STL.U8 [R1+0x381], R34 ;  /* 0x0003812201007387 */ /* 0x0001e20000100000 */
[----:B-1----:R-:W-:Y:S02]  /*26e50*/  IADD3 R4, P0, PT, R28, UR4, RZ ;  /* 0x000000041c047c10 */ /* 0x002fe4000ff1e0ff */
[----:B------:R-:W-:Y:S01]  /*26e60*/  SHF.R.U32.HI R28, RZ, 0x10, R29 ;  /* 0x00000010ff1c7819 */ /* 0x000fe2000001161d */
[----:B------:R1:W-:Y:S02]  /*26e70*/  STL.U8 [R1+0x382], R50 ;  /* 0x0003823201007387 */ /* 0x0003e40000100000 */
[----:B------:R-:W-:Y:S01]  /*26e80*/  IMAD.X R5, RZ, RZ, UR5, P0 ;  /* 0x00000005ff057e24 */ /* 0x000fe200080e06ff */
[----:B------:R-:W-:Y:S01]  /*26e90*/  LOP3.LUT R28, R28, 0xf, RZ, 0xc0, !PT ;  /* 0x0000000f1c1c7812 */ /* 0x000fe200078ec0ff */
[----:B------:R1:W-:Y:S04]  /*26ea0*/  STL.U8 [R1+0x383], R11 ;  /* 0x0003830b01007387 */ /* 0x0003e80000100000 */
[----:B---3--:R3:W5:Y:S04]  /*26eb0*/  LDG.E.U8.CONSTANT R14, desc[UR36][R4.64] ;  /* 0x00000024040e7981 */ /* 0x008768000c1e9100 */
[----:B------:R1:W-:Y:S04]  /*26ec0*/  STL.U8 [R1+0x384], R7 ;  /* 0x0003840701007387 */ /* 0x0003e80000100000 */
[----:B------:R1:W-:Y:S01]  /*26ed0*/  STL.U8 [R1+0x37f], R62 ;  /* 0x00037f3e01007387 */ /* 0x0003e20000100000 */
[----:B---3--:R-:W-:-:S02]  /*26ee0*/  IADD3 R4, P0, PT, R28, UR4, RZ ;  /* 0x000000041c047c10 */ /* 0x008fc4000ff1e0ff */
[----:B------:R-:W-:Y:S01]  /*26ef0*/  SHF.R.U32.HI R28, RZ, 0xc, R29 ;  /* 0x0000000cff1c7819 */ /* 0x000fe2000001161d */
[----:B------:R3:W-:Y:S02]  /*26f00*/  STL.U8 [R1+0x385], R39 ;  /* 0x0003852701007387 */ /* 0x0007e40000100000 */
[----:B------:R-:W-:Y:S01]  /*26f10*/  IMAD.X R5, RZ, RZ, UR5, P0 ;  /* 0x00000005ff057e24 */ /* 0x000fe200080e06ff */
[----:B------:R-:W-:Y:S01]  /*26f20*/  LOP3.LUT R28, R28, 0xf, RZ, 0xc0, !PT ;  /* 0x0000000f1c1c7812 */ /* 0x000fe200078ec0ff */
[----:B------:R-:W5:Y:S04]  /*26f30*/  LDG.E.U8.CONSTANT R60, desc[UR36][R60.64] ;  /* 0x000000243c3c7981 */ /* 0x000f68000c1e9100 */
[----:B----4-:R4:W5:Y:S02]  /*26f40*/  LDG.E.U8.CONSTANT R13, desc[UR36][R4.64] ;  /* 0x00000024040d7981 */ /* 0x010964000c1e9100 */
[----:B----4-:R-:W-:-:S02]  /*26f50*/  IADD3 R4, P0, PT, R28, UR4, RZ ;  /* 0x000000041c047c10 */ /* 0x010fc4000ff1e0ff */
[----:B------:R-:W-:-:S03]  /*26f60*/  SHF.R.U32.HI R28, RZ, 0x8, R29 ;  /* 0x00000008ff1c7819 */ /* 0x000fc6000001161d */
[----:B------:R-:W-:Y:S01]  /*26f70*/  IMAD.X R5, RZ, RZ, UR5, P0 ;  /* 0x00000005ff057e24 */ /* 0x000fe200080e06ff */
[----:B------:R-:W-:-:S04]  /*26f80*/  LOP3.LUT R28, R28, 0xf, RZ, 0xc0, !PT ;  /* 0x0000000f1c1c7812 */ /* 0x000fc800078ec0ff */
[----:B------:R4:W5:Y:S02]  /*26f90*/  LDG.E.U8.CONSTANT R12, desc[UR36][R4.64] ;  /* 0x00000024040c7981 */ /* 0x000964000c1e9100 */
[----:B----4-:R-:W-:Y:S02]  /*26fa0*/  IADD3 R4, P0, PT, R28, UR4, RZ ;  /* 0x000000041c047c10 */ /* 0x010fe4000ff1e0ff */
[----:B------:R-:W-:-:S03]  /*26fb0*/  SHF.R.U32.HI R28, RZ, 0x4, R29 ;  /* 0x00000004ff1c7819 */ /* 0x000fc6000001161d */
[----:B------:R-:W-:Y:S01]  /*26fc0*/  IMAD.X R5, RZ, RZ, UR5, P0 ;  /* 0x00000005ff057e24 */ /* 0x000fe200080e06ff */
[----:B------:R-:W-:-:S04]  /*26fd0*/  LOP3.LUT R28, R28, 0xf, RZ, 0xc0, !PT ;  /* 0x0000000f1c1c7812 */ /* 0x000fc800078ec0ff */
[----:B0-----:R0:W4:Y:S02]  /*26fe0*/  LDG.E.U8.CONSTANT R19, desc[UR36][R4.64] ;  /* 0x0000002404137981 */ /* 0x001124000c1e9100 */
[----:B0-----:R-:W-:Y:S02]  /*26ff0*/  IADD3 R4, P0, PT, R28, UR4, RZ ;  /* 0x000000041c047c10 */ /* 0x001fe4000ff1e0ff */
[----:B------:R-:W-:-:S03]  /*27000*/  LOP3.LUT R28, R29, 0xf, RZ, 0xc0, !PT ;  /* 0x0000000f1d1c7812 */ /* 0x000fc600078ec0ff */
[----:B------:R-:W-:-:S05]  /*27010*/  IMAD.X R5, RZ, RZ, UR5, P0 ;  /* 0x00000005ff057e24 */ /* 0x000fca00080e06ff */
[----:B------:R0:W4:Y:S01]  /*27020*/  LDG.E.U8.CONSTANT R17, desc[UR36][R4.64] ;  /* 0x0000002404117981 */ /* 0x000122000c1e9100 */
[----:B------:R-:W-:Y:S02]  /*27030*/  LOP3.LUT R59, R59, 0xf, RZ, 0xc0, !PT ;  /* 0x0000000f3b3b7812 */ /* 0x000fe400078ec0ff */
[----:B0-----:R-:W-:-:S05]  /*27040*/  IADD3 R4, P0, PT, R28, UR4, RZ ;  /* 0x000000041c047c10 */ /* 0x001fca000ff1e0ff */
[----:B------:R-:W-:-:S05]  /*27050*/  IMAD.X R5, RZ, RZ, UR5, P0 ;  /* 0x00000005ff057e24 */ /* 0x000fca00080e06ff */
[----:B------:R0:W4:Y:S02]  /*27060*/  LDG.E.U8.CONSTANT R28, desc[UR36][R4.64] ;  /* 0x00000024041c7981 */ /* 0x000124000c1e9100 */
[----:B0-----:R-:W-:Y:S02]  /*27070*/  IADD3 R4, P0, PT, R59, UR4, RZ ;  /* 0x000000043b047c10 */ /* 0x001fe4000ff1e0ff */
[----:B------:R-:W-:-:S03]  /*27080*/  SHF.R.U64 R59, R23, 0x18, R29 ;  /* 0x00000018173b7819 */ /* 0x000fc6000000121d */
[----:B------:R-:W-:Y:S01]  /*27090*/  IMAD.X R5, RZ, RZ, UR5, P0 ;  /* 0x00000005ff057e24 */ /* 0x000fe200080e06ff */
[----:B------:R-:W-:-:S04]  /*270a0*/  LOP3.LUT R59, R59, 0xf, RZ, 0xc0, !PT ;  /* 0x0000000f3b3b7812 */ /* 0x000fc800078ec0ff */
        /* <DEDUP_REMOVED lines=10> */
[----:B-1----:R0:W4:Y:S02]  /*27150*/  LDG.E.U8.CONSTANT R50, desc[UR36][R4.64] ;  /* 0x0000002404327981 */ /* 0x002124000c1e9100 */
        /* <DEDUP_REMOVED lines=14> */
[----:B------:R0:W4:Y:S01]  /*27240*/  LDG.E.U8.CONSTANT R29, desc[UR36][R4.64] ;  /* 0x00000024041d7981 */ /* 0x000122000c1e9100 */
[----:B------:R-:W-:Y:S02]  /*27250*/  LOP3.LUT R23, R23, 0xf, RZ, 0xc0, !PT ;  /* 0x0000000f17177812 */ /* 0x000fe400078ec0ff */
[----:B0-----:R-:W-:-:S05]  /*27260*/  IADD3 R4, P0, PT, R59, UR4, RZ ;  /* 0x000000043b047c10 */ /* 0x001fca000ff1e0ff */
[----:B------:R-:W-:Y:S01]  /*27270*/  IMAD.X R5, RZ, RZ, UR5, P0 ;  /* 0x00000005ff057e24 */ /* 0x000fe200080e06ff */
[----:B------:R-:W-:-:S04]  /*27280*/  IADD3 R62, P0, PT, R23, UR4, RZ ;  /* 0x00000004173e7c10 */ /* 0x000fc8000ff1e0ff */
[----:B------:R0:W4:Y:S01]  /*27290*/  LDG.E.U8.CONSTANT R23, desc[UR36][R4.64] ;  /* 0x0000002404177981 */ /* 0x000122000c1e9100 */
[----:B------:R-:W-:Y:S01]  /*272a0*/  IMAD.X R63, RZ, RZ, UR5, P0 ;  /* 0x00000005ff3f7e24 */ /* 0x000fe200080e06ff */
[----:B---3--:R-:W-:Y:S02]  /*272b0*/  SHF.R.U32.HI R39, RZ, 0x18, R30 ;  /* 0x00000018ff277819 */ /* 0x008fe4000001161e */
[----:B0-----:R-:W-:Y:S01]  /*272c0*/  LEA.HI R4, P0, R30, UR4, RZ, 0x4 ;  /* 0x000000041e047c11 */ /* 0x001fe2000f8120ff */
[----:B------:R0:W-:Y:S01]  /*272d0*/  STL.U8 [R1+0x386], R38 ;  /* 0x0003862601007387 */ /* 0x0001e20000100000 */
[----:B------:R-:W-:-:S03]  /*272e0*/  LOP3.LUT R39, R39, 0xf, RZ, 0xc0, !PT ;  /* 0x0000000f27277812 */ /* 0x000fc600078ec0ff */
[----:B------:R-:W-:Y:S01]  /*272f0*/  IMAD.X R5, RZ, RZ, UR5, P0 ;  /* 0x00000005ff057e24 */ /* 0x000fe200080e06ff */
[----:B------:R1:W-:Y:S04]  /*27300*/  STL.U8 [R1+0x387], R37 ;  /* 0x0003872501007387 */ /* 0x0003e80000100000 */
[----:B------:R3:W-:Y:S04]  /*27310*/  STL.U8 [R1+0x388], R36 ;  /* 0x0003882401007387 */ /* 0x0007e80000100000 */
[----:B0-----:R0:W4:Y:S01]  /*27320*/  LDG.E.U8.CONSTANT R38, desc[UR36][R4.64] ;  /* 0x0000002404267981 */ /* 0x001122000c1e9100 */
[----:B------:R-:W-:-:S03]  /*27330*/  SHF.R.U32.HI R59, RZ, 0xc, R30 ;  /* 0x0000000cff3b7819 */ /* 0x000fc6000001161e */
[----:B------:R-:W4:Y:S01]  /*27340*/  LDG.E.U8.CONSTANT R62, desc[UR36][R62.64] ;  /* 0x000000243e3e7981 */ /* 0x000f22000c1e9100 */
[----:B0-----:R-:W-:Y:S02]  /*27350*/  IADD3 R4, P0, PT, R39, UR4, RZ ;  /* 0x0000000427047c10 */ /* 0x001fe4000ff1e0ff */
[----:B------:R-:W-:-:S03]  /*27360*/  SHF.R.U32.HI R39, RZ, 0x14, R30 ;  /* 0x00000014ff277819 */ /* 0x000fc6000001161e */
[----:B------:R-:W-:Y:S01]  /*27370*/  IMAD.X R5, RZ, RZ, UR5, P0 ;  /* 0x00000005ff057e24 */ /* 0x000fe200080e06ff */
[----:B------:R-:W-:-:S04]  /*27380*/  LOP3.LUT R39, R39, 0xf, RZ, 0xc0, !PT ;  /* 0x0000000f27277812 */ /* 0x000fc800078ec0ff */
[----:B-1----:R0:W4:Y:S02]  /*27390*/  LDG.E.U8.CONSTANT R37, desc[UR36][R4.64] ;  /* 0x0000002404257981 */ /* 0x002124000c1e9100 */
[----:B0-----:R-:W-:Y:S02]  /*273a0*/  IADD3 R4, P0, PT, R39, UR4, RZ ;  /* 0x0000000427047c10 */ /* 0x001fe4000ff1e0ff */
[----:B------:R-:W-:-:S03]  /*273b0*/  SHF.R.U32.HI R39, RZ, 0x10, R30 ;  /* 0x00000010ff277819 */ /* 0x000fc6000001161e */
[----:B------:R-:W-:Y:S01]  /*273c0*/  IMAD.X R5, RZ, RZ, UR5, P0 ;  /* 0x00000005ff057e24 */ /* 0x000fe200080e06ff */
[----:B------:R-:W-:-:S04]  /*273d0*/  LOP3.LUT R39, R39, 0xf, RZ, 0xc0, !PT ;  /* 0x0000000f27277812 */ /* 0x000fc800078ec0ff */
[----:B---3--:R0:W3:Y:S01]  /*273e0*/  LDG.E.U8.CONSTANT R36, desc[UR36][R4.64] ;  /* 0x0000002404247981 */ /* 0x0080e2000c1e9100 */
[----:B------:R-:W-:Y:S02]  /*273f0*/  LOP3.LUT R59, R59, 0xf, RZ, 0xc0, !PT ;  /* 0x0000000f3b3b7812 */ /* 0x000fe400078ec0ff */
[----:B0-----:R-:W-:-:S05]  /*27400*/  IADD3 R4, P0, PT, R39, UR4, RZ ;  /* 0x0000000427047c10 */ /* 0x001fca000ff1e0ff */
[----:B------:R-:W-:-:S05]  /*27410*/  IMAD.X R5, RZ, RZ, UR5, P0 ;  /* 0x00000005ff057e24 */ /* 0x000fca00080e06ff */
[----:B------:R0:W3:Y:S02]  /*27420*/  LDG.E.U8.CONSTANT R39, desc[UR36][R4.64] ;  /* 0x0000002404277981 */ /* 0x0000e4000c1e9100 */
[----:B0-----:R-:W-:Y:S02]  /*27430*/  IADD3 R4, P0, PT, R59, UR4, RZ ;  /* 0x000000043b047c10 */ /* 0x001fe4000ff1e0ff */
[----:B------:R-:W-:-:S03]  /*27440*/  SHF.R.U32.HI R59, RZ, 0x8, R30 ;  /* 0x00000008ff3b7819 */ /* 0x000fc6000001161e */
[----:B------:R-:W-:Y:S01]  /*27450*/  IMAD.X R5, RZ, RZ, UR5, P0 ;  /* 0x00000005ff057e24 */ /* 0x000fe200080e06ff */
[----:B------:R-:W-:Y:S01]  /*27460*/  LOP3.LUT R59, R59, 0xf, RZ, 0xc0, !PT ;  /* 0x0000000f3b3b7812 */ /* 0x000fe200078ec0ff */
[----:B------:R0:W-:Y:S04]  /*27470*/  STL.U8 [R1+0x389], R51 ;  /* 0x0003893301007387 */ /* 0x0001e80000100000 */
[----:B0-----:R0:W3:Y:S02]  /*27480*/  LDG.E.U8.CONSTANT R51, desc[UR36][R4.64] ;  /* 0x0000002404337981 */ /* 0x0010e4000c1e9100 */
[----:B0-----:R-:W-:Y:S02]  /*27490*/  IADD3 R4, P0, PT, R59, UR4, RZ ;  /* 0x000000043b047c10 */ /* 0x001fe4000ff1e0ff */
[----:B------:R-:W-:-:S03]  /*274a0*/  SHF.R.U32.HI R59, RZ, 0x4, R30 ;  /* 0x00000004ff3b7819 */ /* 0x000fc6000001161e */
[----:B------:R-:W-:Y:S01]  /*274b0*/  IMAD.X R5, RZ, RZ, UR5, P0 ;  /* 0x00000005ff057e24 */ /* 0x000fe200080e06ff */
[----:B------:R-:W-:Y:S01]  /*274c0*/  LOP3.LUT R59, R59, 0xf, RZ, 0xc0, !PT ;  /* 0x0000000f3b3b7812 */ /* 0x000fe200078ec0ff */
[----:B--2---:R-:W-:Y:S04]  /*274d0*/  STL.U8 [R1+0x38a], R52 ;  /* 0x00038a3401007387 */ /* 0x004fe80000100000 */
[----:B------:R0:W-:Y:S04]  /*274e0*/  STL.U8 [R1+0x38b], R35 ;  /* 0x00038b2301007387 */ /* 0x0001e80000100000 */
[----:B0-----:R0:W2:Y:S02]  /*274f0*/  LDG.E.U8.CONSTANT R35, desc[UR36][R4.64] ;  /* 0x0000002404237981 */ /* 0x0010a4000c1e9100 */
[----:B0-----:R-:W-:-:S02]  /*27500*/  IADD3 R4, P0, PT, R59, UR4, RZ ;  /* 0x000000043b047c10 */ /* 0x001fc4000ff1e0ff */
[----:B------:R-:W-:-:S03]  /*27510*/  LOP3.LUT R59, R30, 0xf, RZ, 0xc0, !PT ;  /* 0x0000000f1e3b7812 */ /* 0x000fc600078ec0ff */
[----:B------:R-:W-:-:S05]  /*27520*/  IMAD.X R5, RZ, RZ, UR5, P0 ;  /* 0x00000005ff057e24 */ /* 0x000fca00080e06ff */
[----:B------:R0:W2:Y:S02]  /*27530*/  LDG.E.U8.CONSTANT R52, desc[UR36][R4.64] ;  /* 0x0000002404347981 */ /* 0x0000a4000c1e9100 */
[----:B0-----:R-:W-:Y:S02]  /*27540*/  IADD3 R4, P0, PT, R59, UR4, RZ ;  /* 0x000000043b047c10 */ /* 0x001fe4000ff1e0ff */
[----:B------:R-:W-:-:S03]  /*27550*/  SHF.R.U64 R59, R24, 0x1c, R30 ;  /* 0x0000001c183b7819 */ /* 0x000fc6000000121e */
[----:B------:R-:W-:Y:S01]  /*27560*/  IMAD.X R5, RZ, RZ, UR5, P0 ;  /* 0x00000005ff057e24 */ /* 0x000fe200080e06ff */
[----:B------:R-:W-:Y:S01]  /*27570*/  LOP3.LUT R59, R59, 0xf, RZ, 0xc0, !PT ;  /* 0x0000000f3b3b7812 */ /* 0x000fe200078ec0ff */
[----:B------:R0:W-:Y:S04]  /*27580*/  STL.U8 [R1+0x38c], R57 ;  /* 0x00038c3901007387 */ /* 0x0001e80000100000 */
[----:B------:R1:W-:Y:S01]  /*27590*/  STL.U8 [R1+0x38d], R27 ;  /* 0x00038d1b01007387 */ /* 0x0003e20000100000 */
[----:B0-----:R-:W-:-:S03]  /*275a0*/  SHF.R.U64 R57, R24, 0x18, R30 ;  /* 0x0000001818397819 */ /* 0x001fc6000000121e */
[----:B-1----:R0:W2:Y:S01]  /*275b0*/  LDG.E.U8.CONSTANT R27, desc[UR36][R4.64] ;  /* 0x00000024041b7981 */ /* 0x0020a2000c1e9100 */
[----:B------:R-:W-:Y:S02]  /*275c0*/  LOP3.LUT R57, R57, 0xf, RZ, 0xc0, !PT ;  /* 0x0000000f39397812 */ /* 0x000fe400078ec0ff */
[----:B0-----:R-:W-:Y:S01]  /*275d0*/  IADD3 R4, P0, PT, R59, UR4, RZ ;  /* 0x000000043b047c10 */ /* 0x001fe2000ff1e0ff */
[----:B------:R0:W-:Y:S04]  /*275e0*/  STL.U8 [R1+0x38e], R18 ;  /* 0x00038e1201007387 */ /* 0x0001e80000100000 */
[----:B------:R-:W-:Y:S01]  /*275f0*/  IMAD.X R5, RZ, RZ, UR5, P0 ;  /* 0x00000005ff057e24 */ /* 0x000fe200080e06ff */
[----:B------:R-:W-:-:S04]  /*27600*/  SHF.R.U64 R59, R24, 0x14, R30 ;  /* 0x00000014183b7819 */ /* 0x000fc8000000121e */
[----:B0-----:R0:W2:Y:S01]  /*27610*/  LDG.E.U8.CONSTANT R18, desc[UR36][R4.64] ;  /* 0x0000002404127981 */ /* 0x0010a2000c1e9100 */
[----:B------:R-:W-:Y:S02]  /*27620*/  LOP3.LUT R59, R59, 0xf, RZ, 0xc0, !PT ;  /* 0x0000000f3b3b7812 */ /* 0x000fe400078ec0ff */
[----:B0-----:R-:W-:-:S05]  /*27630*/  IADD3 R4, P0, PT, R57, UR4, RZ ;  /* 0x0000000439047c10 */ /* 0x001fca000ff1e0ff */
        /* <DEDUP_REMOVED lines=13> */
[----:B------:R-:W-:-:S05]  /*27710*/  IMAD.X R5, RZ, RZ, UR5, P0 ;  /* 0x00000005ff057e24 */ /* 0x000fca00080e06ff */
[----:B0-----:R0:W2:Y:S02]  /*27720*/  LDG.E.U8.CONSTANT R54, desc[UR36][R4.64] ;  /* 0x0000002404367981 */ /* 0x0010a4000c1e9100 */
[----:B0-----:R-:W-:Y:S02]  /*27730*/  IADD3 R4, P0, PT, R58, UR4, RZ ;  /* 0x000000043a047c10 */ /* 0x001fe4000ff1e0ff */
[----:B------:R-:W-:-:S03]  /*27740*/  SHF.R.U64 R58, R24, 0x8, R30 ;  /* 0x00000008183a7819 */ /* 0x000fc6000000121e */
[----:B------:R-:W-:Y:S01]  /*27750*/  IMAD.X R5, RZ, RZ, UR5, P0 ;  /* 0x00000005ff057e24 */ /* 0x000fe200080e06ff */
[----:B------:R-:W-:Y:S01]  /*27760*/  LOP3.LUT R58, R58, 0xf, RZ, 0xc0, !PT ;  /* 0x0000000f3a3a7812 */ /* 0x000fe200078ec0ff */
[----:B------:R0:W-:Y:S01]  /*27770*/  STL.U8 [R1+0x392], R53 ;  /* 0x0003923501007387 */ /* 0x0001e20000100000 */
[----:B------:R-:W-:-:S03]  /*27780*/  SHF.R.U64 R30, R24, 0x4, R30 ;  /* 0x00000004181e7819 */ /* 0x000fc6000000121e */
[----:B0-----:R0:W2:Y:S01]  /*27790*/  LDG.E.U8.CONSTANT R53, desc[UR36][R4.64] ;  /* 0x0000002404357981 */ /* 0x0010a2000c1e9100 */
[----:B------:R-:W-:Y:S02]  /*277a0*/  LOP3.LUT R30, R30, 0xf, RZ, 0xc0, !PT ;  /* 0x0000000f1e1e7812 */ /* 0x000fe400078ec0ff */
[----:B0-----:R-:W-:-:S05]  /*277b0*/  IADD3 R4, P0, PT, R58, UR4, RZ ;  /* 0x000000043a047c10 */ /* 0x001fca000ff1e0ff */
[----:B------:R-:W-:Y:S01]  /*277c0*/  IMAD.X R5, RZ, RZ, UR5, P0 ;  /* 0x00000005ff057e24 */ /* 0x000fe200080e06ff */
[----:B------:R-:W-:-:S04]  /*277d0*/  LOP3.LUT R24, R24, 0xf, RZ, 0xc0, !PT ;  /* 0x0000000f18187812 */ /* 0x000fc800078ec0ff */
[----:B------:R0:W2:Y:S02]  /*277e0*/  LDG.E.U8.CONSTANT R58, desc[UR36][R4.64] ;  /* 0x00000024043a7981 */ /* 0x0000a4000c1e9100 */
[----:B0-----:R-:W-:-:S05]  /*277f0*/  IADD3 R4, P0, PT, R30, UR4, RZ ;  /* 0x000000041e047c10 */ /* 0x001fca000ff1e0ff */
[----:B------:R-:W-:Y:S01]  /*27800*/  IMAD.X R5, RZ, RZ, UR5, P0 ;  /* 0x00000005ff057e24 */ /* 0x000fe200080e06ff */
[----:B------:R-:W-:Y:S01]  /*27810*/  IADD3 R30, P0, PT, R24, UR4, RZ ;  /* 0x00000004181e7c10 */ /* 0x000fe2000ff1e0ff */
[----:B------:R0:W-:Y:S04]  /*27820*/  STL.U8 [R1+0x393], R31 ;  /* 0x0003931f01007387 */ /* 0x0001e80000100000 */
[----:B------:R1:W2:Y:S01]  /*27830*/  LDG.E.U8.CONSTANT R24, desc[UR36][R4.64] ;  /* 0x0000002404187981 */ /* 0x0002a2000c1e9100 */
[----:B------:R-:W-:Y:S01]  /*27840*/  SHF.R.U32.HI R59, RZ, 0x18, R15 ;  /* 0x00000018ff3b7819 */ /* 0x000fe2000001160f */
[----:B0-----:R-:W-:Y:S01]  /*27850*/  IMAD.X R31, RZ, RZ, UR5, P0 ;  /* 0x00000005ff1f7e24 */ /* 0x001fe200080e06ff */
[----:B-1----:R-:W-:-:S04]  /*27860*/  LEA.HI R4, P0, R15, UR4, RZ, 0x4 ;  /* 0x000000040f047c11 */ /* 0x002fc8000f8120ff */
[----:B------:R-:W2:Y:S01]  /*27870*/  LDG.E.U8.CONSTANT R30, desc[UR36][R30.64] ;  /* 0x000000241e1e7981 */ /* 0x000ea2000c1e9100 */
[----:B------:R-:W-:Y:S01]  /*27880*/  LOP3.LUT R59, R59, 0xf, RZ, 0xc0, !PT ;  /* 0x0000000f3b3b7812 */ /* 0x000fe200078ec0ff */
[----:B------:R-:W-:-:S05]  /*27890*/  IMAD.X R5, RZ, RZ, UR5, P0 ;  /* 0x00000005ff057e24 */ /* 0x000fca00080e06ff */
[----:B------:R0:W2:Y:S04]  /*278a0*/  LDG.E.U8.CONSTANT R31, desc[UR36][R4.64] ;  /* 0x00000024041f7981 */ /* 0x0000a8000c1e9100 */
[----:B------:R1:W-:Y:S01]  /*278b0*/  STL.U8 [R1+0x394], R56 ;  /* 0x0003943801007387 */ /* 0x0003e20000100000 */
[----:B0-----:R-:W-:Y:S02]  /*278c0*/  IADD3 R4, P0, PT, R59, UR4, RZ ;  /* 0x000000043b047c10 */ /* 0x001fe4000ff1e0ff */
[----:B------:R-:W-:-:S03]  /*278d0*/  SHF.R.U32.HI R59, RZ, 0x14, R15 ;  /* 0x00000014ff3b7819 */ /* 0x000fc6000001160f */
[----:B------:R-:W-:Y:S01]  /*278e0*/  IMAD.X R5, RZ, RZ, UR5, P0 ;  /* 0x00000005ff057e24 */ /* 0x000fe200080e06ff */
[----:B-1----:R-:W-:Y:S01]  /*278f0*/  LOP3.LUT R56, R59, 0xf, RZ, 0xc0, !PT ;  /* 0x0000000f3b387812 */ /* 0x002fe200078ec0ff */
[----:B------:R0:W-:Y:S04]  /*27900*/  STL.U8 [R1+0x395], R33 ;  /* 0x0003952101007387 */ /* 0x0001e80000100000 */
[----:B0-----:R0:W2:Y:S02]  /*27910*/  LDG.E.U8.CONSTANT R33, desc[UR36][R4.64] ;  /* 0x0000002404217981 */ /* 0x0010a4000c1e9100 */
[----:B0-----:R-:W-:Y:S02]  /*27920*/  IADD3 R4, P0, PT, R56, UR4, RZ ;  /* 0x0000000438047c10 */ /* 0x001fe4000ff1e0ff */
[----:B------:R-:W-:-:S03]  /*27930*/  SHF.R.U32.HI R56, RZ, 0x10, R15 ;  /* 0x00000010ff387819 */ /* 0x000fc6000001160f */
[----:B------:R-:W-:Y:S01]  /*27940*/  IMAD.X R5, RZ, RZ, UR5, P0 ;  /* 0x00000005ff057e24 */ /* 0x000fe200080e06ff */
[----:B------:R-:W-:Y:S01]  /*27950*/  LOP3.LUT R56, R56, 0xf, RZ, 0xc0, !PT ;  /* 0x0000000f38387812 */ /* 0x000fe200078ec0ff */
        /* <DEDUP_REMOVED lines=35> */
[----:B-----5:R0:W-:Y:S04]  /*27b90*/  STL.U8 [R1+0x39c], R9 ;  /* 0x00039c0901007387 */ /* 0x0201e80000100000 */
        /* <DEDUP_REMOVED lines=22> */
[----:B------:R-:W-:Y:S04]  /*27d00*/  STL.U8 [R1+0x39f], R60 ;  /* 0x00039f3c01007387 */ /* 0x000fe80000100000 */
[----:B------:R0:W-:Y:S01]  /*27d10*/  STL.U8 [R1+0x3a0], R6 ;  /* 0x0003a00601007387 */ /* 0x0001e20000100000 */
[----:B------:R-:W-:-:S03]  /*27d20*/  SHF.R.U64 R15, R25, 0x4, R15 ;  /* 0x00000004190f7819 */ /* 0x000fc6000000120f */
[----:B0-----:R0:W5:Y:S01]  /*27d30*/  LDG.E.U8.CONSTANT R6, desc[UR36][R4.64] ;  /* 0x0000002404067981 */ /* 0x001162000c1e9100 */
[----:B------:R-:W-:Y:S02]  /*27d40*/  LOP3.LUT R15, R15, 0xf, RZ, 0xc0, !PT ;  /* 0x0000000f0f0f7812 */ /* 0x000fe400078ec0ff */
[----:B0-----:R-:W-:-:S05]  /*27d50*/  IADD3 R4, P0, PT, R59, UR4, RZ ;  /* 0x000000043b047c10 */ /* 0x001fca000ff1e0ff */
[----:B------:R-:W-:Y:S01]  /*27d60*/  IMAD.X R5, RZ, RZ, UR5, P0 ;  /* 0x00000005ff057e24 */ /* 0x000fe200080e06ff */
[----:B------:R-:W-:-:S04]  /*27d70*/  LOP3.LUT R25, R25, 0xf, RZ, 0xc0, !PT ;  /* 0x0000000f19197812 */ /* 0x000fc800078ec0ff */
[----:B------:R0:W5:Y:S02]  /*27d80*/  LDG.E.U8.CONSTANT R64, desc[UR36][R4.64] ;  /* 0x0000002404407981 */ /* 0x000164000c1e9100 */
[----:B0-----:R-:W-:-:S05]  /*27d90*/  IADD3 R4, P0, PT, R15, UR4, RZ ;  /* 0x000000040f047c10 */ /* 0x001fca000ff1e0ff */
[----:B------:R-:W-:Y:S01]  /*27da0*/  IMAD.X R5, RZ, RZ, UR5, P0 ;  /* 0x00000005ff057e24 */ /* 0x000fe200080e06ff */
[----:B------:R-:W-:-:S04]  /*27db0*/  IADD3 R60, P0, PT, R25, UR4, RZ ;  /* 0x00000004193c7c10 */ /* 0x000fc8000ff1e0ff */
[----:B------:R-:W5:Y:S01]  /*27dc0*/  LDG.E.U8.CONSTANT R66, desc[UR36][R4.64] ;  /* 0x0000002404427981 */ /* 0x000f62000c1e9100 */
[----:B------:R-:W-:-:S05]  /*27dd0*/  IMAD.X R61, RZ, RZ, UR5, P0 ;  /* 0x00000005ff3d7e24 */ /* 0x000fca00080e06ff */
[----:B------:R-:W5:Y:S04]  /*27de0*/  LDG.E.U8.CONSTANT R60, desc[UR36][R60.64] ;  /* 0x000000243c3c7981 */ /* 0x000f68000c1e9100 */
[----:B------:R0:W-:Y:S04]  /*27df0*/  STL.U8 [R1+0x3a1], R21 ;  /* 0x0003a11501007387 */ /* 0x0001e80000100000 */
[----:B------:R0:W-:Y:S04]  /*27e00*/  STL.U8 [R1+0x3a2], R14 ;  /* 0x0003a20e01007387 */ /* 0x0001e80000100000 */
[----:B------:R0:W-:Y:S04]  /*27e10*/  STL.U8 [R1+0x3a3], R13 ;  /* 0x0003a30d01007387 */ /* 0x0001e80000100000 */
[----:B------:R0:W-:Y:S04]  /*27e20*/  STL.U8 [R1+0x3a4], R12 ;  /* 0x0003a40c01007387 */ /* 0x0001e80000100000 */
[----:B----4-:R0:W-:Y:S04]  /*27e30*/  STL.U8 [R1+0x3a5], R19 ;  /* 0x0003a51301007387 */ /* 0x0101e80000100000 */
        /* <DEDUP_REMOVED lines=13> */
[----:B------:R0:W-:Y:S04]  /*27f10*/  STL.U8 [R1+0x3b3], R39 ;  /* 0x0003b32701007387 */ /* 0x0001e80000100000 */
[----:B------:R0:W-:Y:S04]  /*27f20*/  STL.U8 [R1+0x3b4], R51 ;  /* 0x0003b43301007387 */ /* 0x0001e80000100000 */
        /* <DEDUP_REMOVED lines=19> */
[----:B-----5:R0:W-:Y:S04]  /*28060*/  STL.U8 [R1+0x3c8], R9 ;  /* 0x0003c80901007387 */ /* 0x0201e80000100000 */
[----:B------:R0:W-:Y:S04]  /*28070*/  STL.U8 [R1+0x3c9], R10 ;  /* 0x0003c90a01007387 */ /* 0x0001e80000100000 */
[----:B------:R0:W-:Y:S04]  /*28080*/  STL.U8 [R1+0x3ca], R22 ;  /* 0x0003ca1601007387 */ /* 0x0001e80000100000 */
[----:B------:R0:W-:Y:S04]  /*28090*/  STL.U8 [R1+0x3cb], R56 ;  /* 0x0003cb3801007387 */ /* 0x0001e80000100000 */
[----:B------:R0:W-:Y:S04]  /*280a0*/  STL.U8 [R1+0x3cc], R6 ;  /* 0x0003cc0601007387 */ /* 0x0001e80000100000 */
[----:B------:R0:W-:Y:S04]  /*280b0*/  STL.U8 [R1+0x3cd], R64 ;  /* 0x0003cd4001007387 */ /* 0x0001e80000100000 */
[----:B------:R0:W-:Y:S04]  /*280c0*/  STL.U8 [R1+0x3ce], R66 ;  /* 0x0003ce4201007387 */ /* 0x0001e80000100000 */
[----:B------:R0:W-:Y:S04]  /*280d0*/  STL.U8 [R1+0x3cf], R60 ;  /* 0x0003cf3c01007387 */ /* 0x0001e80000100000 */
[----:B------:R0:W-:Y:S01]  /*280e0*/  STL.U8 [R1+0x3d0], RZ ;  /* 0x0003d0ff01007387 */ /* 0x0001e20000100000 */
[----:B------:R-:W-:Y:S05]  /*280f0*/  BRA `(.L_x_6) ;  /* 0x0000016c00987947 */ /* 0x000fea0003800000 */
.L_x_59:
[----:B------:R-:W-:Y:S01]  /*28100*/  ISETP.NE.AND P0, PT, R49, 0x60, PT ;  /* 0x000000603100780c */ /* 0x000fe20003f05270 */
[----:B------:R-:W-:-:S12]  /*28110*/  IMAD.MOV.U32 R49, RZ, RZ, 0x60 ;  /* 0x00000060ff317424 */ /* 0x000fd800078e00ff */
[----:B------:R-:W-:Y:S05]  /*28120*/  @!P0 BRA `(.L_x_6) ;  /* 0x0000016c008c8947 */ /* 0x000fea0003800000 */
[----:B------:R-:W-:Y:S01]  /*28130*/  IMAD.MOV.U32 R4, RZ, RZ, -0x3efa6128 ;  /* 0xc1059ed8ff047424 */ /* 0x000fe200078e00ff */
[----:B------:R0:W-:Y:S01]  /*28140*/  STL.128 [R1+0x300], RZ ;  /* 0x000300ff01007387 */ /* 0x0001e20000100c00 */
[----:B------:R-:W-:Y:S01]  /*28150*/  IMAD.MOV.U32 R5, RZ, RZ, -0x344462a3 ;  /* 0xcbbb9d5dff057424 */ /* 0x000fe200078e00ff */
[----:B------:R-:W-:Y:S01]  /*28160*/  ISETP.NE.AND P0, PT, R43, RZ, PT ;  /* 0x000000ff2b00720c */ /* 0x000fe20003f05270 */
[----:B------:R-:W-:Y:S01]  /*28170*/  IMAD.MOV.U32 R6, RZ, RZ, 0x367cd507 ;  /* 0x367cd507ff067424 */ /* 0x000fe200078e00ff */
[----:B------:R-:W-:Y:S01]  /*28180*/  BSSY.RECONVERGENT B2, `(.L_x_92) ;  /* 0x00002fb000027945 */ /* 0x000fe20003800200 */
[----:B------:R-:W-:Y:S01]  /*28190*/  IMAD.MOV.U32 R7, RZ, RZ, 0x629a292a ;  /* 0x629a292aff077424 */ /* 0x000fe200078e00ff */
[----:B------:R-:W-:Y:S01]  /*281a0*/  CS2R R20, SRZ ;  /* 0x0000000000147805 */ /* 0x000fe2000001ff00 */
[----:B------:R-:W-:Y:S02]  /*281b0*/  IMAD.MOV.U32 R8, RZ, RZ, 0x3070dd17 ;  /* 0x3070dd17ff087424 */ /* 0x000fe400078e00ff */
[----:B------:R-:W-:Y:S01]  /*281c0*/  IMAD.MOV.U32 R9, RZ, RZ, -0x6ea6fea6 ;  /* 0x9159015aff097424 */ /* 0x000fe200078e00ff */
[----:B------:R0:W-:Y:S01]  /*281d0*/  STL.128 [R1+0x310], R4 ;  /* 0x0003100401007387 */ /* 0x0001e20000100c00 */
[----:B------:R-:W-:-:S02]  /*281e0*/  IMAD.MOV.U32 R10, RZ, RZ, -0x8f1a6c7 ;  /* 0xf70e5939ff0a7424 */ /* 0x000fc400078e00ff */
[----:B------:R-:W-:Y:S02]  /*281f0*/  IMAD.MOV.U32 R11, RZ, RZ, 0x152fecd8 ;  /* 0x152fecd8ff0b7424 */ /* 0x000fe400078e00ff */
[----:B------:R-:W-:Y:S02]  /*28200*/  IMAD.MOV.U32 R12, RZ, RZ, -0x3ff4cf ;  /* 0xffc00b31ff0c7424 */ /* 0x000fe400078e00ff */
[----:B------:R-:W-:Y:S01]  /*28210*/  IMAD.MOV.U32 R13, RZ, RZ, 0x67332667 ;  /* 0x67332667ff0d7424 */ /* 0x000fe200078e00ff */
[----:B------:R0:W-:Y:S01]  /*28220*/  STL.128 [R1+0x320], R8 ;  /* 0x0003200801007387 */ /* 0x0001e20000100c00 */
[----:B------:R-:W-:Y:S02]  /*28230*/  IMAD.MOV.U32 R14, RZ, RZ, 0x68581511 ;  /* 0x68581511ff0e7424 */ /* 0x000fe400078e00ff */
[----:B------:R-:W-:Y:S02]  /*28240*/  IMAD.MOV.U32 R15, RZ, RZ, -0x714bb579 ;  /* 0x8eb44a87ff0f7424 */ /* 0x000fe400078e00ff */
[----:B------:R-:W-:-:S02]  /*28250*/  IMAD.MOV.U32 R16, RZ, RZ, 0x64f98fa7 ;  /* 0x64f98fa7ff107424 */ /* 0x000fc400078e00ff */
[----:B------:R-:W-:Y:S01]  /*28260*/  IMAD.MOV.U32 R17, RZ, RZ, -0x24f3d1f3 ;  /* 0xdb0c2e0dff117424 */ /* 0x000fe200078e00ff */
[----:B------:R0:W-:Y:S01]  /*28270*/  STL.128 [R1+0x330], R12 ;  /* 0x0003300c01007387 */ /* 0x0001e20000100c00 */
[----:B------:R-:W-:Y:S02]  /*28280*/  IMAD.MOV.U32 R18, RZ, RZ, -0x4105b05c ;  /* 0xbefa4fa4ff127424 */ /* 0x000fe400078e00ff */
[----:B------:R-:W-:-:S05]  /*28290*/  IMAD.MOV.U32 R19, RZ, RZ, 0x47b5481d ;  /* 0x47b5481dff137424 */ /* 0x000fca00078e00ff */
[----:B------:R0:W-:Y:S01]  /*282a0*/  STL.128 [R1+0x340], R16 ;  /* 0x0003401001007387 */ /* 0x0001e20000100c00 */
[----:B------:R-:W-:Y:S05]  /*282b0*/  @!P0 BRA `(.L_x_93) ;  /* 0x0000002c009c8947 */ /* 0x000fea0003800000 */
[----:B------:R-:W-:Y:S02]  /*282c0*/  IMAD.MOV.U32 R20, RZ, RZ, RZ ;  /* 0x000000ffff147224 */ /* 0x000fe400078e00ff */
[----:B------:R-:W-:Y:S02]  /*282d0*/  IMAD.MOV.U32 R37, RZ, RZ, RZ ;  /* 0x000000ffff257224 */ /* 0x000fe400078e00ff */
[----:B------:R-:W-:-:S07]  /*282e0*/  IMAD.MOV.U32 R0, RZ, RZ, RZ ;  /* 0x000000ffff007224 */ /* 0x000fce00078e00ff */
.L_x_100:
        /* <DEDUP_REMOVED lines=377> */
[----:B------:R-:W-:Y:S01]  /*29a80*/  LOP3.LUT R9, R11, R21, R9, 0xfe, !PT ;  /* 0x000000150b097212 */ /* 0x000fe200078efe09 */
[----:B------:R-:W-:Y:S01]  /*29a90*/  IMAD.MOV.U32 R8, RZ, RZ, 0x10 ;  /* 0x00000010ff087424 */ /* 0x000fe200078e00ff */
[----:B------:R-:W-:Y:S02]  /*29aa0*/  LOP3.LUT R10, R32, R12, R14, 0xfe, !PT ;  /* 0x0000000c200a7212 */ /* 0x000fe400078efe0e */
[----:B------:R-:W-:Y:S02]  /*29ab0*/  LOP3.LUT R13, R15, R17, R13, 0xfe, !PT ;  /* 0x000000110f0d7212 */ /* 0x000fe400078efe0d */
[----:B------:R-:W-:-:S02]  /*29ac0*/  LOP3.LUT R6, R23, 0xff, R22, 0xf8, !PT ;  /* 0x000000ff17067812 */ /* 0x000fc400078ef816 */
[----:B------:R-:W-:Y:S02]  /*29ad0*/  LOP3.LUT R11, R19, 0xff, R16, 0xf8, !PT ;  /* 0x000000ff130b7812 */ /* 0x000fe400078ef810 */
[----:B------:R-:W-:Y:S01]  /*29ae0*/  LOP3.LUT R10, R10, 0xff, R35, 0xf8, !PT ;  /* 0x000000ff0a0a7812 */ /* 0x000fe200078ef823 */
[----:B------:R0:W-:Y:S01]  /*29af0*/  STL.128 [R1+0x60], R4 ;  /* 0x0000600401007387 */ /* 0x0001e20000100c00 */
[----:B------:R-:W-:Y:S01]  /*29b00*/  LOP3.LUT R30, R9, R31, RZ, 0xfc, !PT ;  /* 0x0000001f091e7212 */ /* 0x000fe200078efcff */
[----:B------:R-:W-:Y:S01]  /*29b10*/  IMAD.MOV.U32 R9, RZ, RZ, RZ ;  /* 0x000000ffff097224 */ /* 0x000fe200078e00ff */
[----:B------:R-:W-:Y:S01]  /*29b20*/  LOP3.LUT R32, R13, R33, RZ, 0xfc, !PT ;  /* 0x000000210d207212 */ /* 0x000fe200078efcff */
[----:B0-----:R-:W-:Y:S02]  /*29b30*/  IMAD.MOV.U32 R4, RZ, RZ, R11 ;  /* 0x000000ffff047224 */ /* 0x001fe400078e000b */
[----:B------:R-:W-:Y:S02]  /*29b40*/  IMAD.MOV.U32 R5, RZ, RZ, R30 ;  /* 0x000000ffff057224 */ /* 0x000fe400078e001e */
[----:B------:R-:W-:-:S02]  /*29b50*/  IMAD.MOV.U32 R6, RZ, RZ, R10 ;  /* 0x000000ffff067224 */ /* 0x000fc400078e000a */
[----:B------:R-:W-:-:S05]  /*29b60*/  IMAD.MOV.U32 R7, RZ, RZ, R32 ;  /* 0x000000ffff077224 */ /* 0x000fca00078e0020 */
[----:B------:R0:W-:Y:S02]  /*29b70*/  STL.128 [R1+0x70], R4 ;  /* 0x0000700401007387 */ /* 0x0001e40000100c00 */
.L_x_97:
        /* <DEDUP_REMOVED lines=9> */
[----:B------:R-:W-:-:S02]  /*29c10*/  SHF.L.W.U32.HI R26, R11, 0xd, R30 ;  /* 0x0000000d0b1a7819 */ /* 0x000fc40000010e1e */
[C-C-:B------:R-:W-:Y:S01]  /*29c20*/  SHF.L.W.U32.HI R27, R30.reuse, 0x3, R11.reuse ;  /* 0x000000031e1b7819 */ /* 0x140fe20000010e0b */
[----:B------:R-:W5:Y:S01]  /*29c30*/  LDL.64 R24, [R33+-0x18] ;  /* 0xffffe80021187983 */ /* 0x000f620000100a00 */
[C-C-:B------:R-:W-:Y:S02]  /*29c40*/  SHF.R.U64 R55, R11.reuse, 0x6, R30.reuse ;  /* 0x000000060b377819 */ /* 0x140fe4000000121e */
[--C-:B------:R-:W-:Y:S01]  /*29c50*/  SHF.L.W.U32.HI R38, R11, 0x3, R30.reuse ;  /* 0x000000030b267819 */ /* 0x100fe20000010e1e */
[----:B------:R-:W5:Y:S01]  /*29c60*/  LDL.64 R22, [R33+-0x58] ;  /* 0xffffa80021167983 */ /* 0x000f620000100a00 */
[----:B------:R-:W-:Y:S02]  /*29c70*/  SHF.L.W.U32.HI R11, R30, 0xd, R11 ;  /* 0x0000000d1e0b7819 */ /* 0x000fe40000010e0b */
[----:B------:R-:W-:Y:S02]  /*29c80*/  SHF.R.U32.HI R54, RZ, 0x6, R30 ;  /* 0x00000006ff367819 */ /* 0x000fe4000001161e */
[C-C-:B------:R-:W-:Y:S01]  /*29c90*/  SHF.R.U64 R53, R10.reuse, 0x6, R32.reuse ;  /* 0x000000060a357819 */ /* 0x140fe20000001220 */
[----:B------:R-:W5:Y:S01]  /*29ca0*/  LDL.64 R30, [R33+-0x10] ;  /* 0xfffff000211e7983 */ /* 0x000f620000100a00 */
[----:B------:R-:W-:-:S02]  /*29cb0*/  SHF.L.W.U32.HI R39, R10, 0xd, R32 ;  /* 0x0000000d0a277819 */ /* 0x000fc40000010e20 */
[C-C-:B------:R-:W-:Y:S02]  /*29cc0*/  SHF.L.W.U32.HI R52, R32.reuse, 0x3, R10.reuse ;  /* 0x0000000320347819 */ /* 0x140fe40000010e0a */
[----:B------:R-:W-:Y:S02]  /*29cd0*/  SHF.L.W.U32.HI R50, R32, 0xd, R10 ;  /* 0x0000000d20327819 */ /* 0x000fe40000010e0a */
[--C-:B------:R-:W-:Y:S02]  /*29ce0*/  SHF.L.W.U32.HI R51, R10, 0x3, R32.reuse ;  /* 0x000000030a337819 */ /* 0x100fe40000010e20 */
[----:B------:R-:W-:Y:S02]  /*29cf0*/  SHF.R.U32.HI R32, RZ, 0x6, R32 ;  /* 0x00000006ff207819 */ /* 0x000fe40000011620 */
[----:B------:R-:W-:Y:S02]  /*29d00*/  LOP3.LUT R55, R55, R26, R27, 0x96, !PT ;  /* 0x0000001a37377212 */ /* 0x000fe400078e961b */
[----:B------:R-:W5:Y:S01]  /*29d10*/  LDL.64 R26, [R33+-0x50] ;  /* 0xffffb000211a7983 */ /* 0x000f620000100a00 */
        /* <DEDUP_REMOVED lines=14> */
[----:B------:R-:W2:Y:S01]  /*29e00*/  LDL.64 R34, [R33+-0x48] ;  /* 0xffffb80021227983 */ /* 0x000ea20000100a00 */
        /* <DEDUP_REMOVED lines=12> */
[----:B------:R-:W3:Y:S02]  /*29ed0*/  LDL.64 R10, [R33+-0x8] ;  /* 0xfffff800210a7983 */ /* 0x000ee40000100a00 */
[----:B------:R-:W-:-:S02]  /*29ee0*/  IMAD.MOV.U32 R5, RZ, RZ, R57 ;  /* 0x000000ffff057224 */ /* 0x000fc400078e0039 */
[----:B------:R-:W-:Y:S01]  /*29ef0*/  IMAD.X R7, R7, 0x1, R4, P2 ;  /* 0x0000000107077824 */ /* 0x000fe200010e0604 */
[----:B------:R-:W4:Y:S01]  /*29f00*/  LDL.64 R28, [R33+-0x40] ;  /* 0xffffc000211c7983 */ /* 0x000f220000100a00 */
[----:B------:R-:W-:-:S05]  /*29f10*/  IMAD.MOV.U32 R4, RZ, RZ, R32 ;  /* 0x000000ffff047224 */ /* 0x000fca00078e0020 */
[----:B------:R0:W-:Y:S04]  /*29f20*/  STL.128 [R33], R4 ;  /* 0x0000000421007387 */ /* 0x0001e80000100c00 */
[----:B0-----:R-:W5:Y:S01]  /*29f30*/  LDL.64 R4, [R33] ;  /* 0x0000000021047983 */ /* 0x001f620000100a00 */
        /* <DEDUP_REMOVED lines=140> */
.L_x_96:
        /* <DEDUP_REMOVED lines=22> */
.L_x_99:
        /* <DEDUP_REMOVED lines=81> */
.L_x_98:
        /* <DEDUP_REMOVED lines=42> */
.L_x_95:
[----:B------:R-:W-:Y:S05]  /*2b110*/  BSYNC.RECONVERGENT B1 ;  /* 0x0000000000017941 */ /* 0x000fea0003800200 */
.L_x_94:
[----:B------:R-:W-:Y:S05]  /*2b120*/  @P0 BRA `(.L_x_100) ;  /* 0xffffffd000700947 */ /* 0x000fea000383ffff */
.L_x_93:
[----:B------:R-:W-:Y:S05]  /*2b130*/  BSYNC.RECONVERGENT B2 ;  /* 0x0000000000027941 */ /* 0x000fea0003800200 */
.L_x_92:
        /* <DEDUP_REMOVED lines=21> */
.L_x_106:
        /* <DEDUP_REMOVED lines=23> */
.L_x_105:
[----:B------:R-:W-:Y:S05]  /*2b400*/  BSYNC.RECONVERGENT B2 ;  /* 0x0000000000027941 */ /* 0x000fea0003800200 */
.L_x_104:
        /* <DEDUP_REMOVED lines=18> */
.L_x_108:
[----:B------:R-:W-:Y:S05]  /*2b530*/  BSYNC.RECONVERGENT B2 ;  /* 0x0000000000027941 */ /* 0x000fea0003800200 */
.L_x_107:
        /* <DEDUP_REMOVED lines=24> */
.L_x_102:
        /* <DEDUP_REMOVED lines=22> */
.L_x_113:
        /* <DEDUP_REMOVED lines=23> */
.L_x_112:
[----:B------:R-:W-:Y:S05]  /*2b990*/  BSYNC.RECONVERGENT B3 ;  /* 0x0000000000037941 */ /* 0x000fea0003800200 */
.L_x_111:
        /* <DEDUP_REMOVED lines=18> */
.L_x_115:
[----:B------:R-:W-:Y:S05]  /*2bac0*/  BSYNC.RECONVERGENT B3 ;  /* 0x0000000000037941 */ /* 0x000fea0003800200 */
.L_x_114:
        /* <DEDUP_REMOVED lines=22> */
.L_x_110:
[----:B------:R-:W-:Y:S05]  /*2bc30*/  BSYNC.RECONVERGENT B2 ;  /* 0x0000000000027941 */ /* 0x000fea0003800200 */
.L_x_109:
        /* <DEDUP_REMOVED lines=370> */
.L_x_117:
        /* <DEDUP_REMOVED lines=195> */
.L_x_116:
        /* <DEDUP_REMOVED lines=23> */
.L_x_119:
        /* <DEDUP_REMOVED lines=81> */
.L_x_118:
        /* <DEDUP_REMOVED lines=43> */
.L_x_103:
[----:B------:R-:W-:Y:S05]  /*2e8c0*/  BSYNC.RECONVERGENT B1 ;  /* 0x0000000000017941 */ /* 0x000fea0003800200 */
.L_x_101:
[----:B------:R-:W1:Y:S04]  /*2e8d0*/  LDL.128 R32, [R1+0x300] ;  /* 0x0003000001207983 */ /* 0x000e680000100c00 */
[----:B0-----:R-:W4:Y:S04]  /*2e8e0*/  LDL.128 R4, [R1+0x280] ;  /* 0x0002800001047983 */ /* 0x001f280000100c00 */
        /* <DEDUP_REMOVED lines=356> */
.L_x_121:
        /* <DEDUP_REMOVED lines=195> */
.L_x_120:
        /* <DEDUP_REMOVED lines=23> */
.L_x_123:
        /* <DEDUP_REMOVED lines=13> */
[----:B------:R-:W-:Y:S02]  /*30da0*/  SHF.L.W.U32.HI R57, R50, 0x4, R3 ;  /* 0x0000000432397819 */ /* 0x000fe40000010e03 */
[----:B------:R-:W-:-:S02]  /*30db0*/  LOP3.LUT R54, R53, R32, R33, 0x96, !PT ;  /* 0x0000002035367212 */ /* 0x000fc400078e9621 */
[----:B------:R0:W1:Y:S01]  /*30dc0*/  LDC.64 R32, c[0x3][R34+0x208] ;  /* 0x00c0820022207b82 */ /* 0x0000620000000a00 */
[----:B------:R-:W-:Y:S02]  /*30dd0*/  LOP3.LUT R53, R51, R29, R30, 0xb8, !PT ;  /* 0x0000001d33357212 */ /* 0x000fe400078eb81e */
[----:B------:R-:W-:Y:S02]  /*30de0*/  IADD3 R37, P3, PT, R37, 0x2, RZ ;  /* 0x0000000225257810 */ /* 0x000fe40007f7e0ff */
[----:B------:R-:W-:Y:S02]  /*30df0*/  IADD3.X R53, PT, PT, R54, R53, R36, P0, P1 ;  /* 0x0000003536357210 */ /* 0x000fe400007e2424 */
[--C-:B------:R-:W-:Y:S01]  /*30e00*/  SHF.L.W.U32.HI R36, R3, 0x19, R50.reuse ;  /* 0x0000001903247819 */ /* 0x100fe20000010e32 */
[----:B------:R-:W-:Y:S01]  /*30e10*/  IMAD.X R35, RZ, RZ, R35, P3 ;  /* 0x000000ffff237224 */ /* 0x000fe200018e0623 */
[----:B------:R-:W-:Y:S02]  /*30e20*/  LOP3.LUT R54, R25, R38, R50, 0xe8, !PT ;  /* 0x0000002619367212 */ /* 0x000fe400078ee832 */
        /* <DEDUP_REMOVED lines=9> */
[----:B------:R-:W-:Y:S01]  /*30ec0*/  IADD3 R57, P0, P1, R26, R57, R54 ;  /* 0x000000391a397210 */ /* 0x000fe2000791e036 */
[----:B------:R-:W-:Y:S01]  /*30ed0*/  IMAD.MOV.U32 R54, RZ, RZ, R3 ;  /* 0x000000ffff367224 */ /* 0x000fe200078e0003 */
        /* <DEDUP_REMOVED lines=22> */
[----:B------:R-:W-:Y:S01]  /*31040*/  LOP3.LUT R34, R53, R34, R51, 0x96, !PT ;  /* 0x0000002235227212 */ /* 0x000fe200078e9633 */
[----:B------:R-:W-:Y:S01]  /*31050*/  IMAD.MOV.U32 R53, RZ, RZ, R50 ;  /* 0x000000ffff357224 */ /* 0x000fe200078e0032 */
[----:B------:R-:W-:Y:S01]  /*31060*/  LOP3.LUT R51, R52, R27, R36, 0x96, !PT ;  /* 0x0000001b34337212 */ /* 0x000fe200078e9624 */
[----:B------:R-:W-:Y:S01]  /*31070*/  IMAD.MOV.U32 R27, RZ, RZ, R24 ;  /* 0x000000ffff1b7224 */ /* 0x000fe200078e0018 */
[----:B------:R-:W-:Y:S01]  /*31080*/  LOP3.LUT R22, R50, R25, R57, 0xe8, !PT ;  /* 0x0000001932167212 */ /* 0x000fe200078ee839 */
[----:B------:R-:W-:Y:S01]  /*31090*/  IMAD.MOV.U32 R36, RZ, RZ, R30 ;  /* 0x000000ffff247224 */ /* 0x000fe200078e001e */
[----:B------:R-:W-:Y:S01]  /*310a0*/  IADD3.X R23, PT, PT, R23, R55, R33, P0, P1 ;  /* 0x0000003717177210 */ /* 0x000fe200007e2421 */
[----:B------:R-:W-:Y:S01]  /*310b0*/  IMAD.MOV.U32 R33, RZ, RZ, R25 ;  /* 0x000000ffff217224 */ /* 0x000fe200078e0019 */
[----:B------:R-:W-:Y:S01]  /*310c0*/  IADD3 R24, P0, PT, R38, R39, RZ ;  /* 0x0000002726187210 */ /* 0x000fe20007f1e0ff */
[----:B------:R-:W-:Y:S01]  /*310d0*/  IMAD.MOV.U32 R52, RZ, RZ, R28 ;  /* 0x000000ffff347224 */ /* 0x000fe200078e001c */
[----:B------:R-:W-:Y:S01]  /*310e0*/  IADD3 R50, P1, P2, R39, R34, R22 ;  /* 0x0000002227327210 */ /* 0x000fe20007a3e016 */
[----:B------:R-:W-:Y:S01]  /*310f0*/  IMAD.MOV.U32 R34, RZ, RZ, R29 ;  /* 0x000000ffff227224 */ /* 0x000fe200078e001d */
[----:B------:R-:W-:Y:S01]  /*31100*/  LOP3.LUT R22, R3, R28, R26, 0xe8, !PT ;  /* 0x0000001c03167212 */ /* 0x000fe200078ee81a */
[----:B------:R-:W-:Y:S01]  /*31110*/  IMAD.X R29, R0, 0x1, R23, P0 ;  /* 0x00000001001d7824 */ /* 0x000fe200000e0617 */
[----:B------:R-:W-:Y:S01]  /*31120*/  ISETP.NE.U32.AND P0, PT, R37, 0x50, PT ;  /* 0x000000502500780c */ /* 0x000fe20003f05070 */
[----:B------:R-:W-:Y:S01]  /*31130*/  IMAD.MOV.U32 R39, RZ, RZ, R33 ;  /* 0x000000ffff277224 */ /* 0x000fe200078e0021 */
[----:B------:R-:W-:Y:S01]  /*31140*/  IADD3.X R3, PT, PT, R23, R51, R22, P1, P2 ;  /* 0x0000003317037210 */ /* 0x000fe20000fe4416 */
[----:B------:R-:W-:Y:S01]  /*31150*/  IMAD.MOV.U32 R23, RZ, RZ, R31 ;  /* 0x000000ffff177224 */ /* 0x000fe200078e001f */
[----:B------:R-:W-:Y:S01]  /*31160*/  ISETP.NE.AND.EX P0, PT, R35, RZ, PT, P0 ;  /* 0x000000ff2300720c */ /* 0x000fe20003f05300 */
[----:B------:R-:W-:-:S02]  /*31170*/  IMAD.MOV.U32 R25, RZ, RZ, R57 ;  /* 0x000000ffff197224 */ /* 0x000fc400078e0039 */
[----:B------:R-:W-:Y:S02]  /*31180*/  IMAD.MOV.U32 R32, RZ, RZ, R23 ;  /* 0x000000ffff207224 */ /* 0x000fe400078e0017 */
[----:B------:R-:W-:Y:S02]  /*31190*/  IMAD.MOV.U32 R31, RZ, RZ, R20 ;  /* 0x000000ffff1f7224 */ /* 0x000fe400078e0014 */
[----:B------:R-:W-:Y:S02]  /*311a0*/  IMAD.MOV.U32 R28, RZ, RZ, R26 ;  /* 0x000000ffff1c7224 */ /* 0x000fe400078e001a */
[----:B------:R-:W-:Y:S02]  /*311b0*/  IMAD.MOV.U32 R30, RZ, RZ, R21 ;  /* 0x000000ffff1e7224 */ /* 0x000fe400078e0015 */
[----:B------:R-:W-:Y:S02]  /*311c0*/  IMAD.MOV.U32 R55, RZ, RZ, R27 ;  /* 0x000000ffff377224 */ /* 0x000fe400078e001b */
[----:B------:R-:W-:-:S02]  /*311d0*/  IMAD.MOV.U32 R51, RZ, RZ, R34 ;  /* 0x000000ffff337224 */ /* 0x000fc400078e0022 */
[----:B------:R-:W-:Y:S02]  /*311e0*/  IMAD.MOV.U32 R38, RZ, RZ, R53 ;  /* 0x000000ffff267224 */ /* 0x000fe400078e0035 */
[----:B------:R-:W-:Y:S01]  /*311f0*/  IMAD.MOV.U32 R0, RZ, RZ, R54 ;  /* 0x000000ffff007224 */ /* 0x000fe200078e0036 */
[----:B------:R-:W-:Y:S06]  /*31200*/  @P0 BRA `(.L_x_123) ;  /* 0xfffffff800b00947 */ /* 0x000fec000383ffff */
[----:B------:R-:W-:Y:S05]  /*31210*/  BSYNC.RECONVERGENT B1 ;  /* 0x0000000000017941 */ /* 0x000fea0003800200 */
.L_x_122:
[----:B------:R-:W0:Y:S01]  /*31220*/  LDCU.64 UR4, c[0x4][0x20] ;  /* 0x01000400ff0477ac */ /* 0x000e220008000a00 */
[----:B------:R-:W-:-:S05]  /*31230*/  IADD3 R26, P0, PT, R16, R50, RZ ;  /* 0x00000032101a7210 */ /* 0x000fca0007f1e0ff */
[----:B------:R-:W-:-:S05]  /*31240*/  IMAD.X R17, R17, 0x1, R3, P0 ;  /* 0x0000000111117824 */ /* 0x000fca00000e0603 */
[----:B------:R-:W-:Y:S02]  /*31250*/  SHF.R.U32.HI R50, RZ, 0x18, R17 ;  /* 0x00000018ff327819 */ /* 0x000fe40000011611 */
[----:B0-----:R-:W-:Y:S02]  /*31260*/  LEA.HI R20, P0, R17, UR4, RZ, 0x4 ;  /* 0x0000000411147c11 */ /* 0x001fe4000f8120ff */
[----:B------:R-:W-:-:S03]  /*31270*/  LOP3.LUT R50, R50, 0xf, RZ, 0xc0, !PT ;  /* 0x0000000f32327812 */ /* 0x000fc600078ec0ff */
[----:B------:R-:W-:Y:S01]  /*31280*/  IMAD.X R21, RZ, RZ, UR5, P0 ;  /* 0x00000005ff157e24 */ /* 0x000fe200080e06ff */
[--C-:B------:R-:W-:Y:S02]  /*31290*/  SHF.R.U32.HI R38, RZ, 0x14, R17.reuse ;  /* 0x00000014ff267819 */ /* 0x100fe40000011611 */
[----:B------:R-:W-:Y:S02]  /*312a0*/  IADD3 R50, P0, PT, R50, UR4, RZ ;  /* 0x0000000432327c10 */ /* 0x000fe4000ff1e0ff */
[----:B------:R0:W2:Y:S01]  /*312b0*/  LDG.E.U8.CONSTANT R16, desc[UR36][R20.64] ;  /* 0x0000002414107981 */ /* 0x0000a2000c1e9100 */
[----:B------:R-:W-:Y:S02]  /*312c0*/  LOP3.LUT R38, R38, 0xf, RZ, 0xc0, !PT ;  /* 0x0000000f26267812 */ /* 0x000fe400078ec0ff */
[----:B------:R-:W-:Y:S01]  /*312d0*/  SHF.R.U32.HI R32, RZ, 0x10, R17 ;  /* 0x00000010ff207819 */ /* 0x000fe20000011611 */
[----:B------:R-:W-:Y:S01]  /*312e0*/  IMAD.X R51, RZ, RZ, UR5, P0 ;  /* 0x00000005ff337e24 */ /* 0x000fe200080e06ff */
[----:B------:R-:W-:-:S02]  /*312f0*/  IADD3 R38, P0, PT, R38, UR4, RZ ;  /* 0x0000000426267c10 */ /* 0x000fc4000ff1e0ff */
[----:B------:R-:W-:Y:S02]  /*31300*/  LOP3.LUT R32, R32, 0xf, RZ, 0xc0, !PT ;  /* 0x0000000f20207812 */ /* 0x000fe400078ec0ff */
[----:B------:R-:W3:Y:S01]  /*31310*/  LDG.E.U8.CONSTANT R3, desc[UR36][R50.64] ;  /* 0x0000002432037981 */ /* 0x000ee2000c1e9100 */
[----:B------:R-:W-:Y:S01]  /*31320*/  IMAD.X R39, RZ, RZ, UR5, P0 ;  /* 0x00000005ff277e24 */ /* 0x000fe200080e06ff */
[----:B------:R-:W-:Y:S02]  /*31330*/  IADD3 R32, P4, PT, R32, UR4, RZ ;  /* 0x0000000420207c10 */ /* 0x000fe4000ff9e0ff */
[----:B------:R-:W-:Y:S02]  /*31340*/  IADD3 R22, P0, PT, R25, R18, RZ ;  /* 0x0000001219167210 */ /* 0x000fe40007f1e0ff */
[----:B0-----:R-:W-:Y:S01]  /*31350*/  IADD3 R21, P2, PT, R33, R6, RZ ;  /* 0x0000000621157210 */ /* 0x001fe20007f5e0ff */
[----:B------:R-:W-:Y:S01]  /*31360*/  IMAD.X R33, RZ, RZ, UR5, P4 ;  /* 0x00000005ff217e24 */ /* 0x000fe2000a0e06ff */
[----:B------:R-:W-:Y:S01]  /*31370*/  IADD3 R20, P1, PT, R4, R53, RZ ;  /* 0x0000003504147210 */ /* 0x000fe20007f3e0ff */
[----:B------:R-:W4:Y:S01]  /*31380*/  LDG.E.U8.CONSTANT R0, desc[UR36][R38.64] ;  /* 0x0000002426007981 */ /* 0x000f22000c1e9100 */
[----:B------:R-:W-:-:S02]  /*31390*/  IADD3 R18, P5, PT, R12, R27, RZ ;  /* 0x0000001b0c127210 */ /* 0x000fc40007fbe0ff */
[----:B------:R-:W-:Y:S01]  /*313a0*/  IADD3 R12, P4, PT, R23, R14, RZ ;  /* 0x0000000e170c7210 */ /* 0x000fe20007f9e0ff */
[----:B------:R-:W-:Y:S01]  /*313b0*/  IMAD.X R23, R28, 0x1, R19, P0 ;  /* 0x000000011c177824 */ /* 0x000fe200000e0613 */
[----:B------:R-:W-:Y:S01]  /*313c0*/  IADD3 R25, P6, PT, R31, R10, RZ ;  /* 0x0000000a1f197210 */ /* 0x000fe20007fde0ff */
[----:B------:R-:W-:Y:S01]  /*313d0*/  IMAD.X R27, R5, 0x1, R54, P1 ;  /* 0x00000001051b7824 */ /* 0x000fe200008e0636 */
[----:B------:R-:W-:Y:S01]  /*313e0*/  SHF.R.U32.HI R10, RZ, 0xc, R17 ;  /* 0x0000000cff0a7819 */ /* 0x000fe20000011611 */
[----:B------:R-:W-:Y:S01]  /*313f0*/  IMAD.X R28, R52, 0x1, R7, P2 ;  /* 0x00000001341c7824 */ /* 0x000fe200010e0607 */
[----:B------:R-:W-:Y:S01]  /*31400*/  IADD3 R24, P3, PT, R8, R24, RZ ;  /* 0x0000001808187210 */ /* 0x000fe20007f7e0ff */
[----:B------:R-:W-:Y:S02]  /*31410*/  IMAD.MOV.U32 R4, RZ, RZ, R26 ;  /* 0x000000ffff047224 */ /* 0x000fe400078e001a */
[----:B------:R-:W-:Y:S02]  /*31420*/  IMAD.MOV.U32 R5, RZ, RZ, R17 ;  /* 0x000000ffff057224 */ /* 0x000fe400078e0011 */
[----:B------:R-:W-:Y:S01]  /*31430*/  IMAD.MOV.U32 R6, RZ, RZ, R22 ;  /* 0x000000ffff067224 */ /* 0x000fe200078e0016 */
[----:B------:R-:W-:Y:S01]  /*31440*/  LOP3.LUT R10, R10, 0xf, RZ, 0xc0, !PT ;  /* 0x0000000f0a0a7812 */ /* 0x000fe200078ec0ff */
[----:B------:R-:W-:Y:S01]  /*31450*/  IMAD.MOV.U32 R7, RZ, RZ, R23 ;  /* 0x000000ffff077224 */ /* 0x000fe200078e0017 */
[----:B------:R-:W5:Y:S01]  /*31460*/  LDG.E.U8.CONSTANT R8, desc[UR36][R32.64] ;  /* 0x0000002420087981 */ /* 0x000f62000c1e9100 */
[----:B------:R-:W-:Y:S01]  /*31470*/  IMAD.X R29, R9, 0x1, R29, P3 ;  /* 0x00000001091d7824 */ /* 0x000fe200018e061d */
[----:B------:R-:W-:Y:S01]  /*31480*/  IADD3 R10, P0, PT, R10, UR4, RZ ;  /* 0x000000040a0a7c10 */ /* 0x000fe2000ff1e0ff */
[----:B------:R-:W-:Y:S01]  /*31490*/  IMAD.X R30, R30, 0x1, R11, P6 ;  /* 0x000000011e1e7824 */ /* 0x000fe200030e060b */
[----:B------:R0:W-:Y:S01]  /*314a0*/  STL.128 [R1+0x310], R4 ;  /* 0x0003100401007387 */ /* 0x0001e20000100c00 */
[----:B------:R-:W-:Y:S01]  /*314b0*/  SHF.R.U32.HI R14, RZ, 0x8, R17 ;  /* 0x00000008ff0e7819 */ /* 0x000fe20000011611 */
[----:B------:R-:W-:-:S02]  /*314c0*/  IMAD.X R19, R13, 0x1, R34, P5 ;  /* 0x000000010d137824 */ /* 0x000fc400028e0622 */
[----:B------:R-:W-:Y:S01]  /*314d0*/  IMAD.X R13, R36, 0x1, R15, P4 ;  /* 0x00000001240d7824 */ /* 0x000fe200020e060f */
[----:B------:R-:W-:Y:S01]  /*314e0*/  LOP3.LUT R14, R14, 0xf, RZ, 0xc0, !PT ;  /* 0x0000000f0e0e7812 */ /* 0x000fe200078ec0ff */
[----:B------:R-:W-:Y:S02]  /*314f0*/  IMAD.X R11, RZ, RZ, UR5, P0 ;  /* 0x00000005ff0b7e24 */ /* 0x000fe400080e06ff */
[----:B0-----:R-:W-:Y:S02]  /*31500*/  IMAD.MOV.U32 R4, RZ, RZ, R20 ;  /* 0x000000ffff047224 */ /* 0x001fe400078e0014 */
[----:B------:R-:W-:Y:S02]  /*31510*/  IMAD.MOV.U32 R5, RZ, RZ, R27 ;  /* 0x000000ffff057224 */ /* 0x000fe400078e001b */
[----:B------:R-:W-:Y:S02]  /*31520*/  IMAD.MOV.U32 R6, RZ, RZ, R21 ;  /* 0x000000ffff067224 */ /* 0x000fe400078e0015 */
[----:B------:R-:W-:Y:S01]  /*31530*/  IMAD.MOV.U32 R7, RZ, RZ, R28 ;  /* 0x000000ffff077224 */ /* 0x000fe200078e001c */
[----:B------:R-:W-:Y:S01]  /*31540*/  IADD3 R14, P0, PT, R14, UR4, RZ ;  /* 0x000000040e0e7c10 */ /* 0x000fe2000ff1e0ff */
[----:B------:R0:W5:Y:S04]  /*31550*/  LDG.E.U8.CONSTANT R9, desc[UR36][R10.64] ;  /* 0x000000240a097981 */ /* 0x000168000c1e9100 */
[----:B------:R1:W-:Y:S01]  /*31560*/  STL.128 [R1+0x320], R4 ;  /* 0x0003200401007387 */ /* 0x0003e20000100c00 */
[----:B------:R-:W-:Y:S01]  /*31570*/  IMAD.X R15, RZ, RZ, UR5, P0 ;  /* 0x00000005ff0f7e24 */ /* 0x000fe200080e06ff */
[----:B0-----:R-:W-:-:S04]  /*31580*/  LOP3.LUT R10, R26, 0xf, RZ, 0xc0, !PT ;  /* 0x0000000f1a0a7812 */ /* 0x001fc800078ec0ff */
[----:B------:R0:W5:Y:S01]  /*31590*/  LDG.E.U8.CONSTANT R14, desc[UR36][R14.64] ;  /* 0x000000240e0e7981 */ /* 0x000162000c1e9100 */
[----:B-1----:R-:W-:Y:S02]  /*315a0*/  IMAD.MOV.U32 R4, RZ, RZ, R24 ;  /* 0x000000ffff047224 */ /* 0x002fe400078e0018 */
[----:B------:R-:W-:Y:S02]  /*315b0*/  IMAD.MOV.U32 R5, RZ, RZ, R29 ;  /* 0x000000ffff057224 */ /* 0x000fe400078e001d */
[----:B------:R-:W-:Y:S02]  /*315c0*/  IMAD.MOV.U32 R6, RZ, RZ, R25 ;  /* 0x000000ffff067224 */ /* 0x000fe400078e0019 */
[----:B------:R-:W-:-:S05]  /*315d0*/  IMAD.MOV.U32 R7, RZ, RZ, R30 ;  /* 0x000000ffff077224 */ /* 0x000fca00078e001e */
[----:B------:R1:W-:Y:S01]  /*315e0*/  STL.128 [R1+0x330], R4 ;  /* 0x0003300401007387 */ /* 0x0003e20000100c00 */
[----:B------:R-:W-:Y:S01]  /*315f0*/  LOP3.LUT R11, R22, 0xf, RZ, 0xc0, !PT ;  /* 0x0000000f160b7812 */ /* 0x000fe200078ec0ff */
[----:B-1----:R-:W-:Y:S02]  /*31600*/  IMAD.MOV.U32 R4, RZ, RZ, R18 ;  /* 0x000000ffff047224 */ /* 0x002fe400078e0012 */
[----:B------:R-:W-:Y:S02]  /*31610*/  IMAD.MOV.U32 R5, RZ, RZ, R19 ;  /* 0x000000ffff057224 */ /* 0x000fe400078e0013 */
[----:B------:R-:W-:Y:S02]  /*31620*/  IMAD.MOV.U32 R6, RZ, RZ, R12 ;  /* 0x000000ffff067224 */ /* 0x000fe400078e000c */
[----:B------:R-:W-:-:S05]  /*31630*/  IMAD.MOV.U32 R7, RZ, RZ, R13 ;  /* 0x000000ffff077224 */ /* 0x000fca00078e000d */
[----:B------:R1:W-:Y:S01]  /*31640*/  STL.128 [R1+0x340], R4 ;  /* 0x0003400401007387 */ /* 0x0003e20000100c00 */
[--C-:B------:R-:W-:Y:S02]  /*31650*/  SHF.R.U64 R34, R26, 0x1c, R17.reuse ;  /* 0x0000001c1a227819 */ /* 0x100fe40000001211 */
[----:B-1----:R-:W-:Y:S02]  /*31660*/  IADD3 R6, P0, PT, R10, UR4, RZ ;  /* 0x000000040a067c10 */ /* 0x002fe4000ff1e0ff */
[----:B------:R-:W-:-:S04]  /*31670*/  SHF.R.U32.HI R10, RZ, 0x4, R17 ;  /* 0x00000004ff0a7819 */ /* 0x000fc80000011611 */
[----:B------:R-:W-:Y:S01]  /*31680*/  LOP3.LUT R10, R10, 0xf, RZ, 0xc0, !PT ;  /* 0x0000000f0a0a7812 */ /* 0x000fe200078ec0ff */
[----:B------:R-:W-:-:S03]  /*31690*/  IMAD.X R7, RZ, RZ, UR5, P0 ;  /* 0x00000005ff077e24 */ /* 0x000fc600080e06ff */
[----:B------:R-:W-:Y:S02]  /*316a0*/  IADD3 R10, P0, PT, R10, UR4, RZ ;  /* 0x000000040a0a7c10 */ /* 0x000fe4000ff1e0ff */
[----:B------:R-:W-:Y:S01]  /*316b0*/  IADD3 R4, P2, PT, R11, UR4, RZ ;  /* 0x000000040b047c10 */ /* 0x000fe2000ff5e0ff */
[----:B------:R1:W5:Y:S01]  /*316c0*/  LDG.E.U8.CONSTANT R31, desc[UR36][R6.64] ;  /* 0x00000024061f7981 */ /* 0x000362000c1e9100 */
[C-C-:B------:R-:W-:Y:S01]  /*316d0*/  SHF.R.U64 R35, R26.reuse, 0x18, R17.reuse ;  /* 0x000000181a237819 */ /* 0x140fe20000001211 */
[----:B------:R-:W-:Y:S01]  /*316e0*/  IMAD.X R11, RZ, RZ, UR5, P0 ;  /* 0x00000005ff0b7e24 */ /* 0x000fe200080e06ff */
[C-C-:B------:R-:W-:Y:S02]  /*316f0*/  SHF.R.U64 R19, R26.reuse, 0x14, R17.reuse ;  /* 0x000000141a137819 */ /* 0x140fe40000001211 */
[C-C-:B0-----:R-:W-:Y:S02]  /*31700*/  SHF.R.U64 R15, R26.reuse, 0x10, R17.reuse ;  /* 0x000000101a0f7819 */ /* 0x141fe40000001211 */
[C-C-:B------:R-:W-:Y:S01]  /*31710*/  SHF.R.U64 R37, R26.reuse, 0xc, R17.reuse ;  /* 0x0000000c1a257819 */ /* 0x140fe20000001211 */
[----:B------:R-:W5:Y:S01]  /*31720*/  LDG.E.U8.CONSTANT R13, desc[UR36][R10.64] ;  /* 0x000000240a0d7981 */ /* 0x000f62000c1e9100 */
[----:B------:R-:W-:-:S02]  /*31730*/  SHF.R.U64 R18, R26, 0x8, R17 ;  /* 0x000000081a127819 */ /* 0x000fc40000001211 */
[----:B------:R-:W-:Y:S02]  /*31740*/  SHF.R.U64 R36, R26, 0x4, R17 ;  /* 0x000000041a247819 */ /* 0x000fe40000001211 */
[----:B------:R-:W-:-:S04]  /*31750*/  LOP3.LUT R17, R17, 0xf, RZ, 0xc0, !PT ;  /* 0x0000000f11117812 */ /* 0x000fc800078ec0ff */
[----:B-1----:R-:W-:Y:S01]  /*31760*/  IADD3 R6, P0, PT, R17, UR4, RZ ;  /* 0x0000000411067c10 */ /* 0x002fe2000ff1e0ff */
[----:B------:R-:W-:-:S04]  /*31770*/  IMAD.X R5, RZ, RZ, UR5, P2 ;  /* 0x00000005ff057e24 */ /* 0x000fc800090e06ff */
[----:B------:R-:W-:Y:S01]  /*31780*/  IMAD.X R7, RZ, RZ, UR5, P0 ;  /* 0x00000005ff077e24 */ /* 0x000fe200080e06ff */
[----:B------:R0:W5:Y:S04]  /*31790*/  LDG.E.U8.CONSTANT R26, desc[UR36][R4.64] ;  /* 0x00000024041a7981 */ /* 0x000168000c1e9100 */
[----:B------:R-:W5:Y:S01]  /*317a0*/  LDG.E.U8.CONSTANT R12, desc[UR36][R6.64] ;  /* 0x00000024060c7981 */ /* 0x000f62000c1e9100 */
[----:B------:R-:W-:Y:S02]  /*317b0*/  LOP3.LUT R39, R34, 0xf, RZ, 0xc0, !PT ;  /* 0x0000000f22277812 */ /* 0x000fe400078ec0ff */
[----:B0-----:R-:W-:Y:S02]  /*317c0*/  LEA.HI R4, P0, R27, UR4, RZ, 0x4 ;  /* 0x000000041b047c11 */ /* 0x001fe4000f8120ff */
[----:B------:R-:W-:-:S03]  /*317d0*/  LEA.HI R32, P1, R23, UR4, RZ, 0x4 ;  /* 0x0000000417207c11 */ /* 0x000fc6000f8320ff */
[----:B------:R-:W-:Y:S01]  /*317e0*/  IMAD.X R5, RZ, RZ, UR5, P0 ;  /* 0x00000005ff057e24 */ /* 0x000fe200080e06ff */
[----:B------:R-:W-:Y:S02]  /*317f0*/  LOP3.LUT R11, R19, 0xf, RZ, 0xc0, !PT ;  /* 0x0000000f130b7812 */ /* 0x000fe400078ec0ff */
[----:B------:R-:W-:Y:S02]  /*31800*/  IADD3 R10, P0, PT, R39, UR4, RZ ;  /* 0x00000004270a7c10 */ /* 0x000fe4000ff1e0ff */
[----:B------:R-:W-:Y:S01]  /*31810*/  LOP3.LUT R17, R23, 0xf, RZ, 0xc0, !PT ;  /* 0x0000000f17117812 */ /* 0x000fe200078ec0ff */
[----:B------:R0:W5:Y:S01]  /*31820*/  LDG.E.U8.CONSTANT R19, desc[UR36][R4.64] ;  /* 0x0000002404137981 */ /* 0x000162000c1e9100 */
[----:B------:R-:W-:Y:S02]  /*31830*/  IMAD.X R33, RZ, RZ, UR5, P1 ;  /* 0x00000005ff217e24 */ /* 0x000fe400088e06ff */
[----:B------:R-:W-:Y:S02]  /*31840*/  IADD3 R34, P1, PT, R17, UR4, RZ ;  /* 0x0000000411227c10 */ /* 0x000fe4000ff3e0ff */
[----:B------:R-:W-:Y:S01]  /*31850*/  LOP3.LUT R38, R35, 0xf, RZ, 0xc0, !PT ;  /* 0x0000000f23267812 */ /* 0x000fe200078ec0ff */
[----:B------:R-:W5:Y:S01]  /*31860*/  LDG.E.U8.CONSTANT R32, desc[UR36][R32.64] ;  /* 0x0000002420207981 */ /* 0x000f62000c1e9100 */
[----:B0-----:R-:W-:Y:S01]  /*31870*/  IADD3 R4, P2, PT, R11, UR4, RZ ;  /* 0x000000040b047c10 */ /* 0x001fe2000ff5e0ff */
[----:B------:R-:W-:-:S02]  /*31880*/  IMAD.X R11, RZ, RZ, UR5, P0 ;  /* 0x00000005ff0b7e24 */ /* 0x000fc400080e06ff */
[----:B------:R-:W-:Y:S01]  /*31890*/  IMAD.X R35, RZ, RZ, UR5, P1 ;  /* 0x00000005ff237e24 */ /* 0x000fe200088e06ff */
[----:B------:R-:W-:-:S03]  /*318a0*/  IADD3 R6, P1, PT, R38, UR4, RZ ;  /* 0x0000000426067c10 */ /* 0x000fc6000ff3e0ff */
[----:B------:R-:W5:Y:S02]  /*318b0*/  LDG.E.U8.CONSTANT R11, desc[UR36][R10.64] ;  /* 0x000000240a0b7981 */ /* 0x000f64000c1e9100 */
[----:B------:R-:W-:Y:S02]  /*318c0*/  IMAD.X R7, RZ, RZ, UR5, P1 ;  /* 0x00000005ff077e24 */ /* 0x000fe400088e06ff */
[----:B------:R-:W-:Y:S01]  /*318d0*/  IMAD.X R5, RZ, RZ, UR5, P2 ;  /* 0x00000005ff057e24 */ /* 0x000fe200090e06ff */
[----:B------:R-:W-:Y:S01]  /*318e0*/  LOP3.LUT R15, R15, 0xf, RZ, 0xc0, !PT ;  /* 0x0000000f0f0f7812 */ /* 0x000fe200078ec0ff */
[----:B------:R0:W5:Y:S04]  /*318f0*/  LDG.E.U8.CONSTANT R33, desc[UR36][R34.64] ;  /* 0x0000002422217981 */ /* 0x000168000c1e9100 */
[----:B------:R-:W5:Y:S01]  /*31900*/  LDG.E.U8.CONSTANT R10, desc[UR36][R6.64] ;  /* 0x00000024060a7981 */ /* 0x000f62000c1e9100 */
[----:B0-----:R-:W-:-:S03]  /*31910*/  IADD3 R34, P0, PT, R15, UR4, RZ ;  /* 0x000000040f227c10 */ /* 0x001fc6000ff1e0ff */
[----:B------:R-:W5:Y:S02]  /*31920*/  LDG.E.U8.CONSTANT R7, desc[UR36][R4.64] ;  /* 0x0000002404077981 */ /* 0x000f64000c1e9100 */
[----:B------:R-:W-:Y:S01]  /*31930*/  IMAD.X R35, RZ, RZ, UR5, P0 ;  /* 0x00000005ff237e24 */ /* 0x000fe200080e06ff */
[----:B------:R-:W-:Y:S02]  /*31940*/  LOP3.LUT R37, R37, 0xf, RZ, 0xc0, !PT ;  /* 0x0000000f25257812 */ /* 0x000fe400078ec0ff */
[----:B------:R-:W-:Y:S02]  /*31950*/  SHF.R.U32.HI R39, RZ, 0x18, R23 ;  /* 0x00000018ff277819 */ /* 0x000fe40000011617 */
[----:B------:R0:W5:Y:S01]  /*31960*/  LDG.E.U8.CONSTANT R6, desc[UR36][R34.64] ;  /* 0x0000002422067981 */ /* 0x000162000c1e9100 */
[----:B------:R-:W-:Y:S02]  /*31970*/  IADD3 R38, P1, PT, R37, UR4, RZ ;  /* 0x0000000425267c10 */ /* 0x000fe4000ff3e0ff */
[----:B------:R-:W-:-:S03]  /*31980*/  LOP3.LUT R15, R39, 0xf, RZ, 0xc0, !PT ;  /* 0x0000000f270f7812 */ /* 0x000fc600078ec0ff */
[----:B------:R-:W-:Y:S01]  /*31990*/  IMAD.X R39, RZ, RZ, UR5, P1 ;  /* 0x00000005ff277e24 */ /* 0x000fe200088e06ff */
[----:B------:R-:W-:Y:S02]  /*319a0*/  LOP3.LUT R18, R18, 0xf, RZ, 0xc0, !PT ;  /* 0x0000000f12127812 */ /* 0x000fe400078ec0ff */
[----:B------:R-:W-:Y:S02]  /*319b0*/  LOP3.LUT R17, R36, 0xf, RZ, 0xc0, !PT ;  /* 0x0000000f24117812 */ /* 0x000fe400078ec0ff */
[----:B0-----:R-:W-:Y:S02]  /*319c0*/  IADD3 R34, P1, PT, R15, UR4, RZ ;  /* 0x000000040f227c10 */ /* 0x001fe4000ff3e0ff */
[----:B------:R-:W5:Y:S01]  /*319d0*/  LDG.E.U8.CONSTANT R15, desc[UR36][R38.64] ;  /* 0x00000024260f7981 */ /* 0x000f62000c1e9100 */
[----:B------:R-:W-:-:S05]  /*319e0*/  IADD3 R36, P0, PT, R18, UR4, RZ ;  /* 0x0000000412247c10 */ /* 0x000fca000ff1e0ff */
[----:B------:R-:W-:Y:S01]  /*319f0*/  IMAD.X R37, RZ, RZ, UR5, P0 ;  /* 0x00000005ff257e24 */ /* 0x000fe200080e06ff */
[----:B------:R-:W-:-:S04]  /*31a00*/  IADD3 R4, P2, PT, R17, UR4, RZ ;  /* 0x0000000411047c10 */ /* 0x000fc8000ff5e0ff */
[----:B------:R0:W5:Y:S01]  /*31a10*/  LDG.E.U8.CONSTANT R17, desc[UR36][R36.64] ;  /* 0x0000002424117981 */ /* 0x000162000c1e9100 */
[----:B------:R-:W-:-:S05]  /*31a20*/  IMAD.X R5, RZ, RZ, UR5, P2 ;  /* 0x00000005ff057e24 */ /* 0x000fca00090e06ff */
[----:B------:R-:W5:Y:S01]  /*31a30*/  LDG.E.U8.CONSTANT R18, desc[UR36][R4.64] ;  /* 0x0000002404127981 */ /* 0x000f62000c1e9100 */
[----:B------:R-:W-:Y:S01]  /*31a40*/  IMAD.X R35, RZ, RZ, UR5, P1 ;  /* 0x00000005ff237e24 */ /* 0x000fe200088e06ff */
[--C-:B------:R-:W-:Y:S02]  /*31a50*/  SHF.R.U32.HI R54, RZ, 0x14, R23.reuse ;  /* 0x00000014ff367819 */ /* 0x100fe40000011617 */
[--C-:B------:R-:W-:Y:S02]  /*31a60*/  SHF.R.U32.HI R55, RZ, 0x10, R23.reuse ;  /* 0x00000010ff377819 */ /* 0x100fe40000011617 */
[----:B------:R1:W5:Y:S01]  /*31a70*/  LDG.E.U8.CONSTANT R34, desc[UR36][R34.64] ;  /* 0x0000002422227981 */ /* 0x000362000c1e9100 */
[----:B0-----:R-:W-:Y:S02]  /*31a80*/  LOP3.LUT R36, R54, 0xf, RZ, 0xc0, !PT ;  /* 0x0000000f36247812 */ /* 0x001fe400078ec0ff */
[C-C-:B------:R-:W-:Y:S02]  /*31a90*/  SHF.R.U64 R53, R22.reuse, 0x1c, R23.reuse ;  /* 0x0000001c16357819 */ /* 0x140fe40000001217 */
[----:B------:R-:W-:-:S02]  /*31aa0*/  SHF.R.U64 R52, R22, 0x18, R23 ;  /* 0x0000001816347819 */ /* 0x000fc40000001217 */
[C-C-:B------:R-:W-:Y:S02]  /*31ab0*/  SHF.R.U64 R51, R22.reuse, 0x14, R23.reuse ;  /* 0x0000001416337819 */ /* 0x140fe40000001217 */
[C-C-:B------:R-:W-:Y:S02]  /*31ac0*/  SHF.R.U64 R50, R22.reuse, 0x10, R23.reuse ;  /* 0x0000001016327819 */ /* 0x140fe40000001217 */
[C-C-:B------:R-:W-:Y:S02]  /*31ad0*/  SHF.R.U64 R39, R22.reuse, 0xc, R23.reuse ;  /* 0x0000000c16277819 */ /* 0x140fe40000001217 */
[C-C-:B------:R-:W-:Y:S02]  /*31ae0*/  SHF.R.U64 R38, R22.reuse, 0x8, R23.reuse ;  /* 0x0000000816267819 */ /* 0x140fe40000001217 */
[----:B-1----:R-:W-:Y:S02]  /*31af0*/  SHF.R.U64 R35, R22, 0x4, R23 ;  /* 0x0000000416237819 */ /* 0x002fe40000001217 */
[----:B------:R-:W-:-:S02]  /*31b00*/  LOP3.LUT R22, R55, 0xf, RZ, 0xc0, !PT ;  /* 0x0000000f37167812 */ /* 0x000fc400078ec0ff */
[--C-:B------:R-:W-:Y:S02]  /*31b10*/  SHF.R.U32.HI R4, RZ, 0xc, R23.reuse ;  /* 0x0000000cff047819 */ /* 0x100fe40000011617 */
[----:B------:R-:W-:Y:S02]  /*31b20*/  IADD3 R36, P0, PT, R36, UR4, RZ ;  /* 0x0000000424247c10 */ /* 0x000fe4000ff1e0ff */
[----:B------:R-:W-:Y:S02]  /*31b30*/  IADD3 R22, P1, PT, R22, UR4, RZ ;  /* 0x0000000416167c10 */ /* 0x000fe4000ff3e0ff */
[--C-:B------:R-:W-:Y:S02]  /*31b40*/  SHF.R.U32.HI R5, RZ, 0x8, R23.reuse ;  /* 0x00000008ff057819 */ /* 0x100fe40000011617 */
[----:B------:R-:W-:Y:S01]  /*31b50*/  LOP3.LUT R4, R4, 0xf, RZ, 0xc0, !PT ;  /* 0x0000000f04047812 */ /* 0x000fe200078ec0ff */
[----:B------:R-:W-:Y:S01]  /*31b60*/  IMAD.X R37, RZ, RZ, UR5, P0 ;  /* 0x00000005ff257e24 */ /* 0x000fe200080e06ff */
[----:B------:R-:W-:Y:S01]  /*31b70*/  SHF.R.U32.HI R54, RZ, 0x4, R23 ;  /* 0x00000004ff367819 */ /* 0x000fe20000011617 */
[----:B------:R-:W-:Y:S01]  /*31b80*/  IMAD.X R23, RZ, RZ, UR5, P1 ;  /* 0x00000005ff177e24 */ /* 0x000fe200088e06ff */
[----:B------:R-:W-:-:S02]  /*31b90*/  LOP3.LUT R5, R5, 0xf, RZ, 0xc0, !PT ;  /* 0x0000000f05057812 */ /* 0x000fc400078ec0ff */
[----:B------:R-:W-:Y:S01]  /*31ba0*/  IADD3 R4, P0, PT, R4, UR4, RZ ;  /* 0x0000000404047c10 */ /* 0x000fe2000ff1e0ff */
[----:B------:R0:W5:Y:S01]  /*31bb0*/  LDG.E.U8.CONSTANT R59, desc[UR36][R36.64] ;  /* 0x00000024243b7981 */ /* 0x000162000c1e9100 */
[----:B------:R-:W-:-:S03]  /*31bc0*/  LOP3.LUT R54, R54, 0xf, RZ, 0xc0, !PT ;  /* 0x0000000f36367812 */ /* 0x000fc600078ec0ff */
[----:B------:R1:W5:Y:S01]  /*31bd0*/  LDG.E.U8.CONSTANT R58, desc[UR36][R22.64] ;  /* 0x00000024163a7981 */ /* 0x000362000c1e9100 */
[----:B------:R-:W-:Y:S02]  /*31be0*/  LOP3.LUT R53, R53, 0xf, RZ, 0xc0, !PT ;  /* 0x0000000f35357812 */ /* 0x000fe400078ec0ff */
[----:B0-----:R-:W-:Y:S01]  /*31bf0*/  IADD3 R36, P1, PT, R5, UR4, RZ ;  /* 0x0000000405247c10 */ /* 0x001fe2000ff3e0ff */
[----:B------:R-:W-:Y:S01]  /*31c00*/  IMAD.X R5, RZ, RZ, UR5, P0 ;  /* 0x00000005ff057e24 */ /* 0x000fe200080e06ff */
[----:B-1----:R-:W-:-:S03]  /*31c10*/  IADD3 R22, P0, PT, R54, UR4, RZ ;  /* 0x0000000436167c10 */ /* 0x002fc6000ff1e0ff */
[----:B------:R-:W-:Y:S01]  /*31c20*/  IMAD.X R37, RZ, RZ, UR5, P1 ;  /* 0x00000005ff257e24 */ /* 0x000fe200088e06ff */
[----:B------:R0:W5:Y:S01]  /*31c30*/  LDG.E.U8.CONSTANT R57, desc[UR36][R4.64] ;  /* 0x0000002404397981 */ /* 0x000162000c1e9100 */
[----:B------:R-:W-:Y:S01]  /*31c40*/  LOP3.LUT R52, R52, 0xf, RZ, 0xc0, !PT ;  /* 0x0000000f34347812 */ /* 0x000fe200078ec0ff */
[----:B------:R-:W-:Y:S01]  /*31c50*/  IMAD.X R23, RZ, RZ, UR5, P0 ;  /* 0x00000005ff177e24 */ /* 0x000fe200080e06ff */
[----:B------:R-:W-:Y:S01]  /*31c60*/  LOP3.LUT R51, R51, 0xf, RZ, 0xc0, !PT ;  /* 0x0000000f33337812 */ /* 0x000fe200078ec0ff */
[----:B------:R1:W5:Y:S01]  /*31c70*/  LDG.E.U8.CONSTANT R56, desc[UR36][R36.64] ;  /* 0x0000002424387981 */ /* 0x000362000c1e9100 */
[----:B------:R-:W-:-:S03]  /*31c80*/  LOP3.LUT R50, R50, 0xf, RZ, 0xc0, !PT ;  /* 0x0000000f32327812 */ /* 0x000fc600078ec0ff */
[----:B------:R2:W5:Y:S01]  /*31c90*/  LDG.E.U8.CONSTANT R55, desc[UR36][R22.64] ;  /* 0x0000002416377981 */ /* 0x000562000c1e9100 */
[----:B0-----:R-:W-:Y:S02]  /*31ca0*/  IADD3 R4, P1, PT, R53, UR4, RZ ;  /* 0x0000000435047c10 */ /* 0x001fe4000ff3e0ff */
[----:B-1----:R-:W-:-:S03]  /*31cb0*/  IADD3 R36, P0, PT, R52, UR4, RZ ;  /* 0x0000000434247c10 */ /* 0x002fc6000ff1e0ff */
[----:B------:R-:W-:Y:S01]  /*31cc0*/  IMAD.X R5, RZ, RZ, UR5, P1 ;  /* 0x00000005ff057e24 */ /* 0x000fe200088e06ff */
[----:B--2---:R-:W-:Y:S01]  /*31cd0*/  IADD3 R22, P1, PT, R51, UR4, RZ ;  /* 0x0000000433167c10 */ /* 0x004fe2000ff3e0ff */
[----:B------:R-:W-:-:S03]  /*31ce0*/  IMAD.X R37, RZ, RZ, UR5, P0 ;  /* 0x00000005ff257e24 */ /* 0x000fc600080e06ff */
[----:B------:R0:W2:Y:S01]  /*31cf0*/  LDG.E.U8.CONSTANT R54, desc[UR36][R4.64] ;  /* 0x0000002404367981 */ /* 0x0000a2000c1e9100 */
[----:B------:R-:W-:Y:S01]  /*31d00*/  LOP3.LUT R39, R39, 0xf, RZ, 0xc0, !PT ;  /* 0x0000000f27277812 */ /* 0x000fe200078ec0ff */
[----:B------:R-:W-:Y:S01]  /*31d10*/  IMAD.X R23, RZ, RZ, UR5, P1 ;  /* 0x00000005ff177e24 */ /* 0x000fe200088e06ff */
[----:B------:R-:W-:Y:S01]  /*31d20*/  LOP3.LUT R38, R38, 0xf, RZ, 0xc0, !PT ;  /* 0x0000000f26267812 */ /* 0x000fe200078ec0ff */
[----:B------:R1:W2:Y:S01]  /*31d30*/  LDG.E.U8.CONSTANT R53, desc[UR36][R36.64] ;  /* 0x0000002424357981 */ /* 0x0002a2000c1e9100 */
[----:B------:R-:W-:-:S03]  /*31d40*/  LOP3.LUT R35, R35, 0xf, RZ, 0xc0, !PT ;  /* 0x0000000f23237812 */ /* 0x000fc600078ec0ff */
[----:B------:R3:W2:Y:S01]  /*31d50*/  LDG.E.U8.CONSTANT R52, desc[UR36][R22.64] ;  /* 0x0000002416347981 */ /* 0x0006a2000c1e9100 */
[----:B0-----:R-:W-:-:S05]  /*31d60*/  IADD3 R4, P0, PT, R50, UR4, RZ ;  /* 0x0000000432047c10 */ /* 0x001fca000ff1e0ff */
[----:B------:R-:W-:Y:S01]  /*31d70*/  IMAD.X R5, RZ, RZ, UR5, P0 ;  /* 0x00000005ff057e24 */ /* 0x000fe200080e06ff */
[----:B-1----:R-:W-:Y:S02]  /*31d80*/  IADD3 R36, P1, PT, R39, UR4, RZ ;  /* 0x0000000427247c10 */ /* 0x002fe4000ff3e0ff */
[----:B---3--:R-:W-:Y:S02]  /*31d90*/  IADD3 R22, P0, PT, R38, UR4, RZ ;  /* 0x0000000426167c10 */ /* 0x008fe4000ff1e0ff */
[----:B------:R0:W3:Y:S01]  /*31da0*/  LDG.E.U8.CONSTANT R51, desc[UR36][R4.64] ;  /* 0x0000002404337981 */ /* 0x0000e2000c1e9100 */
[----:B------:R-:W-:Y:S01]  /*31db0*/  SHF.R.U32.HI R38, RZ, 0x18, R27 ;  /* 0x00000018ff267819 */ /* 0x000fe2000001161b */
[----:B------:R-:W-:Y:S02]  /*31dc0*/  IMAD.X R37, RZ, RZ, UR5, P1 ;  /* 0x00000005ff257e24 */ /* 0x000fe400088e06ff */
[----:B------:R-:W-:Y:S01]  /*31dd0*/  IMAD.X R23, RZ, RZ, UR5, P0 ;  /* 0x00000005ff177e24 */ /* 0x000fe200080e06ff */
[----:B------:R-:W-:-:S02]  /*31de0*/  LOP3.LUT R38, R38, 0xf, RZ, 0xc0, !PT ;  /* 0x0000000f26267812 */ /* 0x000fc400078ec0ff */
[----:B------:R-:W3:Y:S01]  /*31df0*/  LDG.E.U8.CONSTANT R50, desc[UR36][R36.64] ;  /* 0x0000002424327981 */ /* 0x000ee2000c1e9100 */
[----:B0-----:R-:W-:-:S03]  /*31e00*/  IADD3 R4, P1, PT, R35, UR4, RZ ;  /* 0x0000000423047c10 */ /* 0x001fc6000ff3e0ff */
[----:B------:R0:W3:Y:S01]  /*31e10*/  LDG.E.U8.CONSTANT R39, desc[UR36][R22.64] ;  /* 0x0000002416277981 */ /* 0x0000e2000c1e9100 */
[----:B------:R-:W-:Y:S01]  /*31e20*/  SHF.R.U32.HI R35, RZ, 0x14, R27 ;  /* 0x00000014ff237819 */ /* 0x000fe2000001161b */
[----:B------:R-:W-:-:S03]  /*31e30*/  IMAD.X R5, RZ, RZ, UR5, P1 ;  /* 0x00000005ff057e24 */ /* 0x000fc600088e06ff */
[----:B------:R-:W-:Y:S02]  /*31e40*/  LOP3.LUT R35, R35, 0xf, RZ, 0xc0, !PT ;  /* 0x0000000f23237812 */ /* 0x000fe400078ec0ff */
[----:B0-----:R-:W-:Y:S02]  /*31e50*/  IADD3 R22, P0, PT, R38, UR4, RZ ;  /* 0x0000000426167c10 */ /* 0x001fe4000ff1e0ff */
[----:B------:R0:W3:Y:S03]  /*31e60*/  LDG.E.U8.CONSTANT R38, desc[UR36][R4.64] ;  /* 0x0000002404267981 */ /* 0x0000e6000c1e9100 */
[----:B------:R-:W-:Y:S01]  /*31e70*/  IMAD.X R23, RZ, RZ, UR5, P0 ;  /* 0x00000005ff177e24 */ /* 0x000fe200080e06ff */
[----:B------:R-:W-:Y:S02]  /*31e80*/  SHF.R.U32.HI R60, RZ, 0xc, R27 ;  /* 0x0000000cff3c7819 */ /* 0x000fe4000001161b */
[----:B0-----:R-:W-:-:S02]  /*31e90*/  IADD3 R4, P0, PT, R35, UR4, RZ ;  /* 0x0000000423047c10 */ /* 0x001fc4000ff1e0ff */
[----:B------:R-:W3:Y:S01]  /*31ea0*/  LDG.E.U8.CONSTANT R37, desc[UR36][R22.64] ;  /* 0x0000002416257981 */ /* 0x000ee2000c1e9100 */
[----:B------:R-:W-:Y:S02]  /*31eb0*/  SHF.R.U32.HI R35, RZ, 0x10, R27 ;  /* 0x00000010ff237819 */ /* 0x000fe4000001161b */
[----:B------:R-:W-:Y:S02]  /*31ec0*/  IMAD.X R5, RZ, RZ, UR5, P0 ;  /* 0x00000005ff057e24 */ /* 0x000fe400080e06ff */
[----:B------:R-:W-:-:S03]  /*31ed0*/  LOP3.LUT R35, R35, 0xf, RZ, 0xc0, !PT ;  /* 0x0000000f23237812 */ /* 0x000fc600078ec0ff */
[----:B------:R0:W3:Y:S01]  /*31ee0*/  LDG.E.U8.CONSTANT R36, desc[UR36][R4.64] ;  /* 0x0000002404247981 */ /* 0x0000e2000c1e9100 */
[----:B------:R-:W-:Y:S02]  /*31ef0*/  LOP3.LUT R60, R60, 0xf, RZ, 0xc0, !PT ;  /* 0x0000000f3c3c7812 */ /* 0x000fe400078ec0ff */
[----:B0-----:R-:W-:-:S05]  /*31f00*/  IADD3 R4, P0, PT, R35, UR4, RZ ;  /* 0x0000000423047c10 */ /* 0x001fca000ff1e0ff */
[----:B------:R-:W-:Y:S01]  /*31f10*/  IMAD.X R5, RZ, RZ, UR5, P0 ;  /* 0x00000005ff057e24 */ /* 0x000fe200080e06ff */
[----:B------:R-:W-:-:S04]  /*31f20*/  SHF.R.U32.HI R22, RZ, 0x8, R27 ;  /* 0x00000008ff167819 */ /* 0x000fc8000001161b */
[----:B------:R0:W3:Y:S01]  /*31f30*/  LDG.E.U8.CONSTANT R35, desc[UR36][R4.64] ;  /* 0x0000002404237981 */ /* 0x0000e2000c1e9100 */
[----:B------:R-:W-:Y:S02]  /*31f40*/  LOP3.LUT R22, R22, 0xf, RZ, 0xc0, !PT ;  /* 0x0000000f16167812 */ /* 0x000fe400078ec0ff */
[----:B------:R-:W-:Y:S02]  /*31f50*/  SHF.R.U32.HI R61, RZ, 0x4, R27 ;  /* 0x00000004ff3d7819 */ /* 0x000fe4000001161b */
[----:B0-----:R-:W-:Y:S02]  /*31f60*/  IADD3 R4, P0, PT, R60, UR4, RZ ;  /* 0x000000043c047c10 */ /* 0x001fe4000ff1e0ff */
[----:B------:R-:W-:-:S03]  /*31f70*/  LOP3.LUT R61, R61, 0xf, RZ, 0xc0, !PT ;  /* 0x0000000f3d3d7812 */ /* 0x000fc600078ec0ff */
[----:B------:R-:W-:Y:S01]  /*31f80*/  IMAD.X R5, RZ, RZ, UR5, P0 ;  /* 0x00000005ff057e24 */ /* 0x000fe200080e06ff */
[----:B------:R-:W-:-:S04]  /*31f90*/  IADD3 R22, P0, PT, R22, UR4, RZ ;  /* 0x0000000416167c10 */ /* 0x000fc8000ff1e0ff */
[----:B------:R0:W3:Y:S01]  /*31fa0*/  LDG.E.U8.CONSTANT R60, desc[UR36][R4.64] ;  /* 0x00000024043c7981 */ /* 0x0000e2000c1e9100 */
[----:B------:R-:W-:-:S03]  /*31fb0*/  IMAD.X R23, RZ, RZ, UR5, P0 ;  /* 0x00000005ff177e24 */ /* 0x000fc600080e06ff */
[----:B------:R1:W-:Y:S04]  /*31fc0*/  STL.U8 [R1+0x350], R16 ;  /* 0x0003501001007387 */ /* 0x0003e80000100000 */
[----:B------:R4:W3:Y:S01]  /*31fd0*/  LDG.E.U8.CONSTANT R22, desc[UR36][R22.64] ;  /* 0x0000002416167981 */ /* 0x0008e2000c1e9100 */
[----:B0-----:R-:W-:Y:S02]  /*31fe0*/  IADD3 R4, P0, PT, R61, UR4, RZ ;  /* 0x000000043d047c10 */ /* 0x001fe4000ff1e0ff */
[----:B------:R-:W-:-:S03]  /*31ff0*/  LOP3.LUT R61, R27, 0xf, RZ, 0xc0, !PT ;  /* 0x0000000f1b3d7812 */ /* 0x000fc600078ec0ff */
[----:B------:R-:W-:-:S05]  /*32000*/  IMAD.X R5, RZ, RZ, UR5, P0 ;  /* 0x00000005ff057e24 */ /* 0x000fca00080e06ff */
[----:B-1----:R0:W3:Y:S01]  /*32010*/  LDG.E.U8.CONSTANT R16, desc[UR36][R4.64] ;  /* 0x0000002404107981 */ /* 0x0020e2000c1e9100 */
[----:B----4-:R-:W-:Y:S02]  /*32020*/  SHF.R.U64 R23, R20, 0x1c, R27 ;  /* 0x0000001c14177819 */ /* 0x010fe4000000121b */
[----:B0-----:R-:W-:Y:S02]  /*32030*/  IADD3 R4, P0, PT, R61, UR4, RZ ;  /* 0x000000043d047c10 */ /* 0x001fe4000ff1e0ff */
[----:B------:R-:W-:-:S03]  /*32040*/  LOP3.LUT R23, R23, 0xf, RZ, 0xc0, !PT ;  /* 0x0000000f17177812 */ /* 0x000fc600078ec0ff */
[----:B------:R-:W-:Y:S01]  /*32050*/  IMAD.X R5, RZ, RZ, UR5, P0 ;  /* 0x00000005ff057e24 */ /* 0x000fe200080e06ff */
[----:B------:R0:W-:Y:S04]  /*32060*/  STL.U8 [R1+0x351], R3 ;  /* 0x0003510301007387 */ /* 0x0001e80000100000 */
[----:B0-----:R0:W4:Y:S02]  /*32070*/  LDG.E.U8.CONSTANT R3, desc[UR36][R4.64] ;  /* 0x0000002404037981 */ /* 0x001124000c1e9100 */
[----:B0-----:R-:W-:Y:S02]  /*32080*/  IADD3 R4, P0, PT, R23, UR4, RZ ;  /* 0x0000000417047c10 */ /* 0x001fe4000ff1e0ff */
[----:B------:R-:W-:-:S03]  /*32090*/  SHF.R.U64 R23, R20, 0x18, R27 ;  /* 0x0000001814177819 */ /* 0x000fc6000000121b */
[----:B------:R-:W-:Y:S01]  /*320a0*/  IMAD.X R5, RZ, RZ, UR5, P0 ;  /* 0x00000005ff057e24 */ /* 0x000fe200080e06ff */
[----:B------:R-:W-:Y:S01]  /*320b0*/  LOP3.LUT R23, R23, 0xf, RZ, 0xc0, !PT ;  /* 0x0000000f17177812 */ /* 0x000fe200078ec0ff */
[----:B------:R0:W-:Y:S04]  /*320c0*/  STL.U8 [R1+0x352], R0 ;  /* 0x0003520001007387 */ /* 0x0001e80000100000 */
[----:B0-----:R0:W4:Y:S02]  /*320d0*/  LDG.E.U8.CONSTANT R0, desc[UR36][R4.64] ;  /* 0x0000002404007981 */ /* 0x001124000c1e9100 */
        /* <DEDUP_REMOVED lines=29> */
[----:B------:R-:W-:-:S03]  /*322b0*/  LOP3.LUT R20, R20, 0xf, RZ, 0xc0, !PT ;  /* 0x0000000f14147812 */ /* 0x000fc600078ec0ff */
[----:B0-----:R0:W5:Y:S02]  /*322c0*/  LDG.E.U8.CONSTANT R12, desc[UR36][R4.64] ;  /* 0x00000024040c7981 */ /* 0x001164000c1e9100 */
[----:B0-----:R-:W-:-:S05]  /*322d0*/  IADD3 R4, P0, PT, R23, UR4, RZ ;  /* 0x0000000417047c10 */ /* 0x001fca000ff1e0ff */
[----:B------:R-:W-:Y:S01]  /*322e0*/  IMAD.X R5, RZ, RZ, UR5, P0 ;  /* 0x00000005ff057e24 */ /* 0x000fe200080e06ff */
[----:B------:R-:W-:-:S04]  /*322f0*/  IADD3 R62, P0, PT, R20, UR4, RZ ;  /* 0x00000004143e7c10 */ /* 0x000fc8000ff1e0ff */
        /* <DEDUP_REMOVED lines=19> */
[----:B------:R-:W-:-:S02]  /*32430*/  SHF.R.U64 R27, R21, 0x1c, R28 ;  /* 0x0000001c151b7819 */ /* 0x000fc4000000121c */
[--C-:B------:R-:W-:Y:S01]  /*32440*/  SHF.R.U64 R61, R21, 0x18, R28.reuse ;  /* 0x00000018153d7819 */ /* 0x100fe2000000121c */
        /* <DEDUP_REMOVED lines=8> */
[----:B--2---:R2:W5:Y:S04]  /*324d0*/  LDG.E.U8.CONSTANT R7, desc[UR36][R4.64] ;  /* 0x0000002404077981 */ /* 0x004568000c1e9100 */
[----:B------:R-:W-:Y:S04]  /*324e0*/  STL.U8 [R1+0x364], R57 ;  /* 0x0003643901007387 */ /* 0x000fe80000100000 */
[----:B------:R1:W-:Y:S01]  /*324f0*/  STL.U8 [R1+0x363], R58 ;  /* 0x0003633a01007387 */ /* 0x0003e20000100000 */
[----:B--2---:R-:W-:-:S02]  /*32500*/  IADD3 R4, P0, PT, R23, UR4, RZ ;  /* 0x0000000417047c10 */ /* 0x004fc4000ff1e0ff */
[----:B------:R-:W-:Y:S01]  /*32510*/  SHF.R.U32.HI R23, RZ, 0xc, R28 ;  /* 0x0000000cff177819 */ /* 0x000fe2000001161c */
[----:B------:R2:W-:Y:S02]  /*32520*/  STL.U8 [R1+0x365], R56 ;  /* 0x0003653801007387 */ /* 0x0005e40000100000 */
[----:B------:R-:W-:Y:S01]  /*32530*/  IMAD.X R5, RZ, RZ, UR5, P0 ;  /* 0x00000005ff057e24 */ /* 0x000fe200080e06ff */
[----:B------:R-:W-:Y:S01]  /*32540*/  LOP3.LUT R23, R23, 0xf, RZ, 0xc0, !PT ;  /* 0x0000000f17177812 */ /* 0x000fe200078ec0ff */
[----:B------:R2:W-:Y:S04]  /*32550*/  STL.U8 [R1+0x366], R55 ;  /* 0x0003663701007387 */ /* 0x0005e80000100000 */
[----:B------:R0:W5:Y:S04]  /*32560*/  LDG.E.U8.CONSTANT R6, desc[UR36][R4.64] ;  /* 0x0000002404067981 */ /* 0x000168000c1e9100 */
[----:B------:R2:W-:Y:S04]  /*32570*/  STL.U8 [R1+0x367], R33 ;  /* 0x0003672101007387 */ /* 0x0005e80000100000 */
[----:B------:R4:W-:Y:S01]  /*32580*/  STL.U8 [R1+0x368], R54 ;  /* 0x0003683601007387 */ /* 0x0009e20000100000 */
[----:B0-----:R-:W-:-:S02]  /*32590*/  IADD3 R4, P0, PT, R23, UR4, RZ ;  /* 0x0000000417047c10 */ /* 0x001fc4000ff1e0ff */
[----:B------:R-:W-:Y:S01]  /*325a0*/  SHF.R.U32.HI R23, RZ, 0x8, R28 ;  /* 0x00000008ff177819 */ /* 0x000fe2000001161c */
[----:B------:R-:W5:Y:S02]  /*325b0*/  LDG.E.U8.CONSTANT R62, desc[UR36][R62.64] ;  /* 0x000000243e3e7981 */ /* 0x000f64000c1e9100 */
[----:B------:R-:W-:Y:S01]  /*325c0*/  IMAD.X R5, RZ, RZ, UR5, P0 ;  /* 0x00000005ff057e24 */ /* 0x000fe200080e06ff */
[----:B------:R-:W-:-:S04]  /*325d0*/  LOP3.LUT R23, R23, 0xf, RZ, 0xc0, !PT ;  /* 0x0000000f17177812 */ /* 0x000fc800078ec0ff */
[----:B------:R0:W5:Y:S02]  /*325e0*/  LDG.E.U8.CONSTANT R15, desc[UR36][R4.64] ;  /* 0x00000024040f7981 */ /* 0x000164000c1e9100 */
[----:B0-----:R-:W-:Y:S02]  /*325f0*/  IADD3 R4, P0, PT, R23, UR4, RZ ;  /* 0x0000000417047c10 */ /* 0x001fe4000ff1e0ff */
[----:B------:R-:W-:-:S03]  /*32600*/  SHF.R.U32.HI R23, RZ, 0x4, R28 ;  /* 0x00000004ff177819 */ /* 0x000fc6000001161c */
[----:B------:R-:W-:Y:S01]  /*32610*/  IMAD.X R5, RZ, RZ, UR5, P0 ;  /* 0x00000005ff057e24 */ /* 0x000fe200080e06ff */
[----:B------:R-:W-:-:S04]  /*32620*/  LOP3.LUT R23, R23, 0xf, RZ, 0xc0, !PT ;  /* 0x0000000f17177812 */ /* 0x000fc800078ec0ff */
[----:B------:R0:W5:Y:S02]  /*32630*/  LDG.E.U8.CONSTANT R17, desc[UR36][R4.64] ;  /* 0x0000002404117981 */ /* 0x000164000c1e9100 */
[----:B0-----:R-:W-:Y:S02]  /*32640*/  IADD3 R4, P0, PT, R23, UR4, RZ ;  /* 0x0000000417047c10 */ /* 0x001fe4000ff1e0ff */
[----:B------:R-:W-:-:S03]  /*32650*/  LOP3.LUT R23, R28, 0xf, RZ, 0xc0, !PT ;  /* 0x0000000f1c177812 */ /* 0x000fc600078ec0ff */
[----:B------:R-:W-:-:S05]  /*32660*/  IMAD.X R5, RZ, RZ, UR5, P0 ;  /* 0x00000005ff057e24 */ /* 0x000fca00080e06ff */
[----:B------:R0:W5:Y:S01]  /*32670*/  LDG.E.U8.CONSTANT R18, desc[UR36][R4.64] ;  /* 0x0000002404127981 */ /* 0x000162000c1e9100 */
[----:B------:R-:W-:Y:S02]  /*32680*/  LOP3.LUT R27, R27, 0xf, RZ, 0xc0, !PT ;  /* 0x0000000f1b1b7812 */ /* 0x000fe400078ec0ff */
[----:B0-----:R-:W-:-:S05]  /*32690*/  IADD3 R4, P0, PT, R23, UR4, RZ ;  /* 0x0000000417047c10 */ /* 0x001fca000ff1e0ff */
[----:B------:R-:W-:-:S05]  /*326a0*/  IMAD.X R5, RZ, RZ, UR5, P0 ;  /* 0x00000005ff057e24 */ /* 0x000fca00080e06ff */
[----:B------:R0:W5:Y:S01]  /*326b0*/  LDG.E.U8.CONSTANT R23, desc[UR36][R4.64] ;  /* 0x0000002404177981 */ /* 0x000162000c1e9100 */
[----:B------:R-:W-:Y:S02]  /*326c0*/  LOP3.LUT R61, R61, 0xf, RZ, 0xc0, !PT ;  /* 0x0000000f3d3d7812 */ /* 0x000fe400078ec0ff */
[----:B0-----:R-:W-:-:S05]  /*326d0*/  IADD3 R4, P0, PT, R27, UR4, RZ ;  /* 0x000000041b047c10 */ /* 0x001fca000ff1e0ff */
[----:B------:R-:W-:-:S05]  /*326e0*/  IMAD.X R5, RZ, RZ, UR5, P0 ;  /* 0x00000005ff057e24 */ /* 0x000fca00080e06ff */
[----:B------:R0:W5:Y:S02]  /*326f0*/  LDG.E.U8.CONSTANT R27, desc[UR36][R4.64] ;  /* 0x00000024041b7981 */ /* 0x000164000c1e9100 */
[----:B0-----:R-:W-:Y:S02]  /*32700*/  IADD3 R4, P0, PT, R61, UR4, RZ ;  /* 0x000000043d047c10 */ /* 0x001fe4000ff1e0ff */
[----:B------:R-:W-:-:S03]  /*32710*/  SHF.R.U64 R61, R21, 0x14, R28 ;  /* 0x00000014153d7819 */ /* 0x000fc6000000121c */
[----:B------:R-:W-:Y:S01]  /*32720*/  IMAD.X R5, RZ, RZ, UR5, P0 ;  /* 0x00000005ff057e24 */ /* 0x000fe200080e06ff */
[----:B------:R-:W-:-:S04]  /*32730*/  LOP3.LUT R61, R61, 0xf, RZ, 0xc0, !PT ;  /* 0x0000000f3d3d7812 */ /* 0x000fc800078ec0ff */
[----:B---3--:R0:W3:Y:S02]  /*32740*/  LDG.E.U8.CONSTANT R31, desc[UR36][R4.64] ;  /* 0x00000024041f7981 */ /* 0x0080e4000c1e9100 */
[----:B0-----:R-:W-:Y:S02]  /*32750*/  IADD3 R4, P0, PT, R61, UR4, RZ ;  /* 0x000000043d047c10 */ /* 0x001fe4000ff1e0ff */
[----:B------:R-:W-:-:S03]  /*32760*/  SHF.R.U64 R61, R21, 0x10, R28 ;  /* 0x00000010153d7819 */ /* 0x000fc6000000121c */
[----:B------:R-:W-:Y:S01]  /*32770*/  IMAD.X R5, RZ, RZ, UR5, P0 ;  /* 0x00000005ff057e24 */ /* 0x000fe200080e06ff */
[----:B------:R-:W-:-:S04]  /*32780*/  LOP3.LUT R61, R61, 0xf, RZ, 0xc0, !PT ;  /* 0x0000000f3d3d7812 */ /* 0x000fc800078ec0ff */
[----:B------:R0:W3:Y:S02]  /*32790*/  LDG.E.U8.CONSTANT R32, desc[UR36][R4.64] ;  /* 0x0000002404207981 */ /* 0x0000e4000c1e9100 */
[----:B0-----:R-:W-:Y:S02]  /*327a0*/  IADD3 R4, P0, PT, R61, UR4, RZ ;  /* 0x000000043d047c10 */ /* 0x001fe4000ff1e0ff */
[----:B------:R-:W-:-:S03]  /*327b0*/  SHF.R.U64 R61, R21, 0xc, R28 ;  /* 0x0000000c153d7819 */ /* 0x000fc6000000121c */
[----:B------:R-:W-:Y:S01]  /*327c0*/  IMAD.X R5, RZ, RZ, UR5, P0 ;  /* 0x00000005ff057e24 */ /* 0x000fe200080e06ff */
[----:B------:R-:W-:-:S04]  /*327d0*/  LOP3.LUT R61, R61, 0xf, RZ, 0xc0, !PT ;  /* 0x0000000f3d3d7812 */ /* 0x000fc800078ec0ff */
[----:B-1----:R0:W3:Y:S01]  /*327e0*/  LDG.E.U8.CONSTANT R34, desc[UR36][R4.64] ;  /* 0x0000002404227981 */ /* 0x0020e2000c1e9100 */
[----:B------:R-:W-:Y:S02]  /*327f0*/  SHF.R.U64 R59, R21, 0x8, R28 ;  /* 0x00000008153b7819 */ /* 0x000fe4000000121c */
[----:B0-----:R-:W-:Y:S02]  /*32800*/  IADD3 R4, P0, PT, R61, UR4, RZ ;  /* 0x000000043d047c10 */ /* 0x001fe4000ff1e0ff */
[----:B------:R-:W-:-:S03]  /*32810*/  LOP3.LUT R59, R59, 0xf, RZ, 0xc0, !PT ;  /* 0x0000000f3b3b7812 */ /* 0x000fc600078ec0ff */
[----:B------:R-:W-:Y:S01]  /*32820*/  IMAD.X R5, RZ, RZ, UR5, P0 ;  /* 0x00000005ff057e24 */ /* 0x000fe200080e06ff */
[----:B------:R-:W-:-:S04]  /*32830*/  SHF.R.U64 R58, R21, 0x4, R28 ;  /* 0x00000004153a7819 */ /* 0x000fc8000000121c */
[----:B------:R0:W3:Y:S01]  /*32840*/  LDG.E.U8.CONSTANT R57, desc[UR36][R4.64] ;  /* 0x0000002404397981 */ /* 0x0000e2000c1e9100 */
[----:B------:R-:W-:Y:S02]  /*32850*/  LOP3.LUT R58, R58, 0xf, RZ, 0xc0, !PT ;  /* 0x0000000f3a3a7812 */ /* 0x000fe400078ec0ff */
[----:B0-----:R-:W-:-:S05]  /*32860*/  IADD3 R4, P0, PT, R59, UR4, RZ ;  /* 0x000000043b047c10 */ /* 0x001fca000ff1e0ff */
[----:B------:R-:W-:Y:S01]  /*32870*/  IMAD.X R5, RZ, RZ, UR5, P0 ;  /* 0x00000005ff057e24 */ /* 0x000fe200080e06ff */
[----:B------:R-:W-:-:S04]  /*32880*/  LOP3.LUT R21, R21, 0xf, RZ, 0xc0, !PT ;  /* 0x0000000f15157812 */ /* 0x000fc800078ec0ff */
[----:B------:R0:W3:Y:S02]  /*32890*/  LDG.E.U8.CONSTANT R28, desc[UR36][R4.64] ;  /* 0x00000024041c7981 */ /* 0x0000e4000c1e9100 */
[----:B0-----:R-:W-:-:S05]  /*328a0*/  IADD3 R4, P0, PT, R58, UR4, RZ ;  /* 0x000000043a047c10 */ /* 0x001fca000ff1e0ff */
[----:B------:R-:W-:Y:S01]  /*328b0*/  IMAD.X R5, RZ, RZ, UR5, P0 ;  /* 0x00000005ff057e24 */ /* 0x000fe200080e06ff */
[----:B------:R-:W-:-:S04]  /*328c0*/  IADD3 R58, P0, PT, R21, UR4, RZ ;  /* 0x00000004153a7c10 */ /* 0x000fc8000ff1e0ff */
[----:B------:R0:W3:Y:S01]  /*328d0*/  LDG.E.U8.CONSTANT R21, desc[UR36][R4.64] ;  /* 0x0000002404157981 */ /* 0x0000e2000c1e9100 */
[----:B------:R-:W-:Y:S01]  /*328e0*/  IMAD.X R59, RZ, RZ, UR5, P0 ;  /* 0x00000005ff3b7e24 */ /* 0x000fe200080e06ff */
[----:B--2---:R-:W-:Y:S02]  /*328f0*/  SHF.R.U32.HI R56, RZ, 0x18, R29 ;  /* 0x00000018ff387819 */ /* 0x004fe4000001161d */
[----:B0-----:R-:W-:Y:S01]  /*32900*/  LEA.HI R4, P0, R29, UR4, RZ, 0x4 ;  /* 0x000000041d047c11 */ /* 0x001fe2000f8120ff */
[----:B------:R0:W-:Y:S01]  /*32910*/  STL.U8 [R1+0x369], R53 ;  /* 0x0003693501007387 */ /* 0x0001e20000100000 */
[----:B------:R-:W-:-:S03]  /*32920*/  LOP3.LUT R56, R56, 0xf, RZ, 0xc0, !PT ;  /* 0x0000000f38387812 */ /* 0x000fc600078ec0ff */
[----:B------:R-:W-:Y:S01]  /*32930*/  IMAD.X R5, RZ, RZ, UR5, P0 ;  /* 0x00000005ff057e24 */ /* 0x000fe200080e06ff */
[----:B------:R1:W-:Y:S04]  /*32940*/  STL.U8 [R1+0x36a], R52 ;  /* 0x00036a3401007387 */ /* 0x0003e80000100000 */
[----:B------:R2:W3:Y:S04]  /*32950*/  LDG.E.U8.CONSTANT R55, desc[UR36][R4.64] ;  /* 0x0000002404377981 */ /* 0x0004e8000c1e9100 */
[----:B------:R1:W-:Y:S04]  /*32960*/  STL.U8 [R1+0x36b], R51 ;  /* 0x00036b3301007387 */ /* 0x0003e80000100000 */
[----:B------:R1:W-:Y:S01]  /*32970*/  STL.U8 [R1+0x36c], R50 ;  /* 0x00036c3201007387 */ /* 0x0003e20000100000 */
[----:B--2---:R-:W-:-:S02]  /*32980*/  IADD3 R4, P0, PT, R56, UR4, RZ ;  /* 0x0000000438047c10 */ /* 0x004fc4000ff1e0ff */
[----:B------:R-:W-:Y:S01]  /*32990*/  SHF.R.U32.HI R56, RZ, 0x14, R29 ;  /* 0x00000014ff387819 */ /* 0x000fe2000001161d */
[----:B------:R2:W-:Y:S02]  /*329a0*/  STL.U8 [R1+0x36d], R39 ;  /* 0x00036d2701007387 */ /* 0x0005e40000100000 */
[----:B------:R-:W-:Y:S01]  /*329b0*/  IMAD.X R5, RZ, RZ, UR5, P0 ;  /* 0x00000005ff057e24 */ /* 0x000fe200080e06ff */
[----:B------:R-:W-:Y:S01]  /*329c0*/  LOP3.LUT R56, R56, 0xf, RZ, 0xc0, !PT ;  /* 0x0000000f38387812 */ /* 0x000fe200078ec0ff */
[----:B------:R2:W-:Y:S04]  /*329d0*/  STL.U8 [R1+0x36e], R38 ;  /* 0x00036e2601007387 */ /* 0x0005e80000100000 */
[----:B------:R4:W3:Y:S04]  /*329e0*/  LDG.E.U8.CONSTANT R33, desc[UR36][R4.64] ;  /* 0x0000002404217981 */ /* 0x0008e8000c1e9100 */
[----:B------:R2:W-:Y:S04]  /*329f0*/  STL.U8 [R1+0x36f], R26 ;  /* 0x00036f1a01007387 */ /* 0x0005e80000100000 */
[----:B------:R2:W-:Y:S01]  /*32a00*/  STL.U8 [R1+0x370], R19 ;  /* 0x0003701301007387 */ /* 0x0005e20000100000 */
[----:B----4-:R-:W-:-:S02]  /*32a10*/  IADD3 R4, P0, PT, R56, UR4, RZ ;  /* 0x0000000438047c10 */ /* 0x010fc4000ff1e0ff */
        /* <DEDUP_REMOVED lines=8> */
[----:B0-----:R-:W-:-:S02]  /*32aa0*/  IADD3 R4, P0, PT, R56, UR4, RZ ;  /* 0x0000000438047c10 */ /* 0x001fc4000ff1e0ff */
[----:B------:R-:W-:Y:S01]  /*32ab0*/  SHF.R.U32.HI R56, RZ, 0xc, R29 ;  /* 0x0000000cff387819 */ /* 0x000fe2000001161d */
[----:B------:R0:W-:Y:S02]  /*32ac0*/  STL.U8 [R1+0x376], R16 ;  /* 0x0003761001007387 */ /* 0x0001e40000100000 */
[----:B------:R-:W-:Y:S01]  /*32ad0*/  IMAD.X R5, RZ, RZ, UR5, P0 ;  /* 0x00000005ff057e24 */ /* 0x000fe200080e06ff */
[----:B------:R-:W-:Y:S01]  /*32ae0*/  LOP3.LUT R56, R56, 0xf, RZ, 0xc0, !PT ;  /* 0x0000000f38387812 */ /* 0x000fe200078ec0ff */
[----:B------:R0:W-:Y:S04]  /*32af0*/  STL.U8 [R1+0x377], R3 ;  /* 0x0003770301007387 */ /* 0x0001e80000100000 */
[----:B------:R1:W3:Y:S04]  /*32b00*/  LDG.E.U8.CONSTANT R53, desc[UR36][R4.64] ;  /* 0x0000002404357981 */ /* 0x0002e8000c1e9100 */
[----:B------:R0:W-:Y:S04]  /*32b10*/  STL.U8 [R1+0x378], R0 ;  /* 0x0003780001007387 */ /* 0x0001e80000100000 */
[----:B-----5:R5:W-:Y:S01]  /*32b20*/  STL.U8 [R1+0x379], R8 ;  /* 0x0003790801007387 */ /* 0x020be20000100000 */
[----:B-1----:R-:W-:-:S02]  /*32b30*/  IADD3 R4, P0, PT, R56, UR4, RZ ;  /* 0x0000000438047c10 */ /* 0x002fc4000ff1e0ff */
        /* <DEDUP_REMOVED lines=13> */
[----:B------:R-:W3:Y:S04]  /*32c10*/  LDG.E.U8.CONSTANT R58, desc[UR36][R58.64] ;  /* 0x000000243a3a7981 */ /* 0x000ee8000c1e9100 */
[----:B------:R4:W3:Y:S02]  /*32c20*/  LDG.E.U8.CONSTANT R51, desc[UR36][R4.64] ;  /* 0x0000002404337981 */ /* 0x0008e4000c1e9100 */
[----:B----4-:R-:W-:-:S02]  /*32c30*/  IADD3 R4, P0, PT, R56, UR4, RZ ;  /* 0x0000000438047c10 */ /* 0x010fc4000ff1e0ff */
[----:B------:R-:W-:-:S03]  /*32c40*/  LOP3.LUT R56, R29, 0xf, RZ, 0xc0, !PT ;  /* 0x0000000f1d387812 */ /* 0x000fc600078ec0ff */
[----:B------:R-:W-:-:S05]  /*32c50*/  IMAD.X R5, RZ, RZ, UR5, P0 ;  /* 0x00000005ff057e24 */ /* 0x000fca00080e06ff */
[----:B------:R4:W3:Y:S02]  /*32c60*/  LDG.E.U8.CONSTANT R50, desc[UR36][R4.64] ;  /* 0x0000002404327981 */ /* 0x0008e4000c1e9100 */
[----:B----4-:R-:W-:Y:S02]  /*32c70*/  IADD3 R4, P0, PT, R56, UR4, RZ ;  /* 0x0000000438047c10 */ /* 0x010fe4000ff1e0ff */
[----:B------:R-:W-:-:S03]  /*32c80*/  SHF.R.U64 R56, R24, 0x1c, R29 ;  /* 0x0000001c18387819 */ /* 0x000fc6000000121d */
[----:B------:R-:W-:Y:S01]  /*32c90*/  IMAD.X R5, RZ, RZ, UR5, P0 ;  /* 0x00000005ff057e24 */ /* 0x000fe200080e06ff */
[----:B------:R-:W-:-:S04]  /*32ca0*/  LOP3.LUT R56, R56, 0xf, RZ, 0xc0, !PT ;  /* 0x0000000f38387812 */ /* 0x000fc800078ec0ff */
        /* <DEDUP_REMOVED lines=30> */
[----:B------:R4:W3:Y:S01]  /*32e90*/  LDG.E.U8.CONSTANT R29, desc[UR36][R4.64] ;  /* 0x00000024041d7981 */ /* 0x0008e2000c1e9100 */
[----:B------:R-:W-:Y:S02]  /*32ea0*/  LOP3.LUT R24, R24, 0xf, RZ, 0xc0, !PT ;  /* 0x0000000f18187812 */ /* 0x000fe400078ec0ff */
[----:B----4-:R-:W-:-:S05]  /*32eb0*/  IADD3 R4, P0, PT, R56, UR4, RZ ;  /* 0x0000000438047c10 */ /* 0x010fca000ff1e0ff */
[----:B------:R-:W-:Y:S01]  /*32ec0*/  IMAD.X R5, RZ, RZ, UR5, P0 ;  /* 0x00000005ff057e24 */ /* 0x000fe200080e06ff */
[----:B------:R-:W-:-:S04]  /*32ed0*/  IADD3 R64, P0, PT, R24, UR4, RZ ;  /* 0x0000000418407c10 */ /* 0x000fc8000ff1e0ff */
[----:B------:R4:W3:Y:S01]  /*32ee0*/  LDG.E.U8.CONSTANT R24, desc[UR36][R4.64] ;  /* 0x0000002404187981 */ /* 0x0008e2000c1e9100 */
[----:B------:R-:W-:Y:S01]  /*32ef0*/  IMAD.X R65, RZ, RZ, UR5, P0 ;  /* 0x00000005ff417e24 */ /* 0x000fe200080e06ff */
[----:B------:R-:W-:Y:S02]  /*32f00*/  SHF.R.U32.HI R56, RZ, 0x18, R30 ;  /* 0x00000018ff387819 */ /* 0x000fe4000001161e */
[----:B----4-:R-:W-:Y:S01]  /*32f10*/  LEA.HI R4, P0, R30, UR4, RZ, 0x4 ;  /* 0x000000041e047c11 */ /* 0x010fe2000f8120ff */
[----:B------:R4:W-:Y:S01]  /*32f20*/  STL.U8 [R1+0x380], R11 ;  /* 0x0003800b01007387 */ /* 0x0009e20000100000 */
[----:B------:R-:W-:-:S03]  /*32f30*/  LOP3.LUT R56, R56, 0xf, RZ, 0xc0, !PT ;  /* 0x0000000f38387812 */ /* 0x000fc600078ec0ff */
[----:B------:R-:W-:Y:S01]  /*32f40*/  IMAD.X R5, RZ, RZ, UR5, P0 ;  /* 0x00000005ff057e24 */ /* 0x000fe200080e06ff */
[----:B------:R-:W-:Y:S01]  /*32f50*/  SHF.R.U64 R59, R25, 0xc, R30 ;  /* 0x0000000c193b7819 */ /* 0x000fe2000000121e */
[----:B------:R4:W-:Y:S04]  /*32f60*/  STL.U8 [R1+0x374], R60 ;  /* 0x0003743c01007387 */ /* 0x0009e80000100000 */
[----:B------:R0:W3:Y:S04]  /*32f70*/  LDG.E.U8.CONSTANT R35, desc[UR36][R4.64] ;  /* 0x0000002404237981 */ /* 0x0000e8000c1e9100 */
[----:B------:R4:W-:Y:S04]  /*32f80*/  STL.U8 [R1+0x37f], R62 ;  /* 0x00037f3e01007387 */ /* 0x0009e80000100000 */
[----:B------:R-:W3:Y:S01]  /*32f90*/  LDG.E.U8.CONSTANT R64, desc[UR36][R64.64] ;  /* 0x0000002440407981 */ /* 0x000ee2000c1e9100 */
[----:B0-----:R-:W-:-:S02]  /*32fa0*/  IADD3 R4, P0, PT, R56, UR4, RZ ;  /* 0x0000000438047c10 */ /* 0x001fc4000ff1e0ff */
[----:B------:R-:W-:-:S03]  /*32fb0*/  SHF.R.U32.HI R56, RZ, 0x14, R30 ;  /* 0x00000014ff387819 */ /* 0x000fc6000001161e */
[----:B------:R-:W-:Y:S01]  /*32fc0*/  IMAD.X R5, RZ, RZ, UR5, P0 ;  /* 0x00000005ff057e24 */ /* 0x000fe200080e06ff */
[----:B------:R-:W-:-:S04]  /*32fd0*/  LOP3.LUT R56, R56, 0xf, RZ, 0xc0, !PT ;  /* 0x0000000f38387812 */ /* 0x000fc800078ec0ff */
[----:B------:R0:W3:Y:S02]  /*32fe0*/  LDG.E.U8.CONSTANT R22, desc[UR36][R4.64] ;  /* 0x0000002404167981 */ /* 0x0000e4000c1e9100 */
[----:B0-----:R-:W-:Y:S02]  /*32ff0*/  IADD3 R4, P0, PT, R56, UR4, RZ ;  /* 0x0000000438047c10 */ /* 0x001fe4000ff1e0ff */
        /* <DEDUP_REMOVED lines=18> */
[----:B-----5:R0:W5:Y:S02]  /*33120*/  LDG.E.U8.CONSTANT R8, desc[UR36][R4.64] ;  /* 0x0000002404087981 */ /* 0x020164000c1e9100 */
[----:B0-----:R-:W-:Y:S02]  /*33130*/  IADD3 R4, P0, PT, R56, UR4, RZ ;  /* 0x0000000438047c10 */ /* 0x001fe4000ff1e0ff */
[----:B------:R-:W-:-:S03]  /*33140*/  LOP3.LUT R56, R30, 0xf, RZ, 0xc0, !PT ;  /* 0x0000000f1e387812 */ /* 0x000fc600078ec0ff */
[----:B------:R-:W-:-:S05]  /*33150*/  IMAD.X R5, RZ, RZ, UR5, P0 ;  /* 0x00000005ff057e24 */ /* 0x000fca00080e06ff */
[----:B-1----:R0:W5:Y:S02]  /*33160*/  LDG.E.U8.CONSTANT R9, desc[UR36][R4.64] ;  /* 0x0000002404097981 */ /* 0x002164000c1e9100 */
[----:B0-----:R-:W-:Y:S02]  /*33170*/  IADD3 R4, P0, PT, R56, UR4, RZ ;  /* 0x0000000438047c10 */ /* 0x001fe4000ff1e0ff */
[----:B------:R-:W-:-:S03]  /*33180*/  SHF.R.U64 R56, R25, 0x1c, R30 ;  /* 0x0000001c19387819 */ /* 0x000fc6000000121e */
[----:B------:R-:W-:Y:S01]  /*33190*/  IMAD.X R5, RZ, RZ, UR5, P0 ;  /* 0x00000005ff057e24 */ /* 0x000fe200080e06ff */
[----:B------:R-:W-:-:S04]  /*331a0*/  LOP3.LUT R56, R56, 0xf, RZ, 0xc0, !PT ;  /* 0x0000000f38387812 */ /* 0x000fc800078ec0ff */
[----:B------:R0:W5:Y:S02]  /*331b0*/  LDG.E.U8.CONSTANT R14, desc[UR36][R4.64] ;  /* 0x00000024040e7981 */ /* 0x000164000c1e9100 */
        /* <DEDUP_REMOVED lines=14> */
[----:B--2---:R0:W2:Y:S01]  /*332a0*/  LDG.E.U8.CONSTANT R20, desc[UR36][R4.64] ;  /* 0x0000002404147981 */ /* 0x0040a2000c1e9100 */
[----:B------:R-:W-:Y:S02]  /*332b0*/  LOP3.LUT R59, R59, 0xf, RZ, 0xc0, !PT ;  /* 0x0000000f3b3b7812 */ /* 0x000fe400078ec0ff */
[----:B0-----:R-:W-:-:S05]  /*332c0*/  IADD3 R4, P0, PT, R56, UR4, RZ ;  /* 0x0000000438047c10 */ /* 0x001fca000ff1e0ff */
[----:B------:R-:W-:-:S05]  /*332d0*/  IMAD.X R5, RZ, RZ, UR5, P0 ;  /* 0x00000005ff057e24 */ /* 0x000fca00080e06ff */
[----:B------:R0:W2:Y:S02]  /*332e0*/  LDG.E.U8.CONSTANT R56, desc[UR36][R4.64] ;  /* 0x0000002404387981 */ /* 0x0000a4000c1e9100 */
[----:B0-----:R-:W-:Y:S02]  /*332f0*/  IADD3 R4, P0, PT, R59, UR4, RZ ;  /* 0x000000043b047c10 */ /* 0x001fe4000ff1e0ff */
[----:B------:R-:W-:-:S03]  /*33300*/  SHF.R.U64 R59, R25, 0x8, R30 ;  /* 0x00000008193b7819 */ /* 0x000fc6000000121e */
[----:B------:R-:W-:Y:S01]  /*33310*/  IMAD.X R5, RZ, RZ, UR5, P0 ;  /* 0x00000005ff057e24 */ /* 0x000fe200080e06ff */
[----:B------:R-:W-:-:S04]  /*33320*/  LOP3.LUT R59, R59, 0xf, RZ, 0xc0, !PT ;  /* 0x0000000f3b3b7812 */ /* 0x000fc800078ec0ff */
[----:B----4-:R0:W4:Y:S02]  /*33330*/  LDG.E.U8.CONSTANT R11, desc[UR36][R4.64] ;  /* 0x00000024040b7981 */ /* 0x010124000c1e9100 */
        /* <DEDUP_REMOVED lines=9> */
[----:B------:R-:W4:Y:S01]  /*333d0*/  LDG.E.U8.CONSTANT R62, desc[UR36][R4.64] ;  /* 0x00000024043e7981 */ /* 0x000f22000c1e9100 */
[----:B------:R-:W-:-:S05]  /*333e0*/  IMAD.X R61, RZ, RZ, UR5, P0 ;  /* 0x00000005ff3d7e24 */ /* 0x000fca00080e06ff */
[----:B------:R-:W4:Y:S04]  /*333f0*/  LDG.E.U8.CONSTANT R60, desc[UR36][R60.64] ;  /* 0x000000243c3c7981 */ /* 0x000f28000c1e9100 */
        /* <DEDUP_REMOVED lines=39> */
[----:B------:R1:W-:Y:S04]  /*33670*/  STL.U8 [R1+0x3b0], RZ ;  /* 0x0003b0ff01007387 */ /* 0x0003e80000100000 */
[----:B------:R1:W-:Y:S04]  /*33680*/  STL.U8 [R1+0x3a8], R13 ;  /* 0x0003a80d01007387 */ /* 0x0003e80000100000 */
[----:B------:R1:W-:Y:S04]  /*33690*/  STL.U8 [R1+0x3a9], R12 ;  /* 0x0003a90c01007387 */ /* 0x0003e80000100000 */
[----:B--2---:R1:W-:Y:S04]  /*336a0*/  STL.U8 [R1+0x3aa], R20 ;  /* 0x0003aa1401007387 */ /* 0x0043e80000100000 */
[----:B------:R1:W-:Y:S04]  /*336b0*/  STL.U8 [R1+0x3ab], R56 ;  /* 0x0003ab3801007387 */ /* 0x0003e80000100000 */
[----:B----4-:R1:W-:Y:S04]  /*336c0*/  STL.U8 [R1+0x3ac], R11 ;  /* 0x0003ac0b01007387 */ /* 0x0103e80000100000 */
[----:B------:R1:W-:Y:S04]  /*336d0*/  STL.U8 [R1+0x3ad], R30 ;  /* 0x0003ad1e01007387 */ /* 0x0003e80000100000 */
[----:B------:R1:W-:Y:S04]  /*336e0*/  STL.U8 [R1+0x3ae], R62 ;  /* 0x0003ae3e01007387 */ /* 0x0003e80000100000 */
[----:B------:R1:W-:Y:S01]  /*336f0*/  STL.U8 [R1+0x3af], R60 ;  /* 0x0003af3c01007387 */ /* 0x0003e20000100000 */
[----:B------:R-:W-:Y:S05]  /*33700*/  BRA `(.L_x_6) ;  /* 0x000000b800147947 */ /* 0x000fea0003800000 */
.L_x_58:
[----:B------:R-:W-:Y:S01]  /*33710*/  ISETP.NE.AND P0, PT, R49, 0x40, PT ;  /* 0x000000403100780c */ /* 0x000fe20003f05270 */
[----:B------:R-:W-:-:S12]  /*33720*/  IMAD.MOV.U32 R49, RZ, RZ, 0x40 ;  /* 0x00000040ff317424 */ /* 0x000fd800078e00ff */
[----:B------:R-:W-:Y:S05]  /*33730*/  @!P0 BRA `(.L_x_6) ;  /* 0x000000b800088947 */ /* 0x000fea0003800000 */
[----:B------:R-:W-:Y:S01]  /*33740*/  IMAD.MOV.U32 R4, RZ, RZ, 0x6a09e667 ;  /* 0x6a09e667ff047424 */ /* 0x000fe200078e00ff */
[----:B------:R0:W-:Y:S01]  /*33750*/  STL [R1+0x2c0], RZ ;  /* 0x0002c0ff01007387 */ /* 0x0001e20000100800 */
[----:B------:R-:W-:Y:S01]  /*33760*/  IMAD.MOV.U32 R5, RZ, RZ, -0x4498517b ;  /* 0xbb67ae85ff057424 */ /* 0x000fe200078e00ff */
[----:B------:R-:W-:Y:S01]  /*33770*/  ISETP.NE.AND P0, PT, R43, RZ, PT ;  /* 0x000000ff2b00720c */ /* 0x000fe20003f05270 */
[----:B------:R-:W-:Y:S01]  /*33780*/  IMAD.MOV.U32 R6, RZ, RZ, 0x3c6ef372 ;  /* 0x3c6ef372ff067424 */ /* 0x000fe200078e00ff */
[----:B------:R0:W-:Y:S01]  /*33790*/  STL.64 [R1+0x2c8], RZ ;  /* 0x0002c8ff01007387 */ /* 0x0001e20000100a00 */
[----:B------:R-:W-:Y:S01]  /*337a0*/  IMAD.MOV.U32 R7, RZ, RZ, -0x5ab00ac6 ;  /* 0xa54ff53aff077424 */ /* 0x000fe200078e00ff */
[----:B------:R-:W-:Y:S01]  /*337b0*/  BSSY.RECONVERGENT B1, `(.L_x_124) ;  /* 0x0000339000017945 */ /* 0x000fe20003800200 */
[----:B------:R-:W-:Y:S02]  /*337c0*/  IMAD.MOV.U32 R8, RZ, RZ, 0x510e527f ;  /* 0x510e527fff087424 */ /* 0x000fe400078e00ff */
[----:B------:R-:W-:Y:S01]  /*337d0*/  IMAD.MOV.U32 R9, RZ, RZ, -0x64fa9774 ;  /* 0x9b05688cff097424 */ /* 0x000fe200078e00ff */
[----:B------:R0:W-:Y:S01]  /*337e0*/  STL.128 [R1+0x2d0], R4 ;  /* 0x0002d00401007387 */ /* 0x0001e20000100c00 */
[----:B------:R-:W-:-:S02]  /*337f0*/  IMAD.MOV.U32 R10, RZ, RZ, 0x1f83d9ab ;  /* 0x1f83d9abff0a7424 */ /* 0x000fc400078e00ff */
[----:B------:R-:W-:Y:S02]  /*33800*/  IMAD.MOV.U32 R11, RZ, RZ, 0x5be0cd19 ;  /* 0x5be0cd19ff0b7424 */ /* 0x000fe400078e00ff */
[----:B------:R-:W-:-:S03]  /*33810*/  IMAD.MOV.U32 R12, RZ, RZ, RZ ;  /* 0x000000ffff0c7224 */ /* 0x000fc600078e00ff */
[----:B------:R0:W-:Y:S01]  /*33820*/  STL.128 [R1+0x2e0], R8 ;  /* 0x0002e00801007387 */ /* 0x0001e20000100c00 */
[----:B------:R-:W-:Y:S05]  /*33830*/  @!P0 BRA `(.L_x_125) ;  /* 0x0000003000c08947 */ /* 0x000fea0003800000 */
[----:B------:R-:W-:Y:S01]  /*33840*/  CS2R R20, SRZ ;  /* 0x0000000000147805 */ /* 0x000fe2000001ff00 */
[----:B------:R-:W-:-:S07]  /*33850*/  IMAD.MOV.U32 R12, RZ, RZ, RZ ;  /* 0x000000ffff0c7224 */ /* 0x000fce00078e00ff */
.L_x_130:
        /* <DEDUP_REMOVED lines=731> */
.L_x_129:
[----:B------:R-:W-:-:S06]  /*36610*/  IMAD R12, R28, 0x4, R1 ;  /* 0x000000041c0c7824 */ /* 0x000fcc00078e0201 */
[----:B------:R-:W2:Y:S01]  /*36620*/  LDL.128 R12, [R12] ;  /* 0x000000000c0c7983 */ /* 0x000ea20000100c00 */
[C---:B------:R-:W-:Y:S01]  /*36630*/  IMAD.SHL.U32 R32, R28.reuse, 0x4, RZ ;  /* 0x000000041c207824 */ /* 0x040fe200078e00ff */
[C-C-:B------:R-:W-:Y:S01]  /*36640*/  SHF.L.W.U32.HI R18, R25.reuse, 0x1a, R25.reuse ;  /* 0x0000001a19127819 */ /* 0x140fe20000010e19 */
[----:B------:R-:W-:Y:S01]  /*36650*/  VIADD R28, R28, 0x4 ;  /* 0x000000041c1c7836 */ /* 0x000fe20000000000 */
[C-C-:B------:R-:W-:Y:S01]  /*36660*/  SHF.L.W.U32.HI R19, R25.reuse, 0x15, R25.reuse ;  /* 0x0000001519137819 */ /* 0x140fe20000010e19 */
[----:B------:R-:W2:Y:S01]  /*36670*/  LDC.64 R16, c[0x3][R32+0x100] ;  /* 0x00c0400020107b82 */ /* 0x000ea20000000a00 */
[----:B------:R-:W-:Y:S02]  /*36680*/  SHF.L.W.U32.HI R31, R25, 0x7, R25 ;  /* 0x00000007191f7819 */ /* 0x000fe40000010e19 */
[----:B------:R-:W-:Y:S02]  /*36690*/  ISETP.NE.AND P1, PT, R28, 0x40, PT ;  /* 0x000000401c00780c */ /* 0x000fe40003f25270 */
[----:B------:R-:W-:-:S02]  /*366a0*/  LOP3.LUT R19, R31, R18, R19, 0x96, !PT ;  /* 0x000000121f137212 */ /* 0x000fc400078e9613 */
[----:B------:R-:W-:-:S04]  /*366b0*/  LOP3.LUT R18, R23, R25, R24, 0xb8, !PT ;  /* 0x0000001917127212 */ /* 0x000fc800078eb818 */
[----:B------:R-:W-:Y:S02]  /*366c0*/  IADD3 R31, PT, PT, R19, R18, R22 ;  /* 0x00000012131f7210 */ /* 0x000fe40007ffe016 */
[----:B------:R0:W1:Y:S02]  /*366d0*/  LDC.64 R18, c[0x3][R32+0x108] ;  /* 0x00c0420020127b82 */ /* 0x0000640000000a00 */
[----:B--2---:R-:W-:Y:S02]  /*366e0*/  IADD3 R31, PT, PT, R12, R31, R16 ;  /* 0x0000001f0c1f7210 */ /* 0x004fe40007ffe010 */
        /* <DEDUP_REMOVED lines=19> */
[----:B0-----:R-:W-:-:S02]  /*36820*/  SHF.L.W.U32.HI R32, R23, 0x15, R23 ;  /* 0x0000001517207819 */ /* 0x001fc40000010e17 */
[----:B------:R-:W-:Y:S02]  /*36830*/  SHF.L.W.U32.HI R27, R23, 0x7, R23 ;  /* 0x00000007171b7819 */ /* 0x000fe40000010e17 */
[----:B------:R-:W-:Y:S02]  /*36840*/  LOP3.LUT R13, R16, R12, R13, 0x96, !PT ;  /* 0x0000000c100d7212 */ /* 0x000fe400078e960d */
[----:B------:R-:W-:Y:S02]  /*36850*/  LOP3.LUT R17, R27, R17, R32, 0x96, !PT ;  /* 0x000000111b117212 */ /* 0x000fe400078e9620 */
[----:B------:R-:W-:Y:S02]  /*36860*/  LOP3.LUT R12, R25, R23, R22, 0xb8, !PT ;  /* 0x00000017190c7212 */ /* 0x000fe400078eb816 */
[----:B------:R-:W-:Y:S02]  /*36870*/  LOP3.LUT R27, R29, R26, R30, 0xe8, !PT ;  /* 0x0000001a1d1b7212 */ /* 0x000fe400078ee81e */
[----:B------:R-:W-:-:S02]  /*36880*/  IADD3 R17, PT, PT, R17, R12, R24 ;  /* 0x0000000c11117210 */ /* 0x000fc40007ffe018 */
[----:B------:R-:W-:Y:S02]  /*36890*/  IADD3 R27, PT, PT, R34, R13, R27 ;  /* 0x0000000d221b7210 */ /* 0x000fe40007ffe01b */
[----:B-1----:R-:W-:Y:S02]  /*368a0*/  IADD3 R17, PT, PT, R14, R17, R18 ;  /* 0x000000110e117210 */ /* 0x002fe40007ffe012 */
        /* <DEDUP_REMOVED lines=23> */
.L_x_128:
        /* <DEDUP_REMOVED lines=16> */
.L_x_127:
[----:B------:R-:W-:Y:S05]  /*36b20*/  BSYNC.RECONVERGENT B2 ;  /* 0x0000000000027941 */ /* 0x000fea0003800200 */
.L_x_126:
[----:B------:R-:W-:Y:S05]  /*36b30*/  @P0 BRA `(.L_x_130) ;  /* 0xffffffcc00480947 */ /* 0x000fea000383ffff */
.L_x_125:
[----:B------:R-:W-:Y:S05]  /*36b40*/  BSYNC.RECONVERGENT B1 ;  /* 0x0000000000017941 */ /* 0x000fea0003800200 */
.L_x_124:
        /* <DEDUP_REMOVED lines=12> */
[----:B-1----:R-:W-:Y:S02]  /*36c10*/  SEL R3, R12, 0x36, P0 ;  /* 0x000000360c037807 */ /* 0x002fe40000000000 */
        /* <DEDUP_REMOVED lines=13> */
.L_x_136:
        /* <DEDUP_REMOVED lines=23> */
.L_x_135:
[----:B------:R-:W-:Y:S05]  /*36e60*/  BSYNC.RECONVERGENT B2 ;  /* 0x0000000000027941 */ /* 0x000fea0003800200 */
.L_x_134:
        /* <DEDUP_REMOVED lines=18> */
.L_x_138:
[----:B------:R-:W-:Y:S05]  /*36f90*/  BSYNC.RECONVERGENT B2 ;  /* 0x0000000000027941 */ /* 0x000fea0003800200 */
.L_x_137:
        /* <DEDUP_REMOVED lines=24> */
.L_x_132:
        /* <DEDUP_REMOVED lines=24> */
.L_x_140:
[----:B------:R-:W-:Y:S05]  /*372a0*/  BSYNC.RECONVERGENT B2 ;  /* 0x0000000000027941 */ /* 0x000fea0003800200 */
.L_x_139:
        /* <DEDUP_REMOVED lines=716> */
.L_x_142:
        /* <DEDUP_REMOVED lines=12> */
[----:B------:R-:W0:Y:S02]  /*3a030*/  LDC.64 R18, c[0x3][R29+0x108] ;  /* 0x00c042001d127b82 */ /* 0x000e240000000a00 */
        /* <DEDUP_REMOVED lines=21> */
[----:B------:R-:W-:Y:S02]  /*3a190*/  SHF.L.W.U32.HI R27, R21, 0x7, R21 ;  /* 0x00000007151b7819 */ /* 0x000fe40000010e15 */
[----:B------:R-:W-:Y:S02]  /*3a1a0*/  LOP3.LUT R13, R16, R12, R13, 0x96, !PT ;  /* 0x0000000c100d7212 */ /* 0x000fe400078e960d */
[----:B------:R-:W-:Y:S02]  /*3a1b0*/  LOP3.LUT R30, R27, R17, R30, 0x96, !PT ;  /* 0x000000111b1e7212 */ /* 0x000fe400078e961e */
[----:B------:R-:W-:Y:S02]  /*3a1c0*/  LOP3.LUT R12, R22, R21, R20, 0xb8, !PT ;  /* 0x00000015160c7212 */ /* 0x000fe400078eb814 */
[----:B------:R-:W-:Y:S02]  /*3a1d0*/  LOP3.LUT R27, R25, R24, R26, 0xe8, !PT ;  /* 0x00000018191b7212 */ /* 0x000fe400078ee81a */
[----:B------:R-:W-:-:S02]  /*3a1e0*/  IADD3 R3, PT, PT, R30, R12, R3 ;  /* 0x0000000c1e037210 */ /* 0x000fc40007ffe003 */
[----:B------:R-:W-:Y:S02]  /*3a1f0*/  IADD3 R27, PT, PT, R28, R13, R27 ;  /* 0x0000000d1c1b7210 */ /* 0x000fe40007ffe01b */
[----:B0-----:R-:W-:Y:S02]  /*3a200*/  IADD3 R13, PT, PT, R14, R3, R18 ;  /* 0x000000030e0d7210 */ /* 0x001fe40007ffe012 */
        /* <DEDUP_REMOVED lines=23> */
.L_x_141:
        /* <DEDUP_REMOVED lines=14> */
.L_x_133:
[----:B------:R-:W-:Y:S05]  /*3a460*/  BSYNC.RECONVERGENT B1 ;  /* 0x0000000000017941 */ /* 0x000fea0003800200 */
.L_x_131:
[----:B---3--:R-:W3:Y:S04]  /*3a470*/  LDL.128 R12, [R1+0x2a0] ;  /* 0x0002a000010c7983 */ /* 0x008ee80000100c00 */
[----:B0-----:R-:W4:Y:S04]  /*3a480*/  LDL.128 R8, [R1+0x280] ;  /* 0x0002800001087983 */ /* 0x001f280000100c00 */
[----:B-1----:R-:W5:Y:S04]  /*3a490*/  LDL.128 R4, [R1+0x290] ;  /* 0x0002900001047983 */ /* 0x002f680000100c00 */
        /* <DEDUP_REMOVED lines=30> */
[----:B--2---:R-:W-:-:S02]  /*3a680*/  PRMT R3, R12, 0x7772, RZ ;  /* 0x000077720c037816 */ /* 0x004fc400000000ff */
        /* <DEDUP_REMOVED lines=694> */
[----:B------:R-:W-:Y:S02]  /*3d1f0*/  IMAD.MOV.U32 R22, RZ, RZ, R10 ;  /* 0x000000ffff167224 */ /* 0x000fe400078e000a */
[----:B0-----:R-:W-:-:S07]  /*3d200*/  IMAD.MOV.U32 R20, RZ, RZ, R11 ;  /* 0x000000ffff147224 */ /* 0x001fce00078e000b */
.L_x_144:
[----:B------:R-:W-:-:S06]  /*3d210*/  IMAD R12, R23, 0x4, R1 ;  /* 0x00000004170c7824 */ /* 0x000fcc00078e0201 */
[----:B------:R-:W2:Y:S01]  /*3d220*/  LDL.128 R12, [R12] ;  /* 0x000000000c0c7983 */ /* 0x000ea20000100c00 */
[----:B------:R-:W-:Y:S01]  /*3d230*/  IMAD.SHL.U32 R29, R23, 0x4, RZ ;  /* 0x00000004171d7824 */ /* 0x000fe200078e00ff */
[--C-:B------:R-:W-:Y:S01]  /*3d240*/  SHF.L.W.U32.HI R18, R21, 0x1a, R21.reuse ;  /* 0x0000001a15127819 */ /* 0x100fe20000010e15 */
        /* <DEDUP_REMOVED lines=29> */
[C-C-:B------:R-:W-:Y:S02]  /*3d420*/  SHF.L.W.U32.HI R28, R22.reuse, 0x15, R22.reuse ;  /* 0x00000015161c7819 */ /* 0x140fe40000010e16 */
[----:B0-----:R-:W-:-:S02]  /*3d430*/  SHF.L.W.U32.HI R29, R22, 0x7, R22 ;  /* 0x00000007161d7819 */ /* 0x001fc40000010e16 */
[----:B------:R-:W-:Y:S02]  /*3d440*/  LOP3.LUT R13, R17, R12, R13, 0x96, !PT ;  /* 0x0000000c110d7212 */ /* 0x000fe400078e960d */
[----:B------:R-:W-:Y:S02]  /*3d450*/  LOP3.LUT R28, R29, R27, R28, 0x96, !PT ;  /* 0x0000001b1d1c7212 */ /* 0x000fe400078e961c */
[----:B------:R-:W-:Y:S02]  /*3d460*/  LOP3.LUT R12, R21, R22, R20, 0xb8, !PT ;  /* 0x00000016150c7212 */ /* 0x000fe400078eb814 */
[----:B------:R-:W-:Y:S02]  /*3d470*/  LOP3.LUT R27, R25, R24, R26, 0xe8, !PT ;  /* 0x00000018191b7212 */ /* 0x000fe400078ee81a */
[----:B------:R-:W-:Y:S02]  /*3d480*/  IADD3 R3, PT, PT, R28, R12, R3 ;  /* 0x0000000c1c037210 */ /* 0x000fe40007ffe003 */
[----:B------:R-:W-:-:S02]  /*3d490*/  IADD3 R27, PT, PT, R16, R13, R27 ;  /* 0x0000000d101b7210 */ /* 0x000fc40007ffe01b */
[----:B-1----:R-:W-:Y:S02]  /*3d4a0*/  IADD3 R13, PT, PT, R14, R3, R18 ;  /* 0x000000030e0d7210 */ /* 0x002fe40007ffe012 */
        /* <DEDUP_REMOVED lines=23> */
.L_x_143:
[----:B------:R-:W0:Y:S01]  /*3d620*/  LDCU.64 UR4, c[0x4][0x20] ;  /* 0x01000400ff0477ac */ /* 0x000e220008000a00 */
[----:B------:R-:W-:Y:S02]  /*3d630*/  IMAD.IADD R4, R4, 0x1, R25 ;  /* 0x0000000104047824 */ /* 0x000fe400078e0219 */
[----:B------:R-:W-:Y:S02]  /*3d640*/  IMAD.IADD R6, R27, 0x1, R6 ;  /* 0x000000011b067824 */ /* 0x000fe400078e0206 */
[----:B------:R-:W-:Y:S01]  /*3d650*/  IMAD.IADD R9, R9, 0x1, R3 ;  /* 0x0000000109097824 */ /* 0x000fe200078e0203 */
[----:B------:R-:W-:Y:S01]  /*3d660*/  SHF.R.U32.HI R3, RZ, 0x8, R4 ;  /* 0x00000008ff037819 */ /* 0x000fe20000011604 */
[----:B------:R-:W-:Y:S02]  /*3d670*/  IMAD.IADD R5, R5, 0x1, R24 ;  /* 0x0000000105057824 */ /* 0x000fe400078e0218 */
[----:B------:R-:W-:Y:S02]  /*3d680*/  IMAD.IADD R12, R22, 0x1, R10 ;  /* 0x00000001160c7824 */ /* 0x000fe400078e020a */
[----:B------:R-:W-:Y:S01]  /*3d690*/  IMAD.IADD R13, R20, 0x1, R11 ;  /* 0x00000001140d7824 */ /* 0x000fe200078e020b */
[----:B------:R-:W-:Y:S01]  /*3d6a0*/  LOP3.LUT R11, R3, 0xf0, RZ, 0xc0, !PT ;  /* 0x000000f0030b7812 */ /* 0x000fe200078ec0ff */
[----:B------:R-:W-:-:S02]  /*3d6b0*/  IMAD.IADD R8, R8, 0x1, R21 ;  /* 0x0000000108087824 */ /* 0x000fc400078e0215 */
[----:B------:R-:W-:Y:S01]  /*3d6c0*/  IMAD.IADD R7, R26, 0x1, R7 ;  /* 0x000000011a077824 */ /* 0x000fe200078e0207 */
[----:B0-----:R-:W-:Y:S02]  /*3d6d0*/  LEA.HI R14, P0, R4, UR4, RZ, 0x4 ;  /* 0x00000004040e7c11 */ /* 0x001fe4000f8120ff */
[----:B------:R-:W-:-:S03]  /*3d6e0*/  LEA.HI R16, P1, R5, UR4, RZ, 0x4 ;  /* 0x0000000405107c11 */ /* 0x000fc6000f8320ff */
[----:B------:R-:W-:Y:S01]  /*3d6f0*/  IMAD.X R15, RZ, RZ, UR5, P0 ;  /* 0x00000005ff0f7e24 */ /* 0x000fe200080e06ff */
[----:B------:R-:W-:Y:S01]  /*3d700*/  LEA.HI R22, P0, R6, UR4, RZ, 0x4 ;  /* 0x0000000406167c11 */ /* 0x000fe2000f8120ff */
[----:B------:R-:W-:Y:S01]  /*3d710*/  IMAD.X R17, RZ, RZ, UR5, P1 ;  /* 0x00000005ff117e24 */ /* 0x000fe200088e06ff */
[----:B------:R-:W-:Y:S02]  /*3d720*/  SHF.R.U32.HI R11, RZ, 0x4, R11 ;  /* 0x00000004ff0b7819 */ /* 0x000fe4000001160b */
[----:B------:R-:W-:Y:S01]  /*3d730*/  LOP3.LUT R32, R7, 0xf, RZ, 0xc0, !PT ;  /* 0x0000000f07207812 */ /* 0x000fe200078ec0ff */
[----:B------:R-:W-:Y:S01]  /*3d740*/  IMAD.X R23, RZ, RZ, UR5, P0 ;  /* 0x00000005ff177e24 */ /* 0x000fe200080e06ff */
[----:B------:R-:W-:Y:S01]  /*3d750*/  LEA.HI R10, P0, R8, UR4, RZ, 0x4 ;  /* 0x00000004080a7c11 */ /* 0x000fe2000f8120ff */
[----:B------:R0:W2:Y:S01]  /*3d760*/  LDG.E.U8.CONSTANT R19, desc[UR36][R16.64] ;  /* 0x0000002410137981 */ /* 0x0000a2000c1e9100 */
[----:B------:R-:W-:-:S03]  /*3d770*/  LOP3.LUT R54, R11, 0xffff, RZ, 0xc0, !PT ;  /* 0x0000ffff0b367812 */ /* 0x000fc600078ec0ff */
[----:B------:R-:W-:Y:S01]  /*3d780*/  IMAD.X R11, RZ, RZ, UR5, P0 ;  /* 0x00000005ff0b7e24 */ /* 0x000fe200080e06ff */
[----:B------:R-:W-:Y:S01]  /*3d790*/  IADD3 R54, P0, PT, R54, UR4, RZ ;  /* 0x0000000436367c10 */ /* 0x000fe2000ff1e0ff */
[----:B------:R-:W3:Y:S01]  /*3d7a0*/  LDG.E.U8.CONSTANT R27, desc[UR36][R14.64] ;  /* 0x000000240e1b7981 */ /* 0x000ee2000c1e9100 */
[----:B0-----:R-:W-:-:S03]  /*3d7b0*/  LOP3.LUT R16, R5, 0xf, RZ, 0xc0, !PT ;  /* 0x0000000f05107812 */ /* 0x001fc600078ec0ff */
[----:B------:R-:W-:Y:S01]  /*3d7c0*/  IMAD.X R55, RZ, RZ, UR5, P0 ;  /* 0x00000005ff377e24 */ /* 0x000fe200080e06ff */
[----:B------:R-:W-:Y:S01]  /*3d7d0*/  LEA.HI R34, P1, R7, UR4, RZ, 0x4 ;  /* 0x0000000407227c11 */ /* 0x000fe2000f8320ff */
[----:B------:R-:W4:Y:S01]  /*3d7e0*/  LDG.E.U8.CONSTANT R31, desc[UR36][R10.64] ;  /* 0x000000240a1f7981 */ /* 0x000f22000c1e9100 */
[----:B------:R-:W-:Y:S02]  /*3d7f0*/  IADD3 R16, P0, PT, R16, UR4, RZ ;  /* 0x0000000410107c10 */ /* 0x000fe4000ff1e0ff */
[----:B------:R-:W-:Y:S01]  /*3d800*/  LOP3.LUT R3, R3, 0xf, RZ, 0xc0, !PT ;  /* 0x0000000f03037812 */ /* 0x000fe200078ec0ff */
[----:B------:R0:W5:Y:S02]  /*3d810*/  LDG.E.U8.CONSTANT R14, desc[UR36][R22.64] ;  /* 0x00000024160e7981 */ /* 0x000164000c1e9100 */
[----:B------:R-:W-:Y:S01]  /*3d820*/  IMAD.X R17, RZ, RZ, UR5, P0 ;  /* 0x00000005ff117e24 */ /* 0x000fe200080e06ff */
[----:B------:R-:W-:Y:S02]  /*3d830*/  IADD3 R32, P0, PT, R32, UR4, RZ ;  /* 0x0000000420207c10 */ /* 0x000fe4000ff1e0ff */
[----:B------:R-:W-:Y:S01]  /*3d840*/  LOP3.LUT R20, R4, 0xf, RZ, 0xc0, !PT ;  /* 0x0000000f04147812 */ /* 0x000fe200078ec0ff */
[----:B------:R-:W-:Y:S01]  /*3d850*/  IMAD.X R35, RZ, RZ, UR5, P1 ;  /* 0x00000005ff237e24 */ /* 0x000fe200088e06ff */
[----:B------:R-:W-:Y:S01]  /*3d860*/  LOP3.LUT R36, R6, 0xf, RZ, 0xc0, !PT ;  /* 0x0000000f06247812 */ /* 0x000fe200078ec0ff */
[----:B------:R-:W-:Y:S01]  /*3d870*/  IMAD.X R33, RZ, RZ, UR5, P0 ;  /* 0x00000005ff217e24 */ /* 0x000fe200080e06ff */
[----:B------:R-:W-:Y:S01]  /*3d880*/  IADD3 R28, P0, PT, R3, UR4, RZ ;  /* 0x00000004031c7c10 */ /* 0x000fe2000ff1e0ff */
[----:B------:R-:W2:Y:S01]  /*3d890*/  LDG.E.U8.CONSTANT R54, desc[UR36][R54.64] ;  /* 0x0000002436367981 */ /* 0x000ea2000c1e9100 */
[----:B------:R-:W-:-:S02]  /*3d8a0*/  SHF.R.U32.HI R3, RZ, 0x18, R4 ;  /* 0x00000018ff037819 */ /* 0x000fc40000011604 */
[----:B------:R-:W-:Y:S01]  /*3d8b0*/  IADD3 R20, P1, PT, R20, UR4, RZ ;  /* 0x0000000414147c10 */ /* 0x000fe2000ff3e0ff */
[----:B------:R-:W4:Y:S01]  /*3d8c0*/  LDG.E.U8.CONSTANT R32, desc[UR36][R32.64] ;  /* 0x0000002420207981 */ /* 0x000f22000c1e9100 */
[----:B0-----:R-:W-:Y:S02]  /*3d8d0*/  LOP3.LUT R22, R8, 0xf, RZ, 0xc0, !PT ;  /* 0x0000000f08167812 */ /* 0x001fe400078ec0ff */
[----:B------:R-:W-:Y:S01]  /*3d8e0*/  SHF.R.U32.HI R10, RZ, 0x10, R4 ;  /* 0x00000010ff0a7819 */ /* 0x000fe20000011604 */
[----:B------:R-:W5:Y:S01]  /*3d8f0*/  LDG.E.U8.CONSTANT R16, desc[UR36][R16.64] ;  /* 0x0000002410107981 */ /* 0x000f62000c1e9100 */
[----:B------:R-:W-:Y:S01]  /*3d900*/  LOP3.LUT R11, R3, 0xf, RZ, 0xc0, !PT ;  /* 0x0000000f030b7812 */ /* 0x000fe200078ec0ff */
[----:B------:R-:W-:Y:S01]  /*3d910*/  IMAD.X R21, RZ, RZ, UR5, P1 ;  /* 0x00000005ff157e24 */ /* 0x000fe200088e06ff */
[----:B------:R-:W-:Y:S01]  /*3d920*/  IADD3 R22, P2, PT, R22, UR4, RZ ;  /* 0x0000000416167c10 */ /* 0x000fe2000ff5e0ff */
[----:B------:R-:W-:Y:S01]  /*3d930*/  IMAD.X R29, RZ, RZ, UR5, P0 ;  /* 0x00000005ff1d7e24 */ /* 0x000fe200080e06ff */
[----:B------:R-:W-:Y:S01]  /*3d940*/  SHF.R.U32.HI R38, RZ, 0x8, R5 ;  /* 0x00000008ff267819 */ /* 0x000fe20000011605 */
[----:B------:R-:W4:Y:S01]  /*3d950*/  LDG.E.U8.CONSTANT R34, desc[UR36][R34.64] ;  /* 0x0000002422227981 */ /* 0x000f22000c1e9100 */
[----:B------:R-:W-:-:S02]  /*3d960*/  IADD3 R36, P1, PT, R36, UR4, RZ ;  /* 0x0000000424247c10 */ /* 0x000fc4000ff3e0ff */
[----:B------:R-:W-:Y:S02]  /*3d970*/  LOP3.LUT R24, R10, 0xf, RZ, 0xc0, !PT ;  /* 0x0000000f0a187812 */ /* 0x000fe400078ec0ff */
[--C-:B------:R-:W-:Y:S01]  /*3d980*/  SHF.R.U32.HI R3, RZ, 0x18, R5.reuse ;  /* 0x00000018ff037819 */ /* 0x100fe20000011605 */
[----:B------:R-:W-:Y:S01]  /*3d990*/  IMAD.X R23, RZ, RZ, UR5, P2 ;  /* 0x00000005ff177e24 */ /* 0x000fe200090e06ff */
[----:B------:R-:W-:Y:S01]  /*3d9a0*/  IADD3 R10, P0, PT, R11, UR4, RZ ;  /* 0x000000040b0a7c10 */ /* 0x000fe2000ff1e0ff */
[----:B------:R-:W3:Y:S01]  /*3d9b0*/  LDG.E.U8.CONSTANT R28, desc[UR36][R28.64] ;  /* 0x000000241c1c7981 */ /* 0x000ee2000c1e9100 */
[----:B------:R-:W-:Y:S01]  /*3d9c0*/  LOP3.LUT R50, R38, 0xf, RZ, 0xc0, !PT ;  /* 0x0000000f26327812 */ /* 0x000fe200078ec0ff */
[----:B------:R-:W-:Y:S01]  /*3d9d0*/  IMAD.X R37, RZ, RZ, UR5, P1 ;  /* 0x00000005ff257e24 */ /* 0x000fe200088e06ff */
[----:B------:R-:W-:Y:S01]  /*3d9e0*/  SHF.R.U32.HI R15, RZ, 0x10, R5 ;  /* 0x00000010ff0f7819 */ /* 0x000fe20000011605 */
[----:B------:R-:W-:Y:S01]  /*3d9f0*/  IMAD.X R11, RZ, RZ, UR5, P0 ;  /* 0x00000005ff0b7e24 */ /* 0x000fe200080e06ff */
[----:B------:R-:W-:Y:S01]  /*3da00*/  LOP3.LUT R3, R3, 0xf, RZ, 0xc0, !PT ;  /* 0x0000000f03037812 */ /* 0x000fe200078ec0ff */
[----:B------:R0:W4:Y:S01]  /*3da10*/  LDG.E.U8.CONSTANT R30, desc[UR36][R22.64] ;  /* 0x00000024161e7981 */ /* 0x000122000c1e9100 */
[----:B------:R-:W-:-:S02]  /*3da20*/  IADD3 R24, P1, PT, R24, UR4, RZ ;  /* 0x0000000418187c10 */ /* 0x000fc4000ff3e0ff */
[----:B------:R-:W-:Y:S01]  /*3da30*/  IADD3 R50, P2, PT, R50, UR4, RZ ;  /* 0x0000000432327c10 */ /* 0x000fe2000ff5e0ff */
[----:B------:R1:W5:Y:S01]  /*3da40*/  LDG.E.U8.CONSTANT R26, desc[UR36][R10.64] ;  /* 0x000000240a1a7981 */ /* 0x000362000c1e9100 */
[----:B------:R-:W-:Y:S01]  /*3da50*/  LOP3.LUT R15, R15, 0xf, RZ, 0xc0, !PT ;  /* 0x0000000f0f0f7812 */ /* 0x000fe200078ec0ff */
[----:B------:R-:W-:Y:S01]  /*3da60*/  IMAD.X R25, RZ, RZ, UR5, P1 ;  /* 0x00000005ff197e24 */ /* 0x000fe200088e06ff */
[--C-:B------:R-:W-:Y:S01]  /*3da70*/  SHF.R.U32.HI R60, RZ, 0x8, R6.reuse ;  /* 0x00000008ff3c7819 */ /* 0x100fe20000011606 */
[----:B------:R-:W-:Y:S01]  /*3da80*/  IMAD.X R51, RZ, RZ, UR5, P2 ;  /* 0x00000005ff337e24 */ /* 0x000fe200090e06ff */
[----:B------:R-:W4:Y:S01]  /*3da90*/  LDG.E.U8.CONSTANT R21, desc[UR36][R20.64] ;  /* 0x0000002414157981 */ /* 0x000f22000c1e9100 */
[----:B0-----:R-:W-:Y:S02]  /*3daa0*/  IADD3 R22, P0, PT, R3, UR4, RZ ;  /* 0x0000000403167c10 */ /* 0x001fe4000ff1e0ff */
[----:B------:R-:W-:Y:S01]  /*3dab0*/  LOP3.LUT R33, R60, 0xf, RZ, 0xc0, !PT ;  /* 0x0000000f3c217812 */ /* 0x000fe200078ec0ff */
[----:B------:R-:W4:Y:S01]  /*3dac0*/  LDG.E.U8.CONSTANT R24, desc[UR36][R24.64] ;  /* 0x0000002418187981 */ /* 0x000f22000c1e9100 */
[----:B-1----:R-:W-:Y:S01]  /*3dad0*/  IADD3 R10, P1, PT, R15, UR4, RZ ;  /* 0x000000040f0a7c10 */ /* 0x002fe2000ff3e0ff */
[----:B------:R-:W-:Y:S01]  /*3dae0*/  IMAD.X R23, RZ, RZ, UR5, P0 ;  /* 0x00000005ff177e24 */ /* 0x000fe200080e06ff */
[----:B------:R-:W-:Y:S01]  /*3daf0*/  SHF.R.U32.HI R3, RZ, 0x18, R6 ;  /* 0x00000018ff037819 */ /* 0x000fe20000011606 */
[----:B------:R0:W-:Y:S02]  /*3db00*/  STL.128 [R1+0x2d0], R4 ;  /* 0x0002d00401007387 */ /* 0x0001e40000100c00 */
[----:B------:R-:W-:-:S02]  /*3db10*/  IMAD.X R11, RZ, RZ, UR5, P1 ;  /* 0x00000005ff0b7e24 */ /* 0x000fc400088e06ff */
[----:B------:R1:W4:Y:S01]  /*3db20*/  LDG.E.U8.CONSTANT R20, desc[UR36][R50.64] ;  /* 0x0000002432147981 */ /* 0x000322000c1e9100 */
[----:B------:R-:W-:Y:S02]  /*3db30*/  LOP3.LUT R3, R3, 0xf, RZ, 0xc0, !PT ;  /* 0x0000000f03037812 */ /* 0x000fe400078ec0ff */
[----:B------:R-:W-:Y:S01]  /*3db40*/  SHF.R.U32.HI R29, RZ, 0x10, R6 ;  /* 0x00000010ff1d7819 */ /* 0x000fe20000011606 */
[----:B------:R0:W4:Y:S01]  /*3db50*/  LDG.E.U8.CONSTANT R18, desc[UR36][R22.64] ;  /* 0x0000002416127981 */ /* 0x000122000c1e9100 */
[----:B------:R-:W-:-:S03]  /*3db60*/  PRMT R15, R4, 0x7632, R15 ;  /* 0x00007632040f7816 */ /* 0x000fc6000000000f */
[----:B------:R0:W4:Y:S01]  /*3db70*/  LDG.E.U8.CONSTANT R17, desc[UR36][R10.64] ;  /* 0x000000240a117981 */ /* 0x000122000c1e9100 */
[----:B-1----:R-:W-:-:S03]  /*3db80*/  IADD3 R50, P1, PT, R33, UR4, RZ ;  /* 0x0000000421327c10 */ /* 0x002fc6000ff3e0ff */
[----:B------:R-:W4:Y:S01]  /*3db90*/  LDG.E.U8.CONSTANT R36, desc[UR36][R36.64] ;  /* 0x0000002424247981 */ /* 0x000f22000c1e9100 */
[----:B0-----:R-:W-:Y:S01]  /*3dba0*/  SHF.R.U32.HI R23, RZ, 0x8, R7 ;  /* 0x00000008ff177819 */ /* 0x001fe20000011607 */
[----:B------:R-:W-:Y:S01]  /*3dbb0*/  IMAD.X R51, RZ, RZ, UR5, P1 ;  /* 0x00000005ff337e24 */ /* 0x000fe200088e06ff */
[----:B------:R-:W-:Y:S02]  /*3dbc0*/  LOP3.LUT R29, R29, 0xf, RZ, 0xc0, !PT ;  /* 0x0000000f1d1d7812 */ /* 0x000fe400078ec0ff */
[----:B------:R-:W-:Y:S02]  /*3dbd0*/  IADD3 R10, P0, PT, R3, UR4, RZ ;  /* 0x00000004030a7c10 */ /* 0x000fe4000ff1e0ff */
[----:B------:R-:W-:Y:S02]  /*3dbe0*/  LOP3.LUT R25, R23, 0xf, RZ, 0xc0, !PT ;  /* 0x0000000f17197812 */ /* 0x000fe400078ec0ff */
[----:B------:R-:W-:Y:S01]  /*3dbf0*/  LOP3.LUT R3, R15, 0xf0, RZ, 0xc0, !PT ;  /* 0x000000f00f037812 */ /* 0x000fe200078ec0ff */
[----:B------:R-:W-:Y:S01]  /*3dc00*/  IMAD.X R11, RZ, RZ, UR5, P0 ;  /* 0x00000005ff0b7e24 */ /* 0x000fe200080e06ff */
[----:B------:R-:W-:Y:S01]  /*3dc10*/  IADD3 R52, P1, PT, R29, UR4, RZ ;  /* 0x000000041d347c10 */ /* 0x000fe2000ff3e0ff */
[----:B------:R0:W4:Y:S01]  /*3dc20*/  LDG.E.U8.CONSTANT R15, desc[UR36][R50.64] ;  /* 0x00000024320f7981 */ /* 0x000122000c1e9100 */
[----:B------:R-:W-:-:S02]  /*3dc30*/  SHF.R.U32.HI R22, RZ, 0x4, R3 ;  /* 0x00000004ff167819 */ /* 0x000fc40000011603 */
[----:B------:R-:W-:Y:S01]  /*3dc40*/  SHF.R.U32.HI R3, RZ, 0x18, R7 ;  /* 0x00000018ff037819 */ /* 0x000fe20000011607 */
[----:B------:R-:W-:Y:S01]  /*3dc50*/  IMAD.X R53, RZ, RZ, UR5, P1 ;  /* 0x00000005ff357e24 */ /* 0x000fe200088e06ff */
[----:B------:R-:W4:Y:S01]  /*3dc60*/  LDG.E.U8.CONSTANT R11, desc[UR36][R10.64] ;  /* 0x000000240a0b7981 */ /* 0x000f22000c1e9100 */
[----:B0-----:R-:W-:-:S03]  /*3dc70*/  IADD3 R50, P0, PT, R25, UR4, RZ ;  /* 0x0000000419327c10 */ /* 0x001fc6000ff1e0ff */
[----:B------:R0:W4:Y:S01]  /*3dc80*/  LDG.E.U8.CONSTANT R29, desc[UR36][R52.64] ;  /* 0x00000024341d7981 */ /* 0x000122000c1e9100 */
[----:B------:R-:W-:Y:S01]  /*3dc90*/  LOP3.LUT R22, R22, 0xffff, RZ, 0xc0, !PT ;  /* 0x0000ffff16167812 */ /* 0x000fe200078ec0ff */
[----:B------:R-:W-:Y:S01]  /*3dca0*/  IMAD.X R51, RZ, RZ, UR5, P0 ;  /* 0x00000005ff337e24 */ /* 0x000fe200080e06ff */
[----:B------:R-:W-:-:S04]  /*3dcb0*/  LOP3.LUT R3, R3, 0xf, RZ, 0xc0, !PT ;  /* 0x0000000f03037812 */ /* 0x000fc800078ec0ff */
[----:B------:R1:W4:Y:S01]  /*3dcc0*/  LDG.E.U8.CONSTANT R35, desc[UR36][R50.64] ;  /* 0x0000002432237981 */ /* 0x000322000c1e9100 */
[----:B0-----:R-:W-:Y:S02]  /*3dcd0*/  IADD3 R52, P0, PT, R22, UR4, RZ ;  /* 0x0000000416347c10 */ /* 0x001fe4000ff1e0ff */
[--C-:B------:R-:W-:Y:S02]  /*3dce0*/  SHF.R.U32.HI R22, RZ, 0x8, R8.reuse ;  /* 0x00000008ff167819 */ /* 0x100fe40000011608 */
[----:B------:R-:W-:Y:S01]  /*3dcf0*/  SHF.R.U32.HI R25, RZ, 0x10, R7 ;  /* 0x00000010ff197819 */ /* 0x000fe20000011607 */
[----:B------:R-:W-:Y:S01]  /*3dd00*/  IMAD.X R53, RZ, RZ, UR5, P0 ;  /* 0x00000005ff357e24 */ /* 0x000fe200080e06ff */
[----:B-1----:R-:W-:Y:S02]  /*3dd10*/  IADD3 R50, P1, PT, R3, UR4, RZ ;  /* 0x0000000403327c10 */ /* 0x002fe4000ff3e0ff */
[----:B------:R-:W-:-:S04]  /*3dd20*/  SHF.R.U32.HI R3, RZ, 0x18, R8 ;  /* 0x00000018ff037819 */ /* 0x000fc80000011608 */
[----:B------:R-:W-:Y:S02]  /*3dd30*/  LOP3.LUT R10, R3, 0xf, RZ, 0xc0, !PT ;  /* 0x0000000f030a7812 */ /* 0x000fe400078ec0ff */
[----:B------:R-:W-:Y:S02]  /*3dd40*/  LOP3.LUT R3, R22, 0xf, RZ, 0xc0, !PT ;  /* 0x0000000f16037812 */ /* 0x000fe400078ec0ff */
[----:B------:R-:W-:Y:S02]  /*3dd50*/  LOP3.LUT R56, R25, 0xf, RZ, 0xc0, !PT ;  /* 0x0000000f19387812 */ /* 0x000fe400078ec0ff */
[----:B------:R0:W4:Y:S02]  /*3dd60*/  LDG.E.U8.CONSTANT R25, desc[UR36][R52.64] ;  /* 0x0000002434197981 */ /* 0x000124000c1e9100 */
[----:B------:R-:W-:Y:S02]  /*3dd70*/  IADD3 R56, P0, PT, R56, UR4, RZ ;  /* 0x0000000438387c10 */ /* 0x000fe4000ff1e0ff */
[----:B0-----:R-:W-:-:S02]  /*3dd80*/  IADD3 R52, P2, PT, R3, UR4, RZ ;  /* 0x0000000403347c10 */ /* 0x001fc4000ff5e0ff */
[----:B------:R-:W-:-:S04]  /*3dd90*/  LOP3.LUT R3, R4, 0xf0, RZ, 0xc0, !PT ;  /* 0x000000f004037812 */ /* 0x000fc800078ec0ff */
[----:B------:R-:W-:Y:S01]  /*3dda0*/  SHF.R.U32.HI R39, RZ, 0x4, R3 ;  /* 0x00000004ff277819 */ /* 0x000fe20000011603 */
[----:B------:R-:W-:-:S03]  /*3ddb0*/  IMAD.X R53, RZ, RZ, UR5, P2 ;  /* 0x00000005ff357e24 */ /* 0x000fc600090e06ff */
[----:B------:R-:W-:Y:S01]  /*3ddc0*/  LOP3.LUT R55, R39, 0xffff, RZ, 0xc0, !PT ;  /* 0x0000ffff27377812 */ /* 0x000fe200078ec0ff */
[----:B------:R-:W-:Y:S01]  /*3ddd0*/  IMAD.X R57, RZ, RZ, UR5, P0 ;  /* 0x00000005ff397e24 */ /* 0x000fe200080e06ff */
[----:B------:R0:W4:Y:S01]  /*3dde0*/  LDG.E.U8.CONSTANT R4, desc[UR36][R52.64] ;  /* 0x0000002434047981 */ /* 0x000122000c1e9100 */
[----:B------:R-:W-:Y:S01]  /*3ddf0*/  LOP3.LUT R39, R5, 0xf0, RZ, 0xc0, !PT ;  /* 0x000000f005277812 */ /* 0x000fe200078ec0ff */
[----:B------:R-:W-:-:S03]  /*3de00*/  IMAD.X R51, RZ, RZ, UR5, P1 ;  /* 0x00000005ff337e24 */ /* 0x000fc600088e06ff */
[----:B------:R-:W-:Y:S02]  /*3de10*/  SHF.R.U32.HI R39, RZ, 0x4, R39 ;  /* 0x00000004ff277819 */ /* 0x000fe40000011627 */
[----:B------:R1:W4:Y:S01]  /*3de20*/  LDG.E.U8.CONSTANT R33, desc[UR36][R50.64] ;  /* 0x0000002432217981 */ /* 0x000322000c1e9100 */
[----:B0-----:R-:W-:-:S05]  /*3de30*/  IADD3 R52, P0, PT, R55, UR4, RZ ;  /* 0x0000000437347c10 */ /* 0x001fca000ff1e0ff */
[----:B------:R-:W-:Y:S01]  /*3de40*/  IMAD.X R53, RZ, RZ, UR5, P0 ;  /* 0x00000005ff357e24 */ /* 0x000fe200080e06ff */
[----:B-1----:R-:W-:Y:S02]  /*3de50*/  IADD3 R50, P1, PT, R10, UR4, RZ ;  /* 0x000000040a327c10 */ /* 0x002fe4000ff3e0ff */
[----:B------:R0:W4:Y:S01]  /*3de60*/  LDG.E.U8.CONSTANT R10, desc[UR36][R56.64] ;  /* 0x00000024380a7981 */ /* 0x000122000c1e9100 */
[----:B------:R-:W-:Y:S02]  /*3de70*/  LOP3.LUT R38, R38, 0xf0, RZ, 0xc0, !PT ;  /* 0x000000f026267812 */ /* 0x000fe400078ec0ff */
[----:B------:R-:W-:Y:S02]  /*3de80*/  SHF.R.U32.HI R37, RZ, 0x10, R8 ;  /* 0x00000010ff257819 */ /* 0x000fe40000011608 */
[----:B0-----:R-:W-:Y:S02]  /*3de90*/  LOP3.LUT R56, R39, 0xffff, RZ, 0xc0, !PT ;  /* 0x0000ffff27387812 */ /* 0x001fe400078ec0ff */
[----:B------:R-:W4:Y:S02]  /*3dea0*/  LDG.E.U8.CONSTANT R39, desc[UR36][R52.64] ;  /* 0x0000002434277981 */ /* 0x000f24000c1e9100 */
[----:B------:R-:W-:Y:S01]  /*3deb0*/  IADD3 R56, P0, PT, R56, UR4, RZ ;  /* 0x0000000438387c10 */ /* 0x000fe2000ff1e0ff */
[----:B------:R-:W-:Y:S01]  /*3dec0*/  IMAD.X R51, RZ, RZ, UR5, P1 ;  /* 0x00000005ff337e24 */ /* 0x000fe200088e06ff */
[----:B------:R-:W-:-:S02]  /*3ded0*/  SHF.R.U32.HI R38, RZ, 0x4, R38 ;  /* 0x00000004ff267819 */ /* 0x000fc40000011626 */
[----:B------:R-:W-:Y:S01]  /*3dee0*/  LOP3.LUT R37, R37, 0xf, RZ, 0xc0, !PT ;  /* 0x0000000f25257812 */ /* 0x000fe200078ec0ff */
[----:B------:R-:W-:Y:S01]  /*3def0*/  IMAD.X R57, RZ, RZ, UR5, P0 ;  /* 0x00000005ff397e24 */ /* 0x000fe200080e06ff */
[----:B------:R-:W-:Y:S01]  /*3df00*/  LOP3.LUT R38, R38, 0xffff, RZ, 0xc0, !PT ;  /* 0x0000ffff26267812 */ /* 0x000fe200078ec0ff */
[----:B------:R0:W4:Y:S02]  /*3df10*/  LDG.E.U8.CONSTANT R3, desc[UR36][R50.64] ;  /* 0x0000002432037981 */ /* 0x000124000c1e9100 */
[----:B0-----:R-:W-:Y:S02]  /*3df20*/  IADD3 R50, P1, PT, R37, UR4, RZ ;  /* 0x0000000425327c10 */ /* 0x001fe4000ff3e0ff */
[----:B------:R0:W4:Y:S02]  /*3df30*/  LDG.E.U8.CONSTANT R37, desc[UR36][R56.64] ;  /* 0x0000002438257981 */ /* 0x000124000c1e9100 */
[----:B0-----:R-:W-:-:S05]  /*3df40*/  IADD3 R56, P0, PT, R38, UR4, RZ ;  /* 0x0000000426387c10 */ /* 0x001fca000ff1e0ff */
[----:B------:R-:W-:-:S05]  /*3df50*/  IMAD.X R57, RZ, RZ, UR5, P0 ;  /* 0x00000005ff397e24 */ /* 0x000fca00080e06ff */
[----:B------:R-:W4:Y:S01]  /*3df60*/  LDG.E.U8.CONSTANT R38, desc[UR36][R56.64] ;  /* 0x0000002438267981 */ /* 0x000f22000c1e9100 */
[----:B------:R-:W-:-:S04]  /*3df70*/  LOP3.LUT R58, R6, 0xf0, RZ, 0xc0, !PT ;  /* 0x000000f0063a7812 */ /* 0x000fc800078ec0ff */
[----:B------:R-:W-:Y:S01]  /*3df80*/  SHF.R.U32.HI R58, RZ, 0x4, R58 ;  /* 0x00000004ff3a7819 */ /* 0x000fe2000001163a */
[----:B------:R-:W-:-:S03]  /*3df90*/  IMAD.X R51, RZ, RZ, UR5, P1 ;  /* 0x00000005ff337e24 */ /* 0x000fc600088e06ff */
[----:B------:R-:W-:Y:S02]  /*3dfa0*/  LOP3.LUT R58, R58, 0xffff, RZ, 0xc0, !PT ;  /* 0x0000ffff3a3a7812 */ /* 0x000fe400078ec0ff */
[----:B------:R-:W-:Y:S01]  /*3dfb0*/  LOP3.LUT R55, R7, 0xf0, RZ, 0xc0, !PT ;  /* 0x000000f007377812 */ /* 0x000fe200078ec0ff */
[----:B------:R-:W4:Y:S01]  /*3dfc0*/  LDG.E.U8.CONSTANT R50, desc[UR36][R50.64] ;  /* 0x0000002432327981 */ /* 0x000f22000c1e9100 */
[----:B------:R-:W-:Y:S02]  /*3dfd0*/  IADD3 R52, P1, PT, R58, UR4, RZ ;  /* 0x000000043a347c10 */ /* 0x000fe4000ff3e0ff */
[----:B------:R-:W-:-:S03]  /*3dfe0*/  SHF.R.U32.HI R55, RZ, 0x4, R55 ;  /* 0x00000004ff377819 */ /* 0x000fc60000011637 */
[----:B------:R-:W-:Y:S01]  /*3dff0*/  IMAD.X R53, RZ, RZ, UR5, P1 ;  /* 0x00000005ff357e24 */ /* 0x000fe200088e06ff */
[----:B------:R-:W-:-:S04]  /*3e000*/  LOP3.LUT R55, R55, 0xffff, RZ, 0xc0, !PT ;  /* 0x0000ffff37377812 */ /* 0x000fc800078ec0ff */
[----:B------:R0:W4:Y:S01]  /*3e010*/  LDG.E.U8.CONSTANT R52, desc[UR36][R52.64] ;  /* 0x0000002434347981 */ /* 0x000122000c1e9100 */
[----:B------:R-:W-:Y:S02]  /*3e020*/  IADD3 R58, P1, PT, R55, UR4, RZ ;  /* 0x00000004373a7c10 */ /* 0x000fe4000ff3e0ff */
[----:B------:R-:W-:Y:S02]  /*3e030*/  PRMT R5, R5, 0x7632, R5 ;  /* 0x0000763205057816 */ /* 0x000fe40000000005 */
[----:B0-----:R-:W-:Y:S01]  /*3e040*/  LOP3.LUT R53, R8, 0xf0, RZ, 0xc0, !PT ;  /* 0x000000f008357812 */ /* 0x001fe200078ec0ff */
[----:B------:R-:W-:Y:S01]  /*3e050*/  IMAD.X R59, RZ, RZ, UR5, P1 ;  /* 0x00000005ff3b7e24 */ /* 0x000fe200088e06ff */
[----:B------:R-:W-:Y:S02]  /*3e060*/  LOP3.LUT R5, R5, 0xf0, RZ, 0xc0, !PT ;  /* 0x000000f005057812 */ /* 0x000fe400078ec0ff */
[----:B------:R-:W-:Y:S02]  /*3e070*/  SHF.R.U32.HI R53, RZ, 0x4, R53 ;  /* 0x00000004ff357819 */ /* 0x000fe40000011635 */
[----:B------:R-:W-:Y:S01]  /*3e080*/  SHF.R.U32.HI R5, RZ, 0x4, R5 ;  /* 0x00000004ff057819 */ /* 0x000fe20000011605 */
[----:B------:R0:W4:Y:S01]  /*3e090*/  LDG.E.U8.CONSTANT R51, desc[UR36][R58.64] ;  /* 0x000000243a337981 */ /* 0x000122000c1e9100 */
[----:B------:R-:W-:-:S02]  /*3e0a0*/  LOP3.LUT R53, R53, 0xffff, RZ, 0xc0, !PT ;  /* 0x0000ffff35357812 */ /* 0x000fc400078ec0ff */
[----:B------:R-:W-:Y:S02]  /*3e0b0*/  LOP3.LUT R5, R5, 0xffff, RZ, 0xc0, !PT ;  /* 0x0000ffff05057812 */ /* 0x000fe400078ec0ff */
[----:B0-----:R-:W-:-:S05]  /*3e0c0*/  IADD3 R58, P0, PT, R53, UR4, RZ ;  /* 0x00000004353a7c10 */ /* 0x001fca000ff1e0ff */
[----:B------:R-:W-:Y:S01]  /*3e0d0*/  IMAD.X R59, RZ, RZ, UR5, P0 ;  /* 0x00000005ff3b7e24 */ /* 0x000fe200080e06ff */
[----:B------:R-:W-:Y:S02]  /*3e0e0*/  IADD3 R56, P0, PT, R5, UR4, RZ ;  /* 0x0000000405387c10 */ /* 0x000fe4000ff1e0ff */
[----:B------:R-:W-:Y:S02]  /*3e0f0*/  LOP3.LUT R60, R60, 0xf0, RZ, 0xc0, !PT ;  /* 0x000000f03c3c7812 */ /* 0x000fe400078ec0ff */
[----:B------:R-:W-:Y:S01]  /*3e100*/  PRMT R6, R6, 0x7632, R6 ;  /* 0x0000763206067816 */ /* 0x000fe20000000006 */
[----:B------:R-:W-:Y:S01]  /*3e110*/  IMAD.X R57, RZ, RZ, UR5, P0 ;  /* 0x00000005ff397e24 */ /* 0x000fe200080e06ff */
[----:B------:R-:W-:Y:S01]  /*3e120*/  LOP3.LUT R23, R23, 0xf0, RZ, 0xc0, !PT ;  /* 0x000000f017177812 */ /* 0x000fe200078ec0ff */
[----:B------:R-:W4:Y:S04]  /*3e130*/  LDG.E.U8.CONSTANT R55, desc[UR36][R58.64] ;  /* 0x000000243a377981 */ /* 0x000f28000c1e9100 */
[----:B------:R0:W4:Y:S01]  /*3e140*/  LDG.E.U8.CONSTANT R53, desc[UR36][R56.64] ;  /* 0x0000002438357981 */ /* 0x000122000c1e9100 */
[----:B------:R-:W-:-:S02]  /*3e150*/  SHF.R.U32.HI R60, RZ, 0x4, R60 ;  /* 0x00000004ff3c7819 */ /* 0x000fc4000001163c */
[----:B------:R-:W-:Y:S02]  /*3e160*/  LOP3.LUT R6, R6, 0xf0, RZ, 0xc0, !PT ;  /* 0x000000f006067812 */ /* 0x000fe400078ec0ff */
[----:B------:R-:W-:Y:S02]  /*3e170*/  LOP3.LUT R60, R60, 0xffff, RZ, 0xc0, !PT ;  /* 0x0000ffff3c3c7812 */ /* 0x000fe400078ec0ff */
[----:B------:R-:W-:Y:S02]  /*3e180*/  SHF.R.U32.HI R6, RZ, 0x4, R6 ;  /* 0x00000004ff067819 */ /* 0x000fe40000011606 */
[----:B0-----:R-:W-:Y:S02]  /*3e190*/  IADD3 R56, P0, PT, R60, UR4, RZ ;  /* 0x000000043c387c10 */ /* 0x001fe4000ff1e0ff */
[----:B------:R-:W-:Y:S02]  /*3e1a0*/  LOP3.LUT R6, R6, 0xffff, RZ, 0xc0, !PT ;  /* 0x0000ffff06067812 */ /* 0x000fe400078ec0ff */
[----:B------:R-:W-:Y:S01]  /*3e1b0*/  SHF.R.U32.HI R23, RZ, 0x4, R23 ;  /* 0x00000004ff177819 */ /* 0x000fe20000011617 */
[----:B------:R-:W-:Y:S01]  /*3e1c0*/  IMAD.X R57, RZ, RZ, UR5, P0 ;  /* 0x00000005ff397e24 */ /* 0x000fe200080e06ff */
[----:B------:R-:W-:-:S02]  /*3e1d0*/  IADD3 R58, P0, PT, R6, UR4, RZ ;  /* 0x00000004063a7c10 */ /* 0x000fc4000ff1e0ff */
[----:B------:R-:W-:Y:S02]  /*3e1e0*/  PRMT R7, R7, 0x7632, R7 ;  /* 0x0000763207077816 */ /* 0x000fe40000000007 */
[----:B------:R-:W-:Y:S01]  /*3e1f0*/  LOP3.LUT R23, R23, 0xffff, RZ, 0xc0, !PT ;  /* 0x0000ffff17177812 */ /* 0x000fe200078ec0ff */
[----:B------:R-:W-:Y:S01]  /*3e200*/  IMAD.X R59, RZ, RZ, UR5, P0 ;  /* 0x00000005ff3b7e24 */ /* 0x000fe200080e06ff */
[----:B------:R-:W-:Y:S01]  /*3e210*/  LOP3.LUT R7, R7, 0xf0, RZ, 0xc0, !PT ;  /* 0x000000f007077812 */ /* 0x000fe200078ec0ff */
[----:B------:R-:W4:Y:S01]  /*3e220*/  LDG.E.U8.CONSTANT R56, desc[UR36][R56.64] ;  /* 0x0000002438387981 */ /* 0x000f22000c1e9100 */
[----:B------:R-:W-:Y:S02]  /*3e230*/  IADD3 R6, P0, PT, R23, UR4, RZ ;  /* 0x0000000417067c10 */ /* 0x000fe4000ff1e0ff */
[----:B------:R-:W-:-:S03]  /*3e240*/  SHF.R.U32.HI R5, RZ, 0x4, R7 ;  /* 0x00000004ff057819 */ /* 0x000fc60000011607 */
[----:B------:R-:W-:Y:S01]  /*3e250*/  IMAD.X R7, RZ, RZ, UR5, P0 ;  /* 0x00000005ff077e24 */ /* 0x000fe200080e06ff */
[----:B------:R-:W-:Y:S02]  /*3e260*/  LOP3.LUT R5, R5, 0xffff, RZ, 0xc0, !PT ;  /* 0x0000ffff05057812 */ /* 0x000fe400078ec0ff */
[----:B------:R-:W-:Y:S01]  /*3e270*/  LOP3.LUT R22, R22, 0xf0, RZ, 0xc0, !PT ;  /* 0x000000f016167812 */ /* 0x000fe200078ec0ff */
[----:B------:R-:W4:Y:S03]  /*3e280*/  LDG.E.U8.CONSTANT R57, desc[UR36][R58.64] ;  /* 0x000000243a397981 */ /* 0x000f26000c1e9100 */
[----:B------:R-:W-:Y:S01]  /*3e290*/  SHF.R.U32.HI R22, RZ, 0x4, R22 ;  /* 0x00000004ff167819 */ /* 0x000fe20000011616 */
[----:B------:R0:W4:Y:S03]  /*3e2a0*/  LDG.E.U8.CONSTANT R59, desc[UR36][R6.64] ;  /* 0x00000024063b7981 */ /* 0x000126000c1e9100 */
[----:B------:R-:W-:-:S02]  /*3e2b0*/  LOP3.LUT R22, R22, 0xffff, RZ, 0xc0, !PT ;  /* 0x0000ffff16167812 */ /* 0x000fc400078ec0ff */
[----:B0-----:R-:W-:Y:S02]  /*3e2c0*/  IADD3 R6, P0, PT, R5, UR4, RZ ;  /* 0x0000000405067c10 */ /* 0x001fe4000ff1e0ff */
[----:B------:R-:W-:-:S03]  /*3e2d0*/  PRMT R5, R8, 0x7632, R5 ;  /* 0x0000763208057816 */ /* 0x000fc60000000005 */
[----:B------:R-:W-:Y:S01]  /*3e2e0*/  IMAD.X R7, RZ, RZ, UR5, P0 ;  /* 0x00000005ff077e24 */ /* 0x000fe200080e06ff */
[----:B------:R-:W-:-:S04]  /*3e2f0*/  LOP3.LUT R5, R5, 0xf0, RZ, 0xc0, !PT ;  /* 0x000000f005057812 */ /* 0x000fc800078ec0ff */
[----:B------:R0:W4:Y:S02]  /*3e300*/  LDG.E.U8.CONSTANT R58, desc[UR36][R6.64] ;  /* 0x00000024063a7981 */ /* 0x000124000c1e9100 */
[----:B0-----:R-:W-:Y:S02]  /*3e310*/  IADD3 R6, P0, PT, R22, UR4, RZ ;  /* 0x0000000416067c10 */ /* 0x001fe4000ff1e0ff */
[----:B------:R-:W-:-:S03]  /*3e320*/  SHF.R.U32.HI R22, RZ, 0x4, R5 ;  /* 0x00000004ff167819 */ /* 0x000fc60000011605 */
[----:B------:R-:W-:Y:S01]  /*3e330*/  IMAD.X R7, RZ, RZ, UR5, P0 ;  /* 0x00000005ff077e24 */ /* 0x000fe200080e06ff */
[----:B------:R-:W-:Y:S02]  /*3e340*/  LOP3.LUT R23, R22, 0xffff, RZ, 0xc0, !PT ;  /* 0x0000ffff16177812 */ /* 0x000fe400078ec0ff */
[----:B------:R-:W-:Y:S02]  /*3e350*/  SHF.R.U32.HI R22, RZ, 0x8, R9 ;  /* 0x00000008ff167819 */ /* 0x000fe40000011609 */
[----:B------:R0:W4:Y:S02]  /*3e360*/  LDG.E.U8.CONSTANT R5, desc[UR36][R6.64] ;  /* 0x0000002406057981 */ /* 0x000124000c1e9100 */
[----:B0-----:R-:W-:Y:S02]  /*3e370*/  IADD3 R6, P0, PT, R23, UR4, RZ ;  /* 0x0000000417067c10 */ /* 0x001fe4000ff1e0ff */
[----:B------:R-:W-:-:S04]  /*3e380*/  LOP3.LUT R23, R22, 0xf0, RZ, 0xc0, !PT ;  /* 0x000000f016177812 */ /* 0x000fc800078ec0ff */
[----:B------:R-:W-:Y:S01]  /*3e390*/  SHF.R.U32.HI R23, RZ, 0x4, R23 ;  /* 0x00000004ff177819 */ /* 0x000fe20000011617 */
[----:B------:R-:W-:Y:S01]  /*3e3a0*/  IMAD.X R7, RZ, RZ, UR5, P0 ;  /* 0x00000005ff077e24 */ /* 0x000fe200080e06ff */
[----:B------:R0:W-:Y:S02]  /*3e3b0*/  STL.64 [R1+0x2e0], R8 ;  /* 0x0002e00801007387 */ /* 0x0001e40000100a00 */
[----:B------:R-:W-:Y:S02]  /*3e3c0*/  LOP3.LUT R23, R23, 0xffff, RZ, 0xc0, !PT ;  /* 0x0000ffff17177812 */ /* 0x000fe400078ec0ff */
[----:B------:R-:W-:Y:S01]  /*3e3d0*/  LOP3.LUT R22, R22, 0xf, RZ, 0xc0, !PT ;  /* 0x0000000f16167812 */ /* 0x000fe200078ec0ff */
[----:B0-----:R0:W4:Y:S02]  /*3e3e0*/  LDG.E.U8.CONSTANT R8, desc[UR36][R6.64] ;  /* 0x0000002406087981 */ /* 0x001124000c1e9100 */
[----:B0-----:R-:W-:-:S05]  /*3e3f0*/  IADD3 R6, P0, PT, R23, UR4, RZ ;  /* 0x0000000417067c10 */ /* 0x001fca000ff1e0ff */
[----:B------:R-:W-:Y:S01]  /*3e400*/  IMAD.X R7, RZ, RZ, UR5, P0 ;  /* 0x00000005ff077e24 */ /* 0x000fe200080e06ff */
[----:B------:R-:W-:-:S04]  /*3e410*/  IADD3 R22, P0, PT, R22, UR4, RZ ;  /* 0x0000000416167c10 */ /* 0x000fc8000ff1e0ff */
[----:B------:R0:W4:Y:S01]  /*3e420*/  LDG.E.U8.CONSTANT R60, desc[UR36][R6.64] ;  /* 0x00000024063c7981 */ /* 0x000122000c1e9100 */
[----:B------:R-:W-:Y:S01]  /*3e430*/  IMAD.X R23, RZ, RZ, UR5, P0 ;  /* 0x00000005ff177e24 */ /* 0x000fe200080e06ff */
[----:B------:R-:W-:Y:S02]  /*3e440*/  SHF.R.U32.HI R61, RZ, 0x18, R9 ;  /* 0x00000018ff3d7819 */ /* 0x000fe40000011609 */
[----:B0-----:R-:W-:Y:S02]  /*3e450*/  LEA.HI R6, P0, R9, UR4, RZ, 0x4 ;  /* 0x0000000409067c11 */ /* 0x001fe4000f8120ff */
[----:B------:R-:W4:Y:S01]  /*3e460*/  LDG.E.U8.CONSTANT R22, desc[UR36][R22.64] ;  /* 0x0000002416167981 */ /* 0x000f22000c1e9100 */
[----:B------:R-:W-:Y:S02]  /*3e470*/  LOP3.LUT R61, R61, 0xf, RZ, 0xc0, !PT ;  /* 0x0000000f3d3d7812 */ /* 0x000fe400078ec0ff */
[----:B------:R-:W-:-:S05]  /*3e480*/  IMAD.X R7, RZ, RZ, UR5, P0 ;  /* 0x00000005ff077e24 */ /* 0x000fca00080e06ff */
[----:B------:R0:W4:Y:S02]  /*3e490*/  LDG.E.U8.CONSTANT R23, desc[UR36][R6.64] ;  /* 0x0000002406177981 */ /* 0x000124000c1e9100 */
[----:B0-----:R-:W-:Y:S02]  /*3e4a0*/  IADD3 R6, P0, PT, R61, UR4, RZ ;  /* 0x000000043d067c10 */ /* 0x001fe4000ff1e0ff */
[----:B------:R-:W-:-:S04]  /*3e4b0*/  PRMT R61, R9, 0x7632, R61 ;  /* 0x00007632093d7816 */ /* 0x000fc8000000003d */
[----:B------:R-:W-:Y:S01]  /*3e4c0*/  LOP3.LUT R61, R61, 0xf0, RZ, 0xc0, !PT ;  /* 0x000000f03d3d7812 */ /* 0x000fe200078ec0ff */
[----:B------:R-:W-:-:S03]  /*3e4d0*/  IMAD.X R7, RZ, RZ, UR5, P0 ;  /* 0x00000005ff077e24 */ /* 0x000fc600080e06ff */
[----:B------:R-:W-:Y:S01]  /*3e4e0*/  SHF.R.U32.HI R61, RZ, 0x4, R61 ;  /* 0x00000004ff3d7819 */ /* 0x000fe2000001163d */
[----:B---3--:R0:W-:Y:S03]  /*3e4f0*/  STL.U8 [R0+0x5], R28 ;  /* 0x0000051c00007387 */ /* 0x0081e60000100000 */
[----:B------:R-:W-:Y:S01]  /*3e500*/  LOP3.LUT R61, R61, 0xffff, RZ, 0xc0, !PT ;  /* 0x0000ffff3d3d7812 */ /* 0x000fe200078ec0ff */
[----:B--2---:R1:W-:Y:S04]  /*3e510*/  STL.U8 [R0+0x4], R54 ;  /* 0x0000043600007387 */ /* 0x0043e80000100000 */
[----:B0-----:R0:W2:Y:S01]  /*3e520*/  LDG.E.U8.CONSTANT R28, desc[UR36][R6.64] ;  /* 0x00000024061c7981 */ /* 0x0010a2000c1e9100 */
[----:B-1----:R-:W-:-:S02]  /*3e530*/  SHF.R.U32.HI R54, RZ, 0x10, R9 ;  /* 0x00000010ff367819 */ /* 0x002fc40000011609 */
[----:B0-----:R-:W-:Y:S02]  /*3e540*/  IADD3 R6, P0, PT, R61, UR4, RZ ;  /* 0x000000043d067c10 */ /* 0x001fe4000ff1e0ff */
[----:B------:R-:W-:-:S03]  /*3e550*/  LOP3.LUT R54, R54, 0xf, RZ, 0xc0, !PT ;  /* 0x0000000f36367812 */ /* 0x000fc600078ec0ff */
[----:B------:R-:W-:Y:S01]  /*3e560*/  IMAD.X R7, RZ, RZ, UR5, P0 ;  /* 0x00000005ff077e24 */ /* 0x000fe200080e06ff */
[----:B------:R0:W-:Y:S04]  /*3e570*/  STL.U8 [R0], R27 ;  /* 0x0000001b00007387 */ /* 0x0001e80000100000 */
[----:B0-----:R0:W3:Y:S02]  /*3e580*/  LDG.E.U8.CONSTANT R27, desc[UR36][R6.64] ;  /* 0x00000024061b7981 */ /* 0x0010e4000c1e9100 */
[----:B0-----:R-:W-:Y:S02]  /*3e590*/  IADD3 R6, P0, PT, R54, UR4, RZ ;  /* 0x0000000436067c10 */ /* 0x001fe4000ff1e0ff */
[----:B------:R-:W-:-:S04]  /*3e5a0*/  LOP3.LUT R54, R9, 0xf0, RZ, 0xc0, !PT ;  /* 0x000000f009367812 */ /* 0x000fc800078ec0ff */
[----:B------:R-:W-:Y:S01]  /*3e5b0*/  SHF.R.U32.HI R54, RZ, 0x4, R54 ;  /* 0x00000004ff367819 */ /* 0x000fe20000011636 */
[----:B------:R-:W-:Y:S01]  /*3e5c0*/  IMAD.X R7, RZ, RZ, UR5, P0 ;  /* 0x00000005ff077e24 */ /* 0x000fe200080e06ff */
[----:B-----5:R0:W-:Y:S02]  /*3e5d0*/  STL.U8 [R0+0x1], R26 ;  /* 0x0000011a00007387 */ /* 0x0201e40000100000 */
[----:B------:R-:W-:Y:S02]  /*3e5e0*/  LOP3.LUT R54, R54, 0xffff, RZ, 0xc0, !PT ;  /* 0x0000ffff36367812 */ /* 0x000fe400078ec0ff */
[----:B0-----:R0:W5:Y:S01]  /*3e5f0*/  LDG.E.U8.CONSTANT R26, desc[UR36][R6.64] ;  /* 0x00000024061a7981 */ /* 0x001162000c1e9100 */
[----:B------:R-:W-:Y:S02]  /*3e600*/  LOP3.LUT R9, R9, 0xf, RZ, 0xc0, !PT ;  /* 0x0000000f09097812 */ /* 0x000fe400078ec0ff */
[----:B0-----:R-:W-:Y:S02]  /*3e610*/  IADD3 R6, P0, PT, R54, UR4, RZ ;  /* 0x0000000436067c10 */ /* 0x001fe4000ff1e0ff */
[----:B------:R-:W-:-:S04]  /*3e620*/  SHF.R.U32.HI R54, RZ, 0x8, R12 ;  /* 0x00000008ff367819 */ /* 0x000fc8000001160c */
[C---:B------:R-:W-:Y:S01]  /*3e630*/  LOP3.LUT R61, R54.reuse, 0xf0, RZ, 0xc0, !PT ;  /* 0x000000f0363d7812 */ /* 0x040fe200078ec0ff */
[----:B------:R-:W-:Y:S01]  /*3e640*/  IMAD.X R7, RZ, RZ, UR5, P0 ;  /* 0x00000005ff077e24 */ /* 0x000fe200080e06ff */
[----:B------:R-:W-:Y:S02]  /*3e650*/  IADD3 R62, P0, PT, R9, UR4, RZ ;  /* 0x00000004093e7c10 */ /* 0x000fe4000ff1e0ff */
[----:B------:R-:W-:Y:S01]  /*3e660*/  SHF.R.U32.HI R61, RZ, 0x4, R61 ;  /* 0x00000004ff3d7819 */ /* 0x000fe2000001163d */
[----:B----4-:R0:W-:Y:S03]  /*3e670*/  STL.U8 [R0+0x3], R24 ;  /* 0x0000031800007387 */ /* 0x0101e60000100000 */
[----:B------:R-:W-:Y:S01]  /*3e680*/  LOP3.LUT R61, R61, 0xffff, RZ, 0xc0, !PT ;  /* 0x0000ffff3d3d7812 */ /* 0x000fe200078ec0ff */
[----:B------:R-:W-:Y:S01]  /*3e690*/  IMAD.X R63, RZ, RZ, UR5, P0 ;  /* 0x00000005ff3f7e24 */ /* 0x000fe200080e06ff */
[----:B------:R-:W-:Y:S01]  /*3e6a0*/  LOP3.LUT R54, R54, 0xf, RZ, 0xc0, !PT ;  /* 0x0000000f36367812 */ /* 0x000fe200078ec0ff */
[----:B------:R1:W-:Y:S01]  /*3e6b0*/  STL.U8 [R0+0x2], R25 ;  /* 0x0000021900007387 */ /* 0x0003e20000100000 */
[----:B0-----:R-:W-:-:S03]  /*3e6c0*/  IADD3 R24, P0, PT, R61, UR4, RZ ;  /* 0x000000043d187c10 */ /* 0x001fc6000ff1e0ff */
[----:B------:R0:W4:Y:S04]  /*3e6d0*/  LDG.E.U8.CONSTANT R9, desc[UR36][R6.64] ;  /* 0x0000002406097981 */ /* 0x000128000c1e9100 */
[----:B------:R0:W-:Y:S01]  /*3e6e0*/  STL.U8 [R0+0x6], R39 ;  /* 0x0000062700007387 */ /* 0x0001e20000100000 */
[----:B-1----:R-:W-:-:S03]  /*3e6f0*/  IMAD.X R25, RZ, RZ, UR5, P0 ;  /* 0x00000005ff197e24 */ /* 0x002fc600080e06ff */
[----:B------:R1:W-:Y:S01]  /*3e700*/  STL.U8 [R0+0x7], R21 ;  /* 0x0000071500007387 */ /* 0x0003e20000100000 */
[----:B0-----:R-:W-:-:S03]  /*3e710*/  IADD3 R6, P0, PT, R54, UR4, RZ ;  /* 0x0000000436067c10 */ /* 0x001fc6000ff1e0ff */
[----:B------:R-:W4:Y:S02]  /*3e720*/  LDG.E.U8.CONSTANT R24, desc[UR36][R24.64] ;  /* 0x0000002418187981 */ /* 0x000f24000c1e9100 */
[----:B------:R-:W-:Y:S01]  /*3e730*/  IMAD.X R7, RZ, RZ, UR5, P0 ;  /* 0x00000005ff077e24 */ /* 0x000fe200080e06ff */
[----:B------:R-:W-:Y:S01]  /*3e740*/  SHF.R.U32.HI R39, RZ, 0x18, R12 ;  /* 0x00000018ff277819 */ /* 0x000fe2000001160c */
[----:B------:R0:W-:Y:S04]  /*3e750*/  STL.U8 [R0+0xc], R38 ;  /* 0x00000c2600007387 */ /* 0x0001e80000100000 */
[----:B------:R0:W-:Y:S04]  /*3e760*/  STL.U8 [R0+0xd], R20 ;  /* 0x00000d1400007387 */ /* 0x0001e80000100000 */
[----:B------:R1:W4:Y:S01]  /*3e770*/  LDG.E.U8.CONSTANT R25, desc[UR36][R6.64] ;  /* 0x0000002406197981 */ /* 0x000322000c1e9100 */
[----:B------:R-:W-:-:S03]  /*3e780*/  LOP3.LUT R39, R39, 0xf, RZ, 0xc0, !PT ;  /* 0x0000000f27277812 */ /* 0x000fc600078ec0ff */
[----:B------:R-:W4:Y:S01]  /*3e790*/  LDG.E.U8.CONSTANT R62, desc[UR36][R62.64] ;  /* 0x000000243e3e7981 */ /* 0x000f22000c1e9100 */
[----:B-1----:R-:W-:-:S05]  /*3e7a0*/  LEA.HI R6, P0, R12, UR4, RZ, 0x4 ;  /* 0x000000040c067c11 */ /* 0x002fca000f8120ff */
[----:B------:R-:W-:-:S05]  /*3e7b0*/  IMAD.X R7, RZ, RZ, UR5, P0 ;  /* 0x00000005ff077e24 */ /* 0x000fca00080e06ff */
[----:B------:R1:W4:Y:S02]  /*3e7c0*/  LDG.E.U8.CONSTANT R21, desc[UR36][R6.64] ;  /* 0x0000002406157981 */ /* 0x000324000c1e9100 */
[----:B-1----:R-:W-:Y:S02]  /*3e7d0*/  IADD3 R6, P0, PT, R39, UR4, RZ ;  /* 0x0000000427067c10 */ /* 0x002fe4000ff1e0ff */
[----:B------:R-:W-:-:S04]  /*3e7e0*/  PRMT R39, R12, 0x7632, R39 ;  /* 0x000076320c277816 */ /* 0x000fc80000000027 */
[----:B------:R-:W-:Y:S01]  /*3e7f0*/  LOP3.LUT R39, R39, 0xf0, RZ, 0xc0, !PT ;  /* 0x000000f027277812 */ /* 0x000fe200078ec0ff */
[----:B------:R-:W-:-:S03]  /*3e800*/  IMAD.X R7, RZ, RZ, UR5, P0 ;  /* 0x00000005ff077e24 */ /* 0x000fc600080e06ff */
[----:B------:R-:W-:Y:S02]  /*3e810*/  SHF.R.U32.HI R39, RZ, 0x4, R39 ;  /* 0x00000004ff277819 */ /* 0x000fe40000011627 */
[----:B0-----:R0:W4:Y:S02]  /*3e820*/  LDG.E.U8.CONSTANT R38, desc[UR36][R6.64] ;  /* 0x0000002406267981 */ /* 0x001124000c1e9100 */
[----:B------:R-:W-:-:S04]  /*3e830*/  LOP3.LUT R39, R39, 0xffff, RZ, 0xc0, !PT ;  /* 0x0000ffff27277812 */ /* 0x000fc800078ec0ff */
[----:B0-----:R-:W-:Y:S02]  /*3e840*/  IADD3 R6, P0, PT, R39, UR4, RZ ;  /* 0x0000000427067c10 */ /* 0x001fe4000ff1e0ff */
[----:B------:R-:W-:-:S03]  /*3e850*/  SHF.R.U32.HI R39, RZ, 0x10, R12 ;  /* 0x00000010ff277819 */ /* 0x000fc6000001160c */
[----:B------:R-:W-:Y:S01]  /*3e860*/  IMAD.X R7, RZ, RZ, UR5, P0 ;  /* 0x00000005ff077e24 */ /* 0x000fe200080e06ff */
[----:B------:R-:W-:Y:S02]  /*3e870*/  LOP3.LUT R39, R39, 0xf, RZ, 0xc0, !PT ;  /* 0x0000000f27277812 */ /* 0x000fe400078ec0ff */
[----:B------:R-:W-:Y:S02]  /*3e880*/  LOP3.LUT R54, R12, 0xf0, RZ, 0xc0, !PT ;  /* 0x000000f00c367812 */ /* 0x000fe400078ec0ff */
[----:B------:R0:W4:Y:S02]  /*3e890*/  LDG.E.U8.CONSTANT R20, desc[UR36][R6.64] ;  /* 0x0000002406147981 */ /* 0x000124000c1e9100 */
[----:B------:R-:W-:Y:S02]  /*3e8a0*/  SHF.R.U32.HI R54, RZ, 0x4, R54 ;  /* 0x00000004ff367819 */ /* 0x000fe40000011636 */
[----:B0-----:R-:W-:Y:S02]  /*3e8b0*/  IADD3 R6, P0, PT, R39, UR4, RZ ;  /* 0x0000000427067c10 */ /* 0x001fe4000ff1e0ff */
[----:B------:R-:W-:-:S03]  /*3e8c0*/  LOP3.LUT R54, R54, 0xffff, RZ, 0xc0, !PT ;  /* 0x0000ffff36367812 */ /* 0x000fc600078ec0ff */
[----:B------:R-:W-:Y:S01]  /*3e8d0*/  IMAD.X R7, RZ, RZ, UR5, P0 ;  /* 0x00000005ff077e24 */ /* 0x000fe200080e06ff */
[----:B------:R-:W-:-:S04]  /*3e8e0*/  SHF.R.U32.HI R61, RZ, 0x8, R13 ;  /* 0x00000008ff3d7819 */ /* 0x000fc8000001160d */
[----:B------:R0:W4:Y:S01]  /*3e8f0*/  LDG.E.U8.CONSTANT R39, desc[UR36][R6.64] ;  /* 0x0000002406277981 */ /* 0x000122000c1e9100 */
[----:B------:R-:W-:Y:S02]  /*3e900*/  LOP3.LUT R12, R12, 0xf, RZ, 0xc0, !PT ;  /* 0x0000000f0c0c7812 */ /* 0x000fe400078ec0ff */
[----:B------:R-:W-:Y:S01]  /*3e910*/  LOP3.LUT R63, R61, 0xf0, RZ, 0xc0, !PT ;  /* 0x000000f03d3f7812 */ /* 0x000fe200078ec0ff */
[----:B------:R1:W-:Y:S01]  /*3e920*/  STL.U8 [R0+0x9], R18 ;  /* 0x0000091200007387 */ /* 0x0003e20000100000 */
[----:B0-----:R-:W-:-:S05]  /*3e930*/  IADD3 R6, P0, PT, R54, UR4, RZ ;  /* 0x0000000436067c10 */ /* 0x001fca000ff1e0ff */
[----:B------:R-:W-:Y:S01]  /*3e940*/  IMAD.X R7, RZ, RZ, UR5, P0 ;  /* 0x00000005ff077e24 */ /* 0x000fe200080e06ff */
[----:B-1----:R-:W-:Y:S01]  /*3e950*/  IADD3 R18, P0, PT, R12, UR4, RZ ;  /* 0x000000040c127c10 */ /* 0x002fe2000ff1e0ff */
[----:B------:R0:W-:Y:S01]  /*3e960*/  STL.U8 [R0+0x8], R19 ;  /* 0x0000081300007387 */ /* 0x0001e20000100000 */
        /* <DEDUP_REMOVED lines=9> */
[----:B------:R0:W-:Y:S04]  /*3ea00*/  STL.U8 [R0+0xb], R17 ;  /* 0x00000b1100007387 */ /* 0x0001e80000100000 */
[----:B------:R-:W-:Y:S01]  /*3ea10*/  IMAD.X R7, RZ, RZ, UR5, P0 ;  /* 0x00000005ff077e24 */ /* 0x000fe200080e06ff */
[----:B------:R1:W-:Y:S04]  /*3ea20*/  STL.U8 [R0+0xa], R53 ;  /* 0x00000a3500007387 */ /* 0x0003e80000100000 */
[----:B------:R-:W4:Y:S04]  /*3ea30*/  LDG.E.U8.CONSTANT R18, desc[UR36][R18.64] ;  /* 0x0000002412127981 */ /* 0x000f28000c1e9100 */
[----:B0-----:R0:W4:Y:S01]  /*3ea40*/  LDG.E.U8.CONSTANT R17, desc[UR36][R6.64] ;  /* 0x0000002406117981 */ /* 0x001122000c1e9100 */
[----:B-1----:R-:W-:-:S02]  /*3ea50*/  SHF.R.U32.HI R53, RZ, 0x18, R13 ;  /* 0x00000018ff357819 */ /* 0x002fc4000001160d */
[----:B0-----:R-:W-:Y:S02]  /*3ea60*/  LEA.HI R6, P0, R13, UR4, RZ, 0x4 ;  /* 0x000000040d067c11 */ /* 0x001fe4000f8120ff */
[----:B------:R-:W-:-:S03]  /*3ea70*/  LOP3.LUT R53, R53, 0xf, RZ, 0xc0, !PT ;  /* 0x0000000f35357812 */ /* 0x000fc600078ec0ff */
[----:B------:R-:W-:-:S05]  /*3ea80*/  IMAD.X R7, RZ, RZ, UR5, P0 ;  /* 0x00000005ff077e24 */ /* 0x000fca00080e06ff */
[----:B------:R0:W4:Y:S02]  /*3ea90*/  LDG.E.U8.CONSTANT R19, desc[UR36][R6.64] ;  /* 0x0000002406137981 */ /* 0x000124000c1e9100 */
[----:B0-----:R-:W-:Y:S02]  /*3eaa0*/  IADD3 R6, P0, PT, R53, UR4, RZ ;  /* 0x0000000435067c10 */ /* 0x001fe4000ff1e0ff */
[----:B------:R-:W-:-:S04]  /*3eab0*/  PRMT R53, R13, 0x7632, R53 ;  /* 0x000076320d357816 */ /* 0x000fc80000000035 */
[----:B------:R-:W-:Y:S01]  /*3eac0*/  LOP3.LUT R53, R53, 0xf0, RZ, 0xc0, !PT ;  /* 0x000000f035357812 */ /* 0x000fe200078ec0ff */
[----:B------:R-:W-:-:S03]  /*3ead0*/  IMAD.X R7, RZ, RZ, UR5, P0 ;  /* 0x00000005ff077e24 */ /* 0x000fc600080e06ff */
[----:B------:R-:W-:Y:S01]  /*3eae0*/  SHF.R.U32.HI R53, RZ, 0x4, R53 ;  /* 0x00000004ff357819 */ /* 0x000fe20000011635 */
[----:B------:R0:W-:Y:S03]  /*3eaf0*/  STL.U8 [R0+0xf], R16 ;  /* 0x00000f1000007387 */ /* 0x0001e60000100000 */
[----:B------:R-:W-:Y:S01]  /*3eb00*/  LOP3.LUT R53, R53, 0xffff, RZ, 0xc0, !PT ;  /* 0x0000ffff35357812 */ /* 0x000fe200078ec0ff */
[----:B0-----:R0:W4:Y:S03]  /*3eb10*/  LDG.E.U8.CONSTANT R16, desc[UR36][R6.64] ;  /* 0x0000002406107981 */ /* 0x001126000c1e9100 */
[----:B0-----:R-:W-:Y:S02]  /*3eb20*/  IADD3 R6, P0, PT, R53, UR4, RZ ;  /* 0x0000000435067c10 */ /* 0x001fe4000ff1e0ff */
[----:B------:R-:W-:-:S03]  /*3eb30*/  SHF.R.U32.HI R53, RZ, 0x10, R13 ;  /* 0x00000010ff357819 */ /* 0x000fc6000001160d */
[----:B------:R-:W-:Y:S01]  /*3eb40*/  IMAD.X R7, RZ, RZ, UR5, P0 ;  /* 0x00000005ff077e24 */ /* 0x000fe200080e06ff */
[----:B------:R-:W-:Y:S01]  /*3eb50*/  LOP3.LUT R53, R53, 0xf, RZ, 0xc0, !PT ;  /* 0x0000000f35357812 */ /* 0x000fe200078ec0ff */
[----:B------:R0:W-:Y:S01]  /*3eb60*/  STL.U8 [R0+0xe], R37 ;  /* 0x00000e2500007387 */ /* 0x0001e20000100000 */
[----:B------:R-:W-:-:S04]  /*3eb70*/  LOP3.LUT R61, R13, 0xf0, RZ, 0xc0, !PT ;  /* 0x000000f00d3d7812 */ /* 0x000fc800078ec0ff */
[----:B------:R-:W-:Y:S01]  /*3eb80*/  SHF.R.U32.HI R61, RZ, 0x4, R61 ;  /* 0x00000004ff3d7819 */ /* 0x000fe2000001163d */
[----:B0-----:R0:W4:Y:S03]  /*3eb90*/  LDG.E.U8.CONSTANT R37, desc[UR36][R6.64] ;  /* 0x0000002406257981 */ /* 0x001126000c1e9100 */
[----:B------:R-:W-:Y:S02]  /*3eba0*/  LOP3.LUT R61, R61, 0xffff, RZ, 0xc0, !PT ;  /* 0x0000ffff3d3d7812 */ /* 0x000fe400078ec0ff */
[----:B0-----:R-:W-:-:S05]  /*3ebb0*/  IADD3 R6, P0, PT, R53, UR4, RZ ;  /* 0x0000000435067c10 */ /* 0x001fca000ff1e0ff */
[----:B------:R-:W-:Y:S01]  /*3ebc0*/  IMAD.X R7, RZ, RZ, UR5, P0 ;  /* 0x00000005ff077e24 */ /* 0x000fe200080e06ff */
[----:B------:R-:W-:-:S04]  /*3ebd0*/  LOP3.LUT R13, R13, 0xf, RZ, 0xc0, !PT ;  /* 0x0000000f0d0d7812 */ /* 0x000fc800078ec0ff */
[----:B------:R0:W4:Y:S04]  /*3ebe0*/  LDG.E.U8.CONSTANT R53, desc[UR36][R6.64] ;  /* 0x0000002406357981 */ /* 0x000128000c1e9100 */
[----:B------:R1:W-:Y:S01]  /*3ebf0*/  STL.U8 [R0+0x10], R14 ;  /* 0x0000100e00007387 */ /* 0x0003e20000100000 */
[----:B0-----:R-:W-:-:S05]  /*3ec00*/  IADD3 R6, P0, PT, R61, UR4, RZ ;  /* 0x000000043d067c10 */ /* 0x001fca000ff1e0ff */
[----:B------:R-:W-:Y:S01]  /*3ec10*/  IMAD.X R7, RZ, RZ, UR5, P0 ;  /* 0x00000005ff077e24 */ /* 0x000fe200080e06ff */
[----:B-1----:R-:W-:Y:S01]  /*3ec20*/  IADD3 R14, P0, PT, R13, UR4, RZ ;  /* 0x000000040d0e7c10 */ /* 0x002fe2000ff1e0ff */
[----:B------:R0:W-:Y:S04]  /*3ec30*/  STL.U8 [R0+0x15], R15 ;  /* 0x0000150f00007387 */ /* 0x0001e80000100000 */
[----:B------:R-:W4:Y:S01]  /*3ec40*/  LDG.E.U8.CONSTANT R13, desc[UR36][R6.64] ;  /* 0x00000024060d7981 */ /* 0x000f22000c1e9100 */
[----:B0-----:R-:W-:-:S06]  /*3ec50*/  IMAD.X R15, RZ, RZ, UR5, P0 ;  /* 0x00000005ff0f7e24 */ /* 0x001fcc00080e06ff */
        /* <DEDUP_REMOVED lines=26> */
[----:B--2---:R0:W-:Y:S04]  /*3ee00*/  STL.U8 [R0+0x29], R28 ;  /* 0x0000291c00007387 */ /* 0x0041e80000100000 */
[----:B---3--:R0:W-:Y:S04]  /*3ee10*/  STL.U8 [R0+0x2a], R27 ;  /* 0x00002a1b00007387 */ /* 0x0081e80000100000 */
[----:B-----5:R0:W-:Y:S04]  /*3ee20*/  STL.U8 [R0+0x2b], R26 ;  /* 0x00002b1a00007387 */ /* 0x0201e80000100000 */
        /* <DEDUP_REMOVED lines=18> */
[----:B------:R0:W-:Y:S02]  /*3ef50*/  STL.U8 [R0+0x3f], R15 ;  /* 0x00003f0f00007387 */ /* 0x0001e40000100000 */
.L_x_6:
[----:B------:R-:W-:Y:S05]  /*3ef60*/  BSYNC.RECONVERGENT B0 ;  /* 0x0000000000007941 */ /* 0x000fea0003800200 */
.L_x_2:
[----:B01----:R-:W-:Y:S01]  /*3ef70*/  IADD3 R10, P0, PT, R48, R44, RZ ;  /* 0x0000002c300a7210 */ /* 0x003fe20007f1e0ff */
[----:B------:R-:W-:Y:S01]  /*3ef80*/  IMAD.MOV.U32 R5, RZ, RZ, 0x1 ;  /* 0x00000001ff057424 */ /* 0x000fe200078e00ff */
[C---:B------:R-:W-:Y:S01]  /*3ef90*/  IADD3 R16, P2, PT, R40.reuse, 0x350, RZ ;  /* 0x0000035028107810 */ /* 0x040fe20007f5e0ff */
[----:B------:R-:W-:Y:S01]  /*3efa0*/  BSSY.RECONVERGENT B6, `(.L_x_145) ;  /* 0x0000075000067945 */ /* 0x000fe20003800200 */
[----:B------:R-:W-:Y:S01]  /*3efb0*/  IADD3 R6, P1, PT, R40, 0x3e0, RZ ;  /* 0x000003e028067810 */ /* 0x000fe20007f3e0ff */
[----:B------:R-:W-:Y:S01]  /*3efc0*/  IMAD.X R11, RZ, RZ, R2, P0 ;  /* 0x000000ffff0b7224 */ /* 0x000fe200000e0602 */
[----:B------:R-:W-:Y:S01]  /*3efd0*/  ISETP.NE.AND P0, PT, R49, RZ, PT ;  /* 0x000000ff3100720c */ /* 0x000fe20003f05270 */
[--C-:B------:R-:W-:Y:S02]  /*3efe0*/  IMAD.X R9, RZ, RZ, R41.reuse, P2 ;  /* 0x000000ffff097224 */ /* 0x100fe400010e0629 */
[----:B------:R-:W-:Y:S01]  /*3eff0*/  IMAD.X R7, RZ, RZ, R41, P1 ;  /* 0x000000ffff077224 */ /* 0x000fe200008e0629 */
[----:B------:R0:W-:Y:S01]  /*3f000*/  ST.E.U8 desc[UR36][R10.64], R5 ;  /* 0x000000050a007985 */ /* 0x0001e2000c101124 */
[----:B------:R-:W-:-:S08]  /*3f010*/  IMAD.MOV.U32 R8, RZ, RZ, R16 ;  /* 0x000000ffff087224 */ /* 0x000fd000078e0010 */
[----:B------:R-:W-:Y:S05]  /*3f020*/  @!P0 BRA `(.L_x_146) ;  /* 0x0000000000348947 */ /* 0x000fea0003800000 */
[----:B------:R-:W-:-:S07]  /*3f030*/  IMAD.MOV.U32 R0, RZ, RZ, RZ ;  /* 0x000000ffff007224 */ /* 0x000fce00078e00ff */
.L_x_148:
[----:B------:R-:W1:Y:S01]  /*3f040*/  LDCU.64 UR4, c[0x0][0x398] ;  /* 0x00007300ff0477ac */ /* 0x000e620008000a00 */
[----:B------:R-:W-:Y:S02]  /*3f050*/  IMAD.IADD R4, R0, 0x1, R47 ;  /* 0x0000000100047824 */ /* 0x000fe400078e022f */
[----:B------:R-:W-:-:S06]  /*3f060*/  IMAD.IADD R3, R1, 0x1, R0 ;  /* 0x0000000101037824 */ /* 0x000fcc00078e0200 */
[----:B------:R-:W2:Y:S01]  /*3f070*/  LDL.U8 R3, [R3+0x350] ;  /* 0x0003500003037983 */ /* 0x000ea20000100000 */
[----:B-1----:R-:W-:-:S05]  /*3f080*/  IADD3 R4, P0, PT, R4, UR4, RZ ;  /* 0x0000000404047c10 */ /* 0x002fca000ff1e0ff */
[----:B0-----:R-:W-:-:S05]  /*3f090*/  IMAD.X R5, RZ, RZ, UR5, P0 ;  /* 0x00000005ff057e24 */ /* 0x001fca00080e06ff */
[----:B------:R-:W2:Y:S02]  /*3f0a0*/  LDG.E.U8 R4, desc[UR36][R4.64] ;  /* 0x0000002404047981 */ /* 0x000ea4000c1e1100 */
[----:B--2---:R-:W-:-:S13]  /*3f0b0*/  ISETP.NE.AND P0, PT, R3, R4, PT ;  /* 0x000000040300720c */ /* 0x004fda0003f05270 */
[----:B------:R-:W-:Y:S05]  /*3f0c0*/  @P0 BRA `(.L_x_147) ;  /* 0x0000000400540947 */ /* 0x000fea0003800000 */
[----:B------:R-:W-:-:S05]  /*3f0d0*/  VIADD R0, R0, 0x1 ;  /* 0x0000000100007836 */ /* 0x000fca0000000000 */
[----:B------:R-:W-:-:S13]  /*3f0e0*/  ISETP.NE.AND P0, PT, R0, R49, PT ;  /* 0x000000310000720c */ /* 0x000fda0003f05270 */
[----:B------:R-:W-:Y:S05]  /*3f0f0*/  @P0 BRA `(.L_x_148) ;  /* 0xfffffffc00d00947 */ /* 0x000fea000383ffff */
.L_x_146:
[----:B------:R-:W0:Y:S01]  /*3f100*/  LDCU.64 UR4, c[0x0][0x380] ;  /* 0x00007000ff0477ac */ /* 0x000e220008000a00 */
[----:B------:R-:W-:Y:S02]  /*3f110*/  SHF.R.S32.HI R46, RZ, 0x1f, R42 ;  /* 0x0000001fff2e7819 */ /* 0x000fe4000001142a */
[----:B------:R-:W-:Y:S01]  /*3f120*/  MOV R0, 0x0 ;  /* 0x0000000000007802 */ /* 0x000fe20000000f00 */
[----:B------:R-:W1:Y:S03]  /*3f130*/  LDCU.64 UR6, c[0x4][0x28] ;  /* 0x01000500ff0677ac */ /* 0x000e660008000a00 */
[----:B------:R2:W3:Y:S01]  /*3f140*/  LDC.64 R12, c[0x4][R0] ;  /* 0x01000000000c7b82 */ /* 0x0004e20000000a00 */
[----:B0-----:R-:W-:Y:S01]  /*3f150*/  IADD3 R10, P0, PT, R42, UR4, RZ ;  /* 0x000000042a0a7c10 */ /* 0x001fe2000ff1e0ff */
[----:B------:R-:W0:Y:S03]  /*3f160*/  LDCU.S8 UR4, c[0x0][0x3b1] ;  /* 0x00007620ff0477ac */ /* 0x000e260008000200 */
[----:B------:R-:W-:Y:S01]  /*3f170*/  IADD3.X R11, PT, PT, R46, UR5, RZ, P0, !PT ;  /* 0x000000052e0b7c10 */ /* 0x000fe200087fe4ff */
[----:B-1----:R-:W-:-:S02]  /*3f180*/  IMAD.U32 R4, RZ, RZ, UR6 ;  /* 0x00000006ff047e24 */ /* 0x002fc4000f8e00ff */
[----:B------:R-:W-:Y:S02]  /*3f190*/  IMAD.U32 R5, RZ, RZ, UR7 ;  /* 0x00000007ff057e24 */ /* 0x000fe4000f8e00ff */
[----:B------:R2:W-:Y:S01]  /*3f1a0*/  STL.128 [R1+0x3e0], R8 ;  /* 0x0003e00801007387 */ /* 0x0005e20000100c00 */
[----:B0-----:R-:W-:-:S04]  /*3f1b0*/  ISETP.NE.AND P0, PT, RZ, UR4, PT ;  /* 0x00000004ff007c0c */ /* 0x001fc8000bf05270 */
[----:B------:R-:W-:-:S09]  /*3f1c0*/  P2R R17, PR, RZ, 0x1 ;  /* 0x00000001ff117803 */ /* 0x000fd20000000000 */
[----:B------:R-:W-:-:S07]  /*3f1d0*/  LEPC R20, `(.L_x_149) ;  /* 0x000000001014794e */ /* 0x000fce0000000000 */
[----:B--23--:R-:W-:Y:S05]  /*3f1e0*/  CALL.ABS.NOINC R12 ;  /* 0x000000000c007343 */ /* 0x00cfea0003c00000 */
.L_x_149:
[----:B------:R-:W-:-:S13]  /*3f1f0*/  ISETP.NE.AND P6, PT, R17, RZ, PT ;  /* 0x000000ff1100720c */ /* 0x000fda0003fc5270 */
[----:B------:R-:W-:Y:S05]  /*3f200*/  @P6 BRA `(.L_x_150) ;  /* 0x0000000400386947 */ /* 0x000fea0003800000 */
[----:B------:R-:W0:Y:S01]  /*3f210*/  S2R R3, SR_LANEID ;  /* 0x0000000000037919 */ /* 0x000e220000000000 */
[----:B------:R-:W-:Y:S01]  /*3f220*/  VOTEU.ANY UR4, UPT, PT ;  /* 0x0000000000047886 */ /* 0x000fe200038e0100 */
[----:B------:R-:W1:Y:S01]  /*3f230*/  LDC.64 R4, c[0x4][0x18] ;  /* 0x01000600ff047b82 */ /* 0x000e620000000a00 */
[----:B------:R-:W0:Y:S08]  /*3f240*/  FLO.U32 R8, UR4 ;  /* 0x0000000400087d00 */ /* 0x000e3000080e0000 */
[----:B------:R-:W1:Y:S01]  /*3f250*/  POPC R9, UR4 ;  /* 0x0000000400097d09 */ /* 0x000e620008000000 */
[----:B0-----:R-:W-:-:S13]  /*3f260*/  ISETP.EQ.U32.AND P0, PT, R8, R3, PT ;  /* 0x000000030800720c */ /* 0x001fda0003f02070 */
[----:B-1----:R-:W2:Y:S01]  /*3f270*/  @P0 ATOMG.E.ADD.STRONG.GPU PT, R5, desc[UR36][R4.64], R9 ;  /* 0x80000009040509a8 */ /* 0x002ea200081ef124 */
[----:B------:R-:W-:Y:S01]  /*3f280*/  IMAD.IADD R11, R43, 0x1, R49 ;  /* 0x000000012b0b7824 */ /* 0x000fe200078e0231 */
[----:B------:R-:W-:Y:S01]  /*3f290*/  BSSY.RECONVERGENT B0, `(.L_x_151) ;  /* 0x0000019000007945 */ /* 0x000fe20003800200 */
[----:B------:R-:W0:Y:S02]  /*3f2a0*/  S2R R3, SR_LTMASK ;  /* 0x0000000000037919 */ /* 0x000e240000003900 */
[----:B0-----:R-:W-:Y:S01]  /*3f2b0*/  LOP3.LUT R10, R3, UR4, RZ, 0xc0, !PT ;  /* 0x00000004030a7c12 */ /* 0x001fe2000f8ec0ff */
[----:B------:R-:W0:Y:S01]  /*3f2c0*/  LDCU.64 UR4, c[0x0][0x3b8] ;  /* 0x00007700ff0477ac */ /* 0x000e220008000a00 */
[----:B------:R-:W-:Y:S02]  /*3f2d0*/  VIADD R3, R11, 0x4 ;  /* 0x000000040b037836 */ /* 0x000fe40000000000 */
[----:B------:R-:W1:Y:S01]  /*3f2e0*/  POPC R7, R10 ;  /* 0x0000000a00077309 */ /* 0x000e620000000000 */
[----:B--2---:R-:W1:Y:S02]  /*3f2f0*/  SHFL.IDX PT, R0, R5, R8, 0x1f ;  /* 0x00001f0805007589 */ /* 0x004e6400000e0000 */
[----:B-1----:R-:W-:-:S04]  /*3f300*/  IMAD.IADD R0, R0, 0x1, R7 ;  /* 0x0000000100007824 */ /* 0x002fc800078e0207 */
[----:B------:R-:W-:-:S05]  /*3f310*/  IMAD R12, R0, R3, RZ ;  /* 0x00000003000c7224 */ /* 0x000fca00078e02ff */
[----:B0-----:R-:W-:-:S04]  /*3f320*/  IADD3 R6, P0, PT, R12, UR4, RZ ;  /* 0x000000040c067c10 */ /* 0x001fc8000ff1e0ff */
[----:B------:R-:W-:Y:S02]  /*3f330*/  LEA.HI.X.SX32 R7, R12, UR5, 0x1, P0 ;  /* 0x000000050c077c11 */ /* 0x000fe400080f0eff */
[----:B------:R-:W-:-:S03]  /*3f340*/  ISETP.NE.AND P0, PT, R49, RZ, PT ;  /* 0x000000ff3100720c */ /* 0x000fc60003f05270 */
[----:B------:R0:W-:Y:S10]  /*3f350*/  STG.E.U8 desc[UR36][R6.64], RZ ;  /* 0x000000ff06007986 */ /* 0x0001f4000c101124 */
[----:B0-----:R-:W-:Y:S05]  /*3f360*/  @!P0 BRA `(.L_x_152) ;  /* 0x00000000002c8947 */ /* 0x001fea0003800000 */
[----:B------:R-:W-:-:S07]  /*3f370*/  IMAD.MOV.U32 R0, RZ, RZ, RZ ;  /* 0x000000ffff007224 */ /* 0x000fce00078e00ff */
.L_x_153:
[----:B0-----:R-:W-:-:S06]  /*3f380*/  IMAD.IADD R3, R1, 0x1, R0 ;  /* 0x0000000101037824 */ /* 0x001fcc00078e0200 */
[----:B------:R-:W2:Y:S02]  /*3f390*/  LDL.U8 R3, [R3+0x350] ;  /* 0x0003500003037983 */ /* 0x000ea40000100000 */
[----:B--2---:R-:W-:-:S13]  /*3f3a0*/  ISETP.NE.AND P0, PT, R3, RZ, PT ;  /* 0x000000ff0300720c */ /* 0x004fda0003f05270 */
[----:B------:R-:W-:Y:S05]  /*3f3b0*/  @!P0 BRA `(.L_x_152) ;  /* 0x0000000000188947 */ /* 0x000fea0003800000 */
[C---:B------:R-:W-:Y:S01]  /*3f3c0*/  IADD3 R4, P0, PT, R0.reuse, R6, RZ ;  /* 0x0000000600047210 */ /* 0x040fe20007f1e0ff */
[----:B------:R-:W-:-:S04]  /*3f3d0*/  VIADD R0, R0, 0x1 ;  /* 0x0000000100007836 */ /* 0x000fc80000000000 */
[----:B------:R-:W-:Y:S01]  /*3f3e0*/  IMAD.X R5, RZ, RZ, R7, P0 ;  /* 0x000000ffff057224 */ /* 0x000fe200000e0607 */
[----:B------:R-:W-:-:S04]  /*3f3f0*/  ISETP.NE.AND P0, PT, R0, R49, PT ;  /* 0x000000310000720c */ /* 0x000fc80003f05270 */
[----:B------:R0:W-:Y:S09]  /*3f400*/  STG.E.U8 desc[UR36][R4.64+0x1], R3 ;  /* 0x0000010304007986 */ /* 0x0001f2000c101124 */
[----:B------:R-:W-:Y:S05]  /*3f410*/  @P0 BRA `(.L_x_153) ;  /* 0xfffffffc00d80947 */ /* 0x000fea000383ffff */
.L_x_152:
[----:B------:R-:W-:Y:S05]  /*3f420*/  BSYNC.RECONVERGENT B0 ;  /* 0x0000000000007941 */ /* 0x000fea0003800200 */
.L_x_151:
[----:B0-----:R-:W-:Y:S01]  /*3f430*/  VIADD R3, R49, 0x1 ;  /* 0x0000000131037836 */ /* 0x001fe20000000000 */
[----:B------:R-:W-:Y:S04]  /*3f440*/  BSSY.RECONVERGENT B0, `(.L_x_154) ;  /* 0x0000018000007945 */ /* 0x000fe80003800200 */
[----:B------:R-:W-:-:S05]  /*3f450*/  IADD3 R4, P0, PT, R3, R6, RZ ;  /* 0x0000000603047210 */ /* 0x000fca0007f1e0ff */
[----:B------:R-:W-:Y:S01]  /*3f460*/  IMAD.X R5, RZ, RZ, R7, P0 ;  /* 0x000000ffff057224 */ /* 0x000fe200000e0607 */
[----:B------:R-:W-:-:S04]  /*3f470*/  ISETP.GE.AND P0, PT, R43, 0x1, PT ;  /* 0x000000012b00780c */ /* 0x000fc80003f06270 */
[----:B------:R0:W-:Y:S09]  /*3f480*/  STG.E.U8 desc[UR36][R4.64], RZ ;  /* 0x000000ff04007986 */ /* 0x0001f2000c101124 */
[----:B------:R-:W-:Y:S05]  /*3f490*/  @!P0 BRA `(.L_x_155) ;  /* 0x0000000000488947 */ /* 0x000fea0003800000 */
[----:B------:R-:W1:Y:S01]  /*3f4a0*/  LDCU.64 UR4, c[0x0][0x380] ;  /* 0x00007000ff0477ac */ /* 0x000e620008000a00 */
[----:B------:R-:W-:Y:S01]  /*3f4b0*/  IADD3 R3, PT, PT, R3, 0x1, R12 ;  /* 0x0000000103037810 */ /* 0x000fe20007ffe00c */
[----:B------:R-:W-:Y:S01]  /*3f4c0*/  IMAD.MOV.U32 R0, RZ, RZ, RZ ;  /* 0x000000ffff007224 */ /* 0x000fe200078e00ff */
[----:B-1----:R-:W-:-:S04]  /*3f4d0*/  IADD3 R13, P0, PT, R42, UR4, RZ ;  /* 0x000000042a0d7c10 */ /* 0x002fc8000ff1e0ff */
[----:B------:R-:W-:-:S09]  /*3f4e0*/  IADD3.X R8, PT, PT, R46, UR5, RZ, P0, !PT ;  /* 0x000000052e087c10 */ /* 0x000fd200087fe4ff */
.L_x_156:
[----:B01----:R-:W-:-:S05]  /*3f4f0*/  IADD3 R4, P0, PT, R0, R13, RZ ;  /* 0x0000000d00047210 */ /* 0x003fca0007f1e0ff */
[----:B------:R-:W-:-:S05]  /*3f500*/  IMAD.X R5, RZ, RZ, R8, P0 ;  /* 0x000000ffff057224 */ /* 0x000fca00000e0608 */
[----:B------:R-:W2:Y:S02]  /*3f510*/  LDG.E.U8 R9, desc[UR36][R4.64] ;  /* 0x0000002404097981 */ /* 0x000ea4000c1e1100 */
[----:B--2---:R-:W-:-:S13]  /*3f520*/  ISETP.NE.AND P0, PT, R9, RZ, PT ;  /* 0x000000ff0900720c */ /* 0x004fda0003f05270 */
[----:B------:R-:W-:Y:S05]  /*3f530*/  @!P0 BRA `(.L_x_155) ;  /* 0x0000000000208947 */ /* 0x000fea0003800000 */
[----:B------:R-:W0:Y:S01]  /*3f540*/  LDCU.64 UR4, c[0x0][0x3b8] ;  /* 0x00007700ff0477ac */ /* 0x000e220008000a00 */
[----:B------:R-:W-:Y:S02]  /*3f550*/  IMAD.IADD R5, R3, 0x1, R0 ;  /* 0x0000000103057824 */ /* 0x000fe400078e0200 */
[----:B------:R-:W-:-:S03]  /*3f560*/  VIADD R0, R0, 0x1 ;  /* 0x0000000100007836 */ /* 0x000fc60000000000 */
[----:B0-----:R-:W-:-:S04]  /*3f570*/  IADD3 R4, P0, PT, R5, UR4, RZ ;  /* 0x0000000405047c10 */ /* 0x001fc8000ff1e0ff */
[----:B------:R-:W-:Y:S02]  /*3f580*/  LEA.HI.X.SX32 R5, R5, UR5, 0x1, P0 ;  /* 0x0000000505057c11 */ /* 0x000fe400080f0eff */
[----:B------:R-:W-:-:S03]  /*3f590*/  ISETP.NE.AND P0, PT, R0, R43, PT ;  /* 0x0000002b0000720c */ /* 0x000fc60003f05270 */
[----:B------:R1:W-:Y:S10]  /*3f5a0*/  STG.E.U8 desc[UR36][R4.64], R9 ;  /* 0x0000000904007986 */ /* 0x0003f4000c101124 */
[----:B------:R-:W-:Y:S05]  /*3f5b0*/  @P0 BRA `(.L_x_156) ;  /* 0xfffffffc00cc0947 */ /* 0x000fea000383ffff */
.L_x_155:
[----:B------:R-:W-:Y:S05]  /*3f5c0*/  BSYNC.RECONVERGENT B0 ;  /* 0x0000000000007941 */ /* 0x000fea0003800200 */
.L_x_154:
[----:B------:R-:W-:-:S05]  /*3f5d0*/  VIADD R3, R11, 0x2 ;  /* 0x000000020b037836 */ /* 0x000fca0000000000 */
[----:B01----:R-:W-:-:S04]  /*3f5e0*/  IADD3 R4, P0, PT, R3, R6, RZ ;  /* 0x0000000603047210 */ /* 0x003fc80007f1e0ff */
[----:B------:R-:W-:-:S05]  /*3f5f0*/  LEA.HI.X.SX32 R5, R3, R7, 0x1, P0 ;  /* 0x0000000703057211 */ /* 0x000fca00000f0eff */
[----:B------:R0:W-:Y:S01]  /*3f600*/  STG.E.U8 desc[UR36][R4.64], RZ ;  /* 0x000000ff04007986 */ /* 0x0001e2000c101124 */
[----:B------:R-:W-:Y:S05]  /*3f610*/  BRA `(.L_x_150) ;  /* 0x0000000000347947 */ /* 0x000fea0003800000 */
.L_x_147:
[----:B------:R-:W0:Y:S01]  /*3f620*/  LDCU.U8 UR4, c[0x0][0x3b0] ;  /* 0x00007600ff0477ac */ /* 0x000e220008000000 */
[----:B------:R1:W-:Y:S01]  /*3f630*/  ST.E.U8 desc[UR36][R10.64], RZ ;  /* 0x000000ff0a007985 */ /* 0x0003e2000c101124 */
[----:B0-----:R-:W-:-:S04]  /*3f640*/  UPRMT UR4, UR4, 0x8880, URZ ;  /* 0x0000888004047896 */ /* 0x001fc800080000ff */
[----:B------:R-:W-:-:S09]  /*3f650*/  UISETP.NE.AND UP0, UPT, UR4, URZ, UPT ;  /* 0x000000ff0400728c */ /* 0x000fd2000bf05270 */
[----:B-1----:R-:W-:Y:S05]  /*3f660*/  BRA.U !UP0, `(.L_x_150) ;  /* 0x0000000108207547 */ /* 0x002fea000b800000 */
[----:B------:R-:W-:Y:S01]  /*3f670*/  MOV R0, 0x0 ;  /* 0x0000000000007802 */ /* 0x000fe20000000f00 */
[----:B------:R0:W-:Y:S01]  /*3f680*/  STL.64 [R1+0x3e0], R8 ;  /* 0x0003e00801007387 */ /* 0x0001e20000100a00 */
[----:B------:R-:W1:Y:S02]  /*3f690*/  LDCU.64 UR4, c[0x4][0x30] ;  /* 0x01000600ff0477ac */ /* 0x000e640008000a00 */
[----:B------:R0:W2:Y:S01]  /*3f6a0*/  LDC.64 R10, c[0x4][R0] ;  /* 0x01000000000a7b82 */ /* 0x0000a20000000a00 */
[----:B-1----:R-:W-:Y:S02]  /*3f6b0*/  IMAD.U32 R4, RZ, RZ, UR4 ;  /* 0x00000004ff047e24 */ /* 0x002fe4000f8e00ff */
[----:B0-----:R-:W-:-:S07]  /*3f6c0*/  IMAD.U32 R5, RZ, RZ, UR5 ;  /* 0x00000005ff057e24 */ /* 0x001fce000f8e00ff */
[----:B------:R-:W-:-:S07]  /*3f6d0*/  LEPC R20, `(.L_x_150) ;  /* 0x000000001014794e */ /* 0x000fce0000000000 */
[----:B--2---:R-:W-:Y:S05]  /*3f6e0*/  CALL.ABS.NOINC R10 ;  /* 0x000000000a007343 */ /* 0x004fea0003c00000 */
.L_x_150:
[----:B------:R-:W-:Y:S05]  /*3f6f0*/  BSYNC.RECONVERGENT B6 ;  /* 0x0000000000067941 */ /* 0x000fea0003800200 */
.L_x_145:
[----:B------:R-:W1:Y:S01]  /*3f700*/  LDCU UR4, c[0x0][0x3a8] ;  /* 0x00007500ff0477ac */ /* 0x000e620008000800 */
[----:B------:R-:W-:Y:S02]  /*3f710*/  VIADD R48, R48, 0x1 ;  /* 0x0000000130307836 */ /* 0x000fe40000000000 */
[----:B------:R-:W-:-:S03]  /*3f720*/  IMAD.IADD R47, R49, 0x1, R47 ;  /* 0x00000001312f7824 */ /* 0x000fc600078e022f */
[----:B-1----:R-:W-:-:S13]  /*3f730*/  ISETP.NE.AND P0, PT, R48, UR4, PT ;  /* 0x0000000430007c0c */ /* 0x002fda000bf05270 */
[----:B------:R-:W-:Y:S05]  /*3f740*/  @P0 BRA `(.L_x_157) ;  /* 0xfffffc0800d00947 */ /* 0x000fea000383ffff */
[----:B------:R-:W-:Y:S05]  /*3f750*/  BSYNC B7 ;  /* 0x0000000000077941 */ /* 0x000fea0003800000 */
.L_x_1:
[----:B------:R-:W-:Y:S01]  /*3f760*/  MOV R0, 0x10 ;  /* 0x0000001000007802 */ /* 0x000fe20000000f00 */
[----:B0-----:R-:W-:Y:S02]  /*3f770*/  IMAD.MOV.U32 R4, RZ, RZ, R44 ;  /* 0x000000ffff047224 */ /* 0x001fe400078e002c */
[----:B------:R-:W-:Y:S01]  /*3f780*/  IMAD.MOV.U32 R5, RZ, RZ, R2 ;  /* 0x000000ffff057224 */ /* 0x000fe200078e0002 */
[----:B------:R0:W1:Y:S06]  /*3f790*/  LDC.64 R6, c[0x4][R0] ;  /* 0x0100000000067b82 */ /* 0x00006c0000000a00 */
[----:B------:R-:W-:-:S07]  /*3f7a0*/  LEPC R20, `(.L_x_158) ;  /* 0x000000001014794e */ /* 0x000fce0000000000 */
[----:B01----:R-:W-:Y:S05]  /*3f7b0*/  CALL.ABS.NOINC R6 ;  /* 0x0000000006007343 */ /* 0x003fea0003c00000 */
.L_x_158:
[----:B------:R-:W-:Y:S05]  /*3f7c0*/  EXIT ;  /* 0x000000000000794d */ /* 0x000fea0003800000 */
.L_x_159:
[----:B------:R-:W-:-:S00]  /*3f7d0*/  BRA `(.L_x_159) ;  /* 0xfffffffc00fc7947 */ /* 0x000fc0000383ffff */
[----:B------:R-:W-:-:S00]  /*3f7e0*/  NOP ;  /* 0x0000000000007918 */ /* 0x000fc00000000000 */
        /* <DEDUP_REMOVED lines=9> */
.L_x_160:


//--------------------- .nv.global.init           --------------------------
	.section	.nv.global.init,"aw",@progbits
.nv.global.init:
	.type		$str$2,@object
	.size		$str$2,($str - $str$2)
$str$2:
        /*0000*/ 	.byte	0x64, 0x6f, 0x6e, 0x74, 0x20, 0x77, 0x6f, 0x72, 0x6b, 0x3a, 0x20, 0x27, 0x25, 0x73, 0x27, 0x0a
        /*0010*/ 	.byte	0x00
	.type		$str,@object
	.size		$str,($str$1 - $str)
$str:
        /*0011*/ 	.byte	0x30, 0x31, 0x32, 0x33, 0x34, 0x35, 0x36, 0x37, 0x38, 0x39, 0x61, 0x62, 0x63, 0x64, 0x65, 0x66
        /*0021*/ 	.byte	0x00
	.type		$str$1,@object
	.size		$str$1,(.L_6 - $str$1)
$str$1:
        /*0022*/ 	.byte	0x46, 0x4f, 0x55, 0x4e, 0x44, 0x20, 0x4d, 0x41, 0x54, 0x43, 0x48, 0x3a, 0x20, 0x27, 0x25, 0x73
        /*0032*/ 	.byte	0x27, 0x20, 0x2d, 0x3e, 0x20, 0x27, 0x25, 0x73, 0x27, 0x0a, 0x00
.L_6:


//--------------------- .nv.shared.reserved.0     --------------------------
	.section	.nv.shared.reserved.0,"aw",@nobits
	.weak		__nv_reservedSMEM_offset_0_alias
	.size		__nv_reservedSMEM_offset_0_alias, 0, 64
	.other		__nv_reservedSMEM_offset_0_alias,@"STO_CUDA_RESERVED_SHARED STV_DEFAULT"
__nv_reservedSMEM_offset_0_alias:
	.zero		0
	.zero		64


//--------------------- .nv.global                --------------------------
	.section	.nv.global,"aw",@nobits
	.align	4
.nv.global:
	.type		global_match_count,@object
	.size		global_match_count,(.L_4 - global_match_count)
global_match_count:
	.zero		4
.L_4:


//--------------------- .nv.constant0.crack_word  --------------------------
	.section	.nv.constant0.crack_word,"a",@progbits
	.sectionflags	@""
	.align	4
.nv.constant0.crack_word:
	.zero		960


//--------------------- SYMBOLS --------------------------

	.type		.nv.reservedSmem.offset0,@object
	.size		.nv.reservedSmem.offset0,0x4
	.type		vprintf,@function
	.type		malloc,@function
	.type		free,@function
